	.target	sm_90a

	.elftype	@"ET_EXEC"


//--------------------- .note.nv.tkinfo           --------------------------
	.section	.note.nv.tkinfo,"",@"SHT_NOTE"
	.sectionflags	@"SHF_NOTE_NV_TKINFO"
	.tkinfo
        /*0018*/ 	.word	0x00000002
        /*0030*/ 	.string	""
        /*0030*/ 	.string	"ptxas"
        /*0030*/ 	.string	"Cuda compilation tools, release 13.0, V13.0.88"
        /*0030*/ 	.string	"Build cuda_13.0.r13.0/compiler.36424714_0"
        /*0030*/ 	.string	"-arch sm_90a -m 64 "



//--------------------- .note.nv.cuinfo           --------------------------
	.section	.note.nv.cuinfo,"",@"SHT_NOTE"
	.sectionflags	@"SHF_NOTE_NV_CUINFO"
        /*0018*/ 	.short	0x0002
        /*001a*/ 	.short	0x005a
        /*001c*/ 	.short	0x0082
	.zero		2


//--------------------- .nv.info                  --------------------------
	.section	.nv.info,"",@"SHT_CUDA_INFO"
	.align	4


	//----- nvinfo : EIATTR_REGCOUNT
	.align		4
        /*0000*/ 	.byte	0x04, 0x2f
        /*0002*/ 	.short	(.L_20 - .L_19)
	.align		4
.L_19:
        /*0004*/ 	.word	index@(_ZN17fastertransformer25normalize_for_FMHA_kernelEP7__half2PK6__halfiiiif)
        /*0008*/ 	.word	0x00000014


	//----- nvinfo : EIATTR_FRAME_SIZE
	.align		4
.L_20:
        /*000c*/ 	.byte	0x04, 0x11
        /*000e*/ 	.short	(.L_22 - .L_21)
	.align		4
.L_21:
        /*0010*/ 	.word	index@(_ZN17fastertransformer25normalize_for_FMHA_kernelEP7__half2PK6__halfiiiif)
        /*0014*/ 	.word	0x00000008


	//----- nvinfo : EIATTR_REGCOUNT
	.align		4
.L_22:
        /*0018*/ 	.byte	0x04, 0x2f
        /*001a*/ 	.short	(.L_24 - .L_23)
	.align		4
.L_23:
        /*001c*/ 	.word	index@(_ZN17fastertransformer30normalize_for_FMHA_INT8_kernelEP5char2PK6__halfiiiiffff)
        /*0020*/ 	.word	0x00000012


	//----- nvinfo : EIATTR_FRAME_SIZE
	.align		4
.L_24:
        /*0024*/ 	.byte	0x04, 0x11
        /*0026*/ 	.short	(.L_26 - .L_25)
	.align		4
.L_25:
        /*0028*/ 	.word	index@(_ZN17fastertransformer30normalize_for_FMHA_INT8_kernelEP5char2PK6__halfiiiiffff)
        /*002c*/ 	.word	0x00000000


	//----- nvinfo : EIATTR_REGCOUNT
	.align		4
.L_26:
        /*0030*/ 	.byte	0x04, 0x2f
        /*0032*/ 	.short	(.L_28 - .L_27)
	.align		4
.L_27:
        /*0034*/ 	.word	index@(_ZN17fastertransformer16normalize_kernelI7__half26__halfEEvPT_PKT0_iiii)
        /*0038*/ 	.word	0x00000012


	//----- nvinfo : EIATTR_FRAME_SIZE
	.align		4
.L_28:
        /*003c*/ 	.byte	0x04, 0x11
        /*003e*/ 	.short	(.L_30 - .L_29)
	.align		4
.L_29:
        /*0040*/ 	.word	index@(_ZN17fastertransformer16normalize_kernelI7__half26__halfEEvPT_PKT0_iiii)
        /*0044*/ 	.word	0x00000008


	//----- nvinfo : EIATTR_REGCOUNT
	.align		4
.L_30:
        /*0048*/ 	.byte	0x04, 0x2f
        /*004a*/ 	.short	(.L_32 - .L_31)
	.align		4
.L_31:
        /*004c*/ 	.word	index@(_ZN17fastertransformer16normalize_kernelI6__halfEEvPaPKT_iiiiff)
        /*0050*/ 	.word	0x00000012


	//----- nvinfo : EIATTR_FRAME_SIZE
	.align		4
.L_32:
        /*0054*/ 	.byte	0x04, 0x11
        /*0056*/ 	.short	(.L_34 - .L_33)
	.align		4
.L_33:
        /*0058*/ 	.word	index@(_ZN17fastertransformer16normalize_kernelI6__halfEEvPaPKT_iiiiff)
        /*005c*/ 	.word	0x00000000


	//----- nvinfo : EIATTR_REGCOUNT
	.align		4
.L_34:
        /*0060*/ 	.byte	0x04, 0x2f
        /*0062*/ 	.short	(.L_36 - .L_35)
	.align		4
.L_35:
        /*0064*/ 	.word	index@(_ZN17fastertransformer33normalize_for_FMHA_headz32_kernelILi2ELi4ELi2EEEvP7__half2PK6__halfiiiif)
        /*0068*/ 	.word	0x00000020


	//----- nvinfo : EIATTR_FRAME_SIZE
	.align		4
.L_36:
        /*006c*/ 	.byte	0x04, 0x11
        /*006e*/ 	.short	(.L_38 - .L_37)
	.align		4
.L_37:
        /*0070*/ 	.word	index@(_ZN17fastertransformer33normalize_for_FMHA_headz32_kernelILi2ELi4ELi2EEEvP7__half2PK6__halfiiiif)
        /*0074*/ 	.word	0x00000000


	//----- nvinfo : EIATTR_REGCOUNT
	.align		4
.L_38:
        /*0078*/ 	.byte	0x04, 0x2f
        /*007a*/ 	.short	(.L_40 - .L_39)
	.align		4
.L_39:
        /*007c*/ 	.word	index@(_ZN17fastertransformer33normalize_for_FMHA_headz32_kernelILi1ELi4ELi2EEEvP7__half2PK6__halfiiiif)
        /*0080*/ 	.word	0x00000020


	//----- nvinfo : EIATTR_FRAME_SIZE
	.align		4
.L_40:
        /*0084*/ 	.byte	0x04, 0x11
        /*0086*/ 	.short	(.L_42 - .L_41)
	.align		4
.L_41:
        /*0088*/ 	.word	index@(_ZN17fastertransformer33normalize_for_FMHA_headz32_kernelILi1ELi4ELi2EEEvP7__half2PK6__halfiiiif)
        /*008c*/ 	.word	0x00000000


	//----- nvinfo : EIATTR_REGCOUNT
	.align		4
.L_42:
        /*0090*/ 	.byte	0x04, 0x2f
        /*0092*/ 	.short	(.L_44 - .L_43)
	.align		4
.L_43:
        /*0094*/ 	.word	index@(_ZN17fastertransformer33normalize_for_FMHA_headz32_kernelILi1ELi2ELi2EEEvP7__half2PK6__halfiiiif)
        /*0098*/ 	.word	0x00000017


	//----- nvinfo : EIATTR_FRAME_SIZE
	.align		4
.L_44:
        /*009c*/ 	.byte	0x04, 0x11
        /*009e*/ 	.short	(.L_46 - .L_45)
	.align		4
.L_45:
        /*00a0*/ 	.word	index@(_ZN17fastertransformer33normalize_for_FMHA_headz32_kernelILi1ELi2ELi2EEEvP7__half2PK6__halfiiiif)
        /*00a4*/ 	.word	0x00000000


	//----- nvinfo : EIATTR_REGCOUNT
	.align		4
.L_46:
        /*00a8*/ 	.byte	0x04, 0x2f
        /*00aa*/ 	.short	(.L_48 - .L_47)
	.align		4
.L_47:
        /*00ac*/ 	.word	index@(_ZN17fastertransformer33normalize_for_FMHA_headz32_kernelILi1ELi2ELi1EEEvP7__half2PK6__halfiiiif)
        /*00b0*/ 	.word	0x00000017


	//----- nvinfo : EIATTR_FRAME_SIZE
	.align		4
.L_48:
        /*00b4*/ 	.byte	0x04, 0x11
        /*00b6*/ 	.short	(.L_50 - .L_49)
	.align		4
.L_49:
        /*00b8*/ 	.word	index@(_ZN17fastertransformer33normalize_for_FMHA_headz32_kernelILi1ELi2ELi1EEEvP7__half2PK6__halfiiiif)
        /*00bc*/ 	.word	0x00000000


	//----- nvinfo : EIATTR_REGCOUNT
	.align		4
.L_50:
        /*00c0*/ 	.byte	0x04, 0x2f
        /*00c2*/ 	.short	(.L_52 - .L_51)
	.align		4
.L_51:
        /*00c4*/ 	.word	index@(_ZN17fastertransformer33normalize_for_FMHA_headz32_kernelILi1ELi1ELi1EEEvP7__half2PK6__halfiiiif)
        /*00c8*/ 	.word	0x00000014


	//----- nvinfo : EIATTR_FRAME_SIZE
	.align		4
.L_52:
        /*00cc*/ 	.byte	0x04, 0x11
        /*00ce*/ 	.short	(.L_54 - .L_53)
	.align		4
.L_53:
        /*00d0*/ 	.word	index@(_ZN17fastertransformer33normalize_for_FMHA_headz32_kernelILi1ELi1ELi1EEEvP7__half2PK6__halfiiiif)
        /*00d4*/ 	.word	0x00000000


	//----- nvinfo : EIATTR_REGCOUNT
	.align		4
.L_54:
        /*00d8*/ 	.byte	0x04, 0x2f
        /*00da*/ 	.short	(.L_56 - .L_55)
	.align		4
.L_55:
        /*00dc*/ 	.word	index@(_ZN17fastertransformer38normalize_for_FMHA_headz32_INT8_kernelILi2ELi4ELi2EEEvP5char2PK6__halfiiiiffff)
        /*00e0*/ 	.word	0x00000020


	//----- nvinfo : EIATTR_FRAME_SIZE
	.align		4
.L_56:
        /*00e4*/ 	.byte	0x04, 0x11
        /*00e6*/ 	.short	(.L_58 - .L_57)
	.align		4
.L_57:
        /*00e8*/ 	.word	index@(_ZN17fastertransformer38normalize_for_FMHA_headz32_INT8_kernelILi2ELi4ELi2EEEvP5char2PK6__halfiiiiffff)
        /*00ec*/ 	.word	0x00000000


	//----- nvinfo : EIATTR_REGCOUNT
	.align		4
.L_58:
        /*00f0*/ 	.byte	0x04, 0x2f
        /*00f2*/ 	.short	(.L_60 - .L_59)
	.align		4
.L_59:
        /*00f4*/ 	.word	index@(_ZN17fastertransformer38normalize_for_FMHA_headz32_INT8_kernelILi1ELi4ELi2EEEvP5char2PK6__halfiiiiffff)
        /*00f8*/ 	.word	0x00000020


	//----- nvinfo : EIATTR_FRAME_SIZE
	.align		4
.L_60:
        /*00fc*/ 	.byte	0x04, 0x11
        /*00fe*/ 	.short	(.L_62 - .L_61)
	.align		4
.L_61:
        /*0100*/ 	.word	index@(_ZN17fastertransformer38normalize_for_FMHA_headz32_INT8_kernelILi1ELi4ELi2EEEvP5char2PK6__halfiiiiffff)
        /*0104*/ 	.word	0x00000000


	//----- nvinfo : EIATTR_REGCOUNT
	.align		4
.L_62:
        /*0108*/ 	.byte	0x04, 0x2f
        /*010a*/ 	.short	(.L_64 - .L_63)
	.align		4
.L_63:
        /*010c*/ 	.word	index@(_ZN17fastertransformer38normalize_for_FMHA_headz32_INT8_kernelILi1ELi2ELi2EEEvP5char2PK6__halfiiiiffff)
        /*0110*/ 	.word	0x0000001b


	//----- nvinfo : EIATTR_FRAME_SIZE
	.align		4
.L_64:
        /*0114*/ 	.byte	0x04, 0x11
        /*0116*/ 	.short	(.L_66 - .L_65)
	.align		4
.L_65:
        /*0118*/ 	.word	index@(_ZN17fastertransformer38normalize_for_FMHA_headz32_INT8_kernelILi1ELi2ELi2EEEvP5char2PK6__halfiiiiffff)
        /*011c*/ 	.word	0x00000000


	//----- nvinfo : EIATTR_REGCOUNT
	.align		4
.L_66:
        /*0120*/ 	.byte	0x04, 0x2f
        /*0122*/ 	.short	(.L_68 - .L_67)
	.align		4
.L_67:
        /*0124*/ 	.word	index@(_ZN17fastertransformer38normalize_for_FMHA_headz32_INT8_kernelILi1ELi2ELi1EEEvP5char2PK6__halfiiiiffff)
        /*0128*/ 	.word	0x0000001b


	//----- nvinfo : EIATTR_FRAME_SIZE
	.align		4
.L_68:
        /*012c*/ 	.byte	0x04, 0x11
        /*012e*/ 	.short	(.L_70 - .L_69)
	.align		4
.L_69:
        /*0130*/ 	.word	index@(_ZN17fastertransformer38normalize_for_FMHA_headz32_INT8_kernelILi1ELi2ELi1EEEvP5char2PK6__halfiiiiffff)
        /*0134*/ 	.word	0x00000000


	//----- nvinfo : EIATTR_REGCOUNT
	.align		4
.L_70:
        /*0138*/ 	.byte	0x04, 0x2f
        /*013a*/ 	.short	(.L_72 - .L_71)
	.align		4
.L_71:
        /*013c*/ 	.word	index@(_ZN17fastertransformer38normalize_for_FMHA_headz32_INT8_kernelILi1ELi1ELi1EEEvP5char2PK6__halfiiiiffff)
        /*0140*/ 	.word	0x00000016


	//----- nvinfo : EIATTR_FRAME_SIZE
	.align		4
.L_72:
        /*0144*/ 	.byte	0x04, 0x11
        /*0146*/ 	.short	(.L_74 - .L_73)
	.align		4
.L_73:
        /*0148*/ 	.word	index@(_ZN17fastertransformer38normalize_for_FMHA_headz32_INT8_kernelILi1ELi1ELi1EEEvP5char2PK6__halfiiiiffff)
        /*014c*/ 	.word	0x00000000


	//----- nvinfo : EIATTR_REGCOUNT
	.align		4
.L_74:
        /*0150*/ 	.byte	0x04, 0x2f
        /*0152*/ 	.short	(.L_76 - .L_75)
	.align		4
.L_75:
        /*0154*/ 	.word	index@(_ZN17fastertransformer19normalize_kernel_v2I6float4fLi4ELi4ELi4EEEvPT_PKT0_iiii)
        /*0158*/ 	.word	0x00000019


	//----- nvinfo : EIATTR_FRAME_SIZE
	.align		4
.L_76:
        /*015c*/ 	.byte	0x04, 0x11
        /*015e*/ 	.short	(.L_78 - .L_77)
	.align		4
.L_77:
        /*0160*/ 	.word	index@(_ZN17fastertransformer19normalize_kernel_v2I6float4fLi4ELi4ELi4EEEvPT_PKT0_iiii)
        /*0164*/ 	.word	0x00000000


	//----- nvinfo : EIATTR_REGCOUNT
	.align		4
.L_78:
        /*0168*/ 	.byte	0x04, 0x2f
        /*016a*/ 	.short	(.L_80 - .L_79)
	.align		4
.L_79:
        /*016c*/ 	.word	index@(_ZN17fastertransformer19normalize_kernel_v2I6float2fLi4ELi4ELi2EEEvPT_PKT0_iiii)
        /*0170*/ 	.word	0x00000019


	//----- nvinfo : EIATTR_FRAME_SIZE
	.align		4
.L_80:
        /*0174*/ 	.byte	0x04, 0x11
        /*0176*/ 	.short	(.L_82 - .L_81)
	.align		4
.L_81:
        /*0178*/ 	.word	index@(_ZN17fastertransformer19normalize_kernel_v2I6float2fLi4ELi4ELi2EEEvPT_PKT0_iiii)
        /*017c*/ 	.word	0x00000000


	//----- nvinfo : EIATTR_REGCOUNT
	.align		4
.L_82:
        /*0180*/ 	.byte	0x04, 0x2f
        /*0182*/ 	.short	(.L_84 - .L_83)
	.align		4
.L_83:
        /*0184*/ 	.word	index@(_ZN17fastertransformer19normalize_kernel_v2IffLi4ELi4ELi1EEEvPT_PKT0_iiii)
        /*0188*/ 	.word	0x00000016


	//----- nvinfo : EIATTR_FRAME_SIZE
	.align		4
.L_84:
        /*018c*/ 	.byte	0x04, 0x11
        /*018e*/ 	.short	(.L_86 - .L_85)
	.align		4
.L_85:
        /*0190*/ 	.word	index@(_ZN17fastertransformer19normalize_kernel_v2IffLi4ELi4ELi1EEEvPT_PKT0_iiii)
        /*0194*/ 	.word	0x00000000


	//----- nvinfo : EIATTR_REGCOUNT
	.align		4
.L_86:
        /*0198*/ 	.byte	0x04, 0x2f
        /*019a*/ 	.short	(.L_88 - .L_87)
	.align		4
.L_87:
        /*019c*/ 	.word	index@(_ZN17fastertransformer19normalize_kernel_v2I6float4fLi2ELi4ELi4EEEvPT_PKT0_iiii)
        /*01a0*/ 	.word	0x00000019


	//----- nvinfo : EIATTR_FRAME_SIZE
	.align		4
.L_88:
        /*01a4*/ 	.byte	0x04, 0x11
        /*01a6*/ 	.short	(.L_90 - .L_89)
	.align		4
.L_89:
        /*01a8*/ 	.word	index@(_ZN17fastertransformer19normalize_kernel_v2I6float4fLi2ELi4ELi4EEEvPT_PKT0_iiii)
        /*01ac*/ 	.word	0x00000000


	//----- nvinfo : EIATTR_REGCOUNT
	.align		4
.L_90:
        /*01b0*/ 	.byte	0x04, 0x2f
        /*01b2*/ 	.short	(.L_92 - .L_91)
	.align		4
.L_91:
        /*01b4*/ 	.word	index@(_ZN17fastertransformer19normalize_kernel_v2I6float2fLi2ELi4ELi2EEEvPT_PKT0_iiii)
        /*01b8*/ 	.word	0x00000019


	//----- nvinfo : EIATTR_FRAME_SIZE
	.align		4
.L_92:
        /*01bc*/ 	.byte	0x04, 0x11
        /*01be*/ 	.short	(.L_94 - .L_93)
	.align		4
.L_93:
        /*01c0*/ 	.word	index@(_ZN17fastertransformer19normalize_kernel_v2I6float2fLi2ELi4ELi2EEEvPT_PKT0_iiii)
        /*01c4*/ 	.word	0x00000000


	//----- nvinfo : EIATTR_REGCOUNT
	.align		4
.L_94:
        /*01c8*/ 	.byte	0x04, 0x2f
        /*01ca*/ 	.short	(.L_96 - .L_95)
	.align		4
.L_95:
        /*01cc*/ 	.word	index@(_ZN17fastertransformer19normalize_kernel_v2IffLi2ELi4ELi1EEEvPT_PKT0_iiii)
        /*01d0*/ 	.word	0x00000016


	//----- nvinfo : EIATTR_FRAME_SIZE
	.align		4
.L_96:
        /*01d4*/ 	.byte	0x04, 0x11
        /*01d6*/ 	.short	(.L_98 - .L_97)
	.align		4
.L_97:
        /*01d8*/ 	.word	index@(_ZN17fastertransformer19normalize_kernel_v2IffLi2ELi4ELi1EEEvPT_PKT0_iiii)
        /*01dc*/ 	.word	0x00000000


	//----- nvinfo : EIATTR_REGCOUNT
	.align		4
.L_98:
        /*01e0*/ 	.byte	0x04, 0x2f
        /*01e2*/ 	.short	(.L_100 - .L_99)
	.align		4
.L_99:
        /*01e4*/ 	.word	index@(_ZN17fastertransformer19normalize_kernel_v2I6float4fLi1ELi4ELi4EEEvPT_PKT0_iiii)
        /*01e8*/ 	.word	0x00000018


	//----- nvinfo : EIATTR_FRAME_SIZE
	.align		4
.L_100:
        /*01ec*/ 	.byte	0x04, 0x11
        /*01ee*/ 	.short	(.L_102 - .L_101)
	.align		4
.L_101:
        /*01f0*/ 	.word	index@(_ZN17fastertransformer19normalize_kernel_v2I6float4fLi1ELi4ELi4EEEvPT_PKT0_iiii)
        /*01f4*/ 	.word	0x00000000


	//----- nvinfo : EIATTR_REGCOUNT
	.align		4
.L_102:
        /*01f8*/ 	.byte	0x04, 0x2f
        /*01fa*/ 	.short	(.L_104 - .L_103)
	.align		4
.L_103:
        /*01fc*/ 	.word	index@(_ZN17fastertransformer19normalize_kernel_v2I6float2fLi1ELi4ELi2EEEvPT_PKT0_iiii)
        /*0200*/ 	.word	0x00000019


	//----- nvinfo : EIATTR_FRAME_SIZE
	.align		4
.L_104:
        /*0204*/ 	.byte	0x04, 0x11
        /*0206*/ 	.short	(.L_106 - .L_105)
	.align		4
.L_105:
        /*0208*/ 	.word	index@(_ZN17fastertransformer19normalize_kernel_v2I6float2fLi1ELi4ELi2EEEvPT_PKT0_iiii)
        /*020c*/ 	.word	0x00000000


	//----- nvinfo : EIATTR_REGCOUNT
	.align		4
.L_106:
        /*0210*/ 	.byte	0x04, 0x2f
        /*0212*/ 	.short	(.L_108 - .L_107)
	.align		4
.L_107:
        /*0214*/ 	.word	index@(_ZN17fastertransformer19normalize_kernel_v2IffLi1ELi4ELi1EEEvPT_PKT0_iiii)
        /*0218*/ 	.word	0x00000016


	//----- nvinfo : EIATTR_FRAME_SIZE
	.align		4
.L_108:
        /*021c*/ 	.byte	0x04, 0x11
        /*021e*/ 	.short	(.L_110 - .L_109)
	.align		4
.L_109:
        /*0220*/ 	.word	index@(_ZN17fastertransformer19normalize_kernel_v2IffLi1ELi4ELi1EEEvPT_PKT0_iiii)
        /*0224*/ 	.word	0x00000000


	//----- nvinfo : EIATTR_REGCOUNT
	.align		4
.L_110:
        /*0228*/ 	.byte	0x04, 0x2f
        /*022a*/ 	.short	(.L_112 - .L_111)
	.align		4
.L_111:
        /*022c*/ 	.word	index@(_ZN17fastertransformer16normalize_kernelIffEEvPT_PKT0_iiii)
        /*0230*/ 	.word	0x00000012


	//----- nvinfo : EIATTR_FRAME_SIZE
	.align		4
.L_112:
        /*0234*/ 	.byte	0x04, 0x11
        /*0236*/ 	.short	(.L_114 - .L_113)
	.align		4
.L_113:
        /*0238*/ 	.word	index@($__internal_1_$__cuda_sm20_drsqrt_f64_slowpath_v2)
        /*023c*/ 	.word	0x00000000


	//----- nvinfo : EIATTR_FRAME_SIZE
	.align		4
.L_114:
        /*0240*/ 	.byte	0x04, 0x11
        /*0242*/ 	.short	(.L_116 - .L_115)
	.align		4
.L_115:
        /*0244*/ 	.word	index@(_ZN17fastertransformer16normalize_kernelIffEEvPT_PKT0_iiii)
        /*0248*/ 	.word	0x00000000


	//----- nvinfo : EIATTR_REGCOUNT
	.align		4
.L_116:
        /*024c*/ 	.byte	0x04, 0x2f
        /*024e*/ 	.short	(.L_118 - .L_117)
	.align		4
.L_117:
        /*0250*/ 	.word	index@(_ZN17fastertransformer19normalize_kernel_v2INS_5half4E6__halfLi4ELi4ELi4EEEvPT_PKT0_iiii)
        /*0254*/ 	.word	0x00000018


	//----- nvinfo : EIATTR_FRAME_SIZE
	.align		4
.L_118:
        /*0258*/ 	.byte	0x04, 0x11
        /*025a*/ 	.short	(.L_120 - .L_119)
	.align		4
.L_119:
        /*025c*/ 	.word	index@(_ZN17fastertransformer19normalize_kernel_v2INS_5half4E6__halfLi4ELi4ELi4EEEvPT_PKT0_iiii)
        /*0260*/ 	.word	0x00000000


	//----- nvinfo : EIATTR_REGCOUNT
	.align		4
.L_120:
        /*0264*/ 	.byte	0x04, 0x2f
        /*0266*/ 	.short	(.L_122 - .L_121)
	.align		4
.L_121:
        /*0268*/ 	.word	index@(_ZN17fastertransformer19normalize_kernel_v2I7__half26__halfLi4ELi4ELi2EEEvPT_PKT0_iiii)
        /*026c*/ 	.word	0x00000017


	//----- nvinfo : EIATTR_FRAME_SIZE
	.align		4
.L_122:
        /*0270*/ 	.byte	0x04, 0x11
        /*0272*/ 	.short	(.L_124 - .L_123)
	.align		4
.L_123:
        /*0274*/ 	.word	index@(_ZN17fastertransformer19normalize_kernel_v2I7__half26__halfLi4ELi4ELi2EEEvPT_PKT0_iiii)
        /*0278*/ 	.word	0x00000000


	//----- nvinfo : EIATTR_REGCOUNT
	.align		4
.L_124:
        /*027c*/ 	.byte	0x04, 0x2f
        /*027e*/ 	.short	(.L_126 - .L_125)
	.align		4
.L_125:
        /*0280*/ 	.word	index@(_ZN17fastertransformer19normalize_kernel_v2I6__halfS1_Li4ELi4ELi1EEEvPT_PKT0_iiii)
        /*0284*/ 	.word	0x00000014


	//----- nvinfo : EIATTR_FRAME_SIZE
	.align		4
.L_126:
        /*0288*/ 	.byte	0x04, 0x11
        /*028a*/ 	.short	(.L_128 - .L_127)
	.align		4
.L_127:
        /*028c*/ 	.word	index@(_ZN17fastertransformer19normalize_kernel_v2I6__halfS1_Li4ELi4ELi1EEEvPT_PKT0_iiii)
        /*0290*/ 	.word	0x00000000


	//----- nvinfo : EIATTR_REGCOUNT
	.align		4
.L_128:
        /*0294*/ 	.byte	0x04, 0x2f
        /*0296*/ 	.short	(.L_130 - .L_129)
	.align		4
.L_129:
        /*0298*/ 	.word	index@(_ZN17fastertransformer19normalize_kernel_v2INS_5half4E6__halfLi2ELi4ELi4EEEvPT_PKT0_iiii)
        /*029c*/ 	.word	0x00000018


	//----- nvinfo : EIATTR_FRAME_SIZE
	.align		4
.L_130:
        /*02a0*/ 	.byte	0x04, 0x11
        /*02a2*/ 	.short	(.L_132 - .L_131)
	.align		4
.L_131:
        /*02a4*/ 	.word	index@(_ZN17fastertransformer19normalize_kernel_v2INS_5half4E6__halfLi2ELi4ELi4EEEvPT_PKT0_iiii)
        /*02a8*/ 	.word	0x00000000


	//----- nvinfo : EIATTR_REGCOUNT
	.align		4
.L_132:
        /*02ac*/ 	.byte	0x04, 0x2f
        /*02ae*/ 	.short	(.L_134 - .L_133)
	.align		4
.L_133:
        /*02b0*/ 	.word	index@(_ZN17fastertransformer19normalize_kernel_v2I7__half26__halfLi2ELi4ELi2EEEvPT_PKT0_iiii)
        /*02b4*/ 	.word	0x00000017


	//----- nvinfo : EIATTR_FRAME_SIZE
	.align		4
.L_134:
        /*02b8*/ 	.byte	0x04, 0x11
        /*02ba*/ 	.short	(.L_136 - .L_135)
	.align		4
.L_135:
        /*02bc*/ 	.word	index@(_ZN17fastertransformer19normalize_kernel_v2I7__half26__halfLi2ELi4ELi2EEEvPT_PKT0_iiii)
        /*02c0*/ 	.word	0x00000000


	//----- nvinfo : EIATTR_REGCOUNT
	.align		4
.L_136:
        /*02c4*/ 	.byte	0x04, 0x2f
        /*02c6*/ 	.short	(.L_138 - .L_137)
	.align		4
.L_137:
        /*02c8*/ 	.word	index@(_ZN17fastertransformer19normalize_kernel_v2I6__halfS1_Li2ELi4ELi1EEEvPT_PKT0_iiii)
        /*02cc*/ 	.word	0x00000014


	//----- nvinfo : EIATTR_FRAME_SIZE
	.align		4
.L_138:
        /*02d0*/ 	.byte	0x04, 0x11
        /*02d2*/ 	.short	(.L_140 - .L_139)
	.align		4
.L_139:
        /*02d4*/ 	.word	index@(_ZN17fastertransformer19normalize_kernel_v2I6__halfS1_Li2ELi4ELi1EEEvPT_PKT0_iiii)
        /*02d8*/ 	.word	0x00000000


	//----- nvinfo : EIATTR_REGCOUNT
	.align		4
.L_140:
        /*02dc*/ 	.byte	0x04, 0x2f
        /*02de*/ 	.short	(.L_142 - .L_141)
	.align		4
.L_141:
        /*02e0*/ 	.word	index@(_ZN17fastertransformer19normalize_kernel_v2INS_5half4E6__halfLi1ELi4ELi4EEEvPT_PKT0_iiii)
        /*02e4*/ 	.word	0x00000018


	//----- nvinfo : EIATTR_FRAME_SIZE
	.align		4
.L_142:
        /*02e8*/ 	.byte	0x04, 0x11
        /*02ea*/ 	.short	(.L_144 - .L_143)
	.align		4
.L_143:
        /*02ec*/ 	.word	index@(_ZN17fastertransformer19normalize_kernel_v2INS_5half4E6__halfLi1ELi4ELi4EEEvPT_PKT0_iiii)
        /*02f0*/ 	.word	0x00000000


	//----- nvinfo : EIATTR_REGCOUNT
	.align		4
.L_144:
        /*02f4*/ 	.byte	0x04, 0x2f
        /*02f6*/ 	.short	(.L_146 - .L_145)
	.align		4
.L_145:
        /*02f8*/ 	.word	index@(_ZN17fastertransformer19normalize_kernel_v2I7__half26__halfLi1ELi4ELi2EEEvPT_PKT0_iiii)
        /*02fc*/ 	.word	0x00000017


	//----- nvinfo : EIATTR_FRAME_SIZE
	.align		4
.L_146:
        /*0300*/ 	.byte	0x04, 0x11
        /*0302*/ 	.short	(.L_148 - .L_147)
	.align		4
.L_147:
        /*0304*/ 	.word	index@(_ZN17fastertransformer19normalize_kernel_v2I7__half26__halfLi1ELi4ELi2EEEvPT_PKT0_iiii)
        /*0308*/ 	.word	0x00000000


	//----- nvinfo : EIATTR_REGCOUNT
	.align		4
.L_148:
        /*030c*/ 	.byte	0x04, 0x2f
        /*030e*/ 	.short	(.L_150 - .L_149)
	.align		4
.L_149:
        /*0310*/ 	.word	index@(_ZN17fastertransformer19normalize_kernel_v2I6__halfS1_Li1ELi4ELi1EEEvPT_PKT0_iiii)
        /*0314*/ 	.word	0x00000014


	//----- nvinfo : EIATTR_FRAME_SIZE
	.align		4
.L_150:
        /*0318*/ 	.byte	0x04, 0x11
        /*031a*/ 	.short	(.L_152 - .L_151)
	.align		4
.L_151:
        /*031c*/ 	.word	index@(_ZN17fastertransformer19normalize_kernel_v2I6__halfS1_Li1ELi4ELi1EEEvPT_PKT0_iiii)
        /*0320*/ 	.word	0x00000000


	//----- nvinfo : EIATTR_REGCOUNT
	.align		4
.L_152:
        /*0324*/ 	.byte	0x04, 0x2f
        /*0326*/ 	.short	(.L_154 - .L_153)
	.align		4
.L_153:
        /*0328*/ 	.word	index@(_ZN17fastertransformer16normalize_kernelI6__halfS1_EEvPT_PKT0_iiii)
        /*032c*/ 	.word	0x00000012


	//----- nvinfo : EIATTR_FRAME_SIZE
	.align		4
.L_154:
        /*0330*/ 	.byte	0x04, 0x11
        /*0332*/ 	.short	(.L_156 - .L_155)
	.align		4
.L_155:
        /*0334*/ 	.word	index@($__internal_0_$__cuda_sm20_drsqrt_f64_slowpath_v2)
        /*0338*/ 	.word	0x00000000


	//----- nvinfo : EIATTR_FRAME_SIZE
	.align		4
.L_156:
        /*033c*/ 	.byte	0x04, 0x11
        /*033e*/ 	.short	(.L_158 - .L_157)
	.align		4
.L_157:
        /*0340*/ 	.word	index@(_ZN17fastertransformer16normalize_kernelI6__halfS1_EEvPT_PKT0_iiii)
        /*0344*/ 	.word	0x00000000


	//----- nvinfo : EIATTR_REGCOUNT
	.align		4
.L_158:
        /*0348*/ 	.byte	0x04, 0x2f
        /*034a*/ 	.short	(.L_160 - .L_159)
	.align		4
.L_159:
        /*034c*/ 	.word	index@(_ZN17fastertransformer19normalize_kernel_v2ILi4ELi4ELi4EEEvP5char4PK6__halfiiiiff)
        /*0350*/ 	.word	0x0000001a


	//----- nvinfo : EIATTR_FRAME_SIZE
	.align		4
.L_160:
        /*0354*/ 	.byte	0x04, 0x11
        /*0356*/ 	.short	(.L_162 - .L_161)
	.align		4
.L_161:
        /*0358*/ 	.word	index@(_ZN17fastertransformer19normalize_kernel_v2ILi4ELi4ELi4EEEvP5char4PK6__halfiiiiff)
        /*035c*/ 	.word	0x00000000


	//----- nvinfo : EIATTR_REGCOUNT
	.align		4
.L_162:
        /*0360*/ 	.byte	0x04, 0x2f
        /*0362*/ 	.short	(.L_164 - .L_163)
	.align		4
.L_163:
        /*0364*/ 	.word	index@(_ZN17fastertransformer19normalize_kernel_v2ILi4ELi2ELi4EEEvP5char4PK6__halfiiiiff)
        /*0368*/ 	.word	0x0000001a


	//----- nvinfo : EIATTR_FRAME_SIZE
	.align		4
.L_164:
        /*036c*/ 	.byte	0x04, 0x11
        /*036e*/ 	.short	(.L_166 - .L_165)
	.align		4
.L_165:
        /*0370*/ 	.word	index@(_ZN17fastertransformer19normalize_kernel_v2ILi4ELi2ELi4EEEvP5char4PK6__halfiiiiff)
        /*0374*/ 	.word	0x00000000


	//----- nvinfo : EIATTR_REGCOUNT
	.align		4
.L_166:
        /*0378*/ 	.byte	0x04, 0x2f
        /*037a*/ 	.short	(.L_168 - .L_167)
	.align		4
.L_167:
        /*037c*/ 	.word	index@(_ZN17fastertransformer19normalize_kernel_v2ILi4ELi1ELi4EEEvP5char4PK6__halfiiiiff)
        /*0380*/ 	.word	0x0000001a


	//----- nvinfo : EIATTR_FRAME_SIZE
	.align		4
.L_168:
        /*0384*/ 	.byte	0x04, 0x11
        /*0386*/ 	.short	(.L_170 - .L_169)
	.align		4
.L_169:
        /*0388*/ 	.word	index@(_ZN17fastertransformer19normalize_kernel_v2ILi4ELi1ELi4EEEvP5char4PK6__halfiiiiff)
        /*038c*/ 	.word	0x00000000


	//----- nvinfo : EIATTR_MIN_STACK_SIZE
	.align		4
.L_170:
        /*0390*/ 	.byte	0x04, 0x12
        /*0392*/ 	.short	(.L_172 - .L_171)
	.align		4
.L_171:
        /*0394*/ 	.word	index@(_ZN17fastertransformer19normalize_kernel_v2ILi4ELi1ELi4EEEvP5char4PK6__halfiiiiff)
        /*0398*/ 	.word	0x00000000


	//----- nvinfo : EIATTR_MIN_STACK_SIZE
	.align		4
.L_172:
        /*039c*/ 	.byte	0x04, 0x12
        /*039e*/ 	.short	(.L_174 - .L_173)
	.align		4
.L_173:
        /*03a0*/ 	.word	index@(_ZN17fastertransformer19normalize_kernel_v2ILi4ELi2ELi4EEEvP5char4PK6__halfiiiiff)
        /*03a4*/ 	.word	0x00000000


	//----- nvinfo : EIATTR_MIN_STACK_SIZE
	.align		4
.L_174:
        /*03a8*/ 	.byte	0x04, 0x12
        /*03aa*/ 	.short	(.L_176 - .L_175)
	.align		4
.L_175:
        /*03ac*/ 	.word	index@(_ZN17fastertransformer19normalize_kernel_v2ILi4ELi4ELi4EEEvP5char4PK6__halfiiiiff)
        /*03b0*/ 	.word	0x00000000


	//----- nvinfo : EIATTR_MIN_STACK_SIZE
	.align		4
.L_176:
        /*03b4*/ 	.byte	0x04, 0x12
        /*03b6*/ 	.short	(.L_178 - .L_177)
	.align		4
.L_177:
        /*03b8*/ 	.word	index@(_ZN17fastertransformer16normalize_kernelI6__halfS1_EEvPT_PKT0_iiii)
        /*03bc*/ 	.word	0x00000000


	//----- nvinfo : EIATTR_MIN_STACK_SIZE
	.align		4
.L_178:
        /*03c0*/ 	.byte	0x04, 0x12
        /*03c2*/ 	.short	(.L_180 - .L_179)
	.align		4
.L_179:
        /*03c4*/ 	.word	index@(_ZN17fastertransformer19normalize_kernel_v2I6__halfS1_Li1ELi4ELi1EEEvPT_PKT0_iiii)
        /*03c8*/ 	.word	0x00000000


	//----- nvinfo : EIATTR_MIN_STACK_SIZE
	.align		4
.L_180:
        /*03cc*/ 	.byte	0x04, 0x12
        /*03ce*/ 	.short	(.L_182 - .L_181)
	.align		4
.L_181:
        /*03d0*/ 	.word	index@(_ZN17fastertransformer19normalize_kernel_v2I7__half26__halfLi1ELi4ELi2EEEvPT_PKT0_iiii)
        /*03d4*/ 	.word	0x00000000


	//----- nvinfo : EIATTR_MIN_STACK_SIZE
	.align		4
.L_182:
        /*03d8*/ 	.byte	0x04, 0x12
        /*03da*/ 	.short	(.L_184 - .L_183)
	.align		4
.L_183:
        /*03dc*/ 	.word	index@(_ZN17fastertransformer19normalize_kernel_v2INS_5half4E6__halfLi1ELi4ELi4EEEvPT_PKT0_iiii)
        /*03e0*/ 	.word	0x00000000


	//----- nvinfo : EIATTR_MIN_STACK_SIZE
	.align		4
.L_184:
        /*03e4*/ 	.byte	0x04, 0x12
        /*03e6*/ 	.short	(.L_186 - .L_185)
	.align		4
.L_185:
        /*03e8*/ 	.word	index@(_ZN17fastertransformer19normalize_kernel_v2I6__halfS1_Li2ELi4ELi1EEEvPT_PKT0_iiii)
        /*03ec*/ 	.word	0x00000000


	//----- nvinfo : EIATTR_MIN_STACK_SIZE
	.align		4
.L_186:
        /*03f0*/ 	.byte	0x04, 0x12
        /*03f2*/ 	.short	(.L_188 - .L_187)
	.align		4
.L_187:
        /*03f4*/ 	.word	index@(_ZN17fastertransformer19normalize_kernel_v2I7__half26__halfLi2ELi4ELi2EEEvPT_PKT0_iiii)
        /*03f8*/ 	.word	0x00000000


	//----- nvinfo : EIATTR_MIN_STACK_SIZE
	.align		4
.L_188:
        /*03fc*/ 	.byte	0x04, 0x12
        /*03fe*/ 	.short	(.L_190 - .L_189)
	.align		4
.L_189:
        /*0400*/ 	.word	index@(_ZN17fastertransformer19normalize_kernel_v2INS_5half4E6__halfLi2ELi4ELi4EEEvPT_PKT0_iiii)
        /*0404*/ 	.word	0x00000000


	//----- nvinfo : EIATTR_MIN_STACK_SIZE
	.align		4
.L_190:
        /*0408*/ 	.byte	0x04, 0x12
        /*040a*/ 	.short	(.L_192 - .L_191)
	.align		4
.L_191:
        /*040c*/ 	.word	index@(_ZN17fastertransformer19normalize_kernel_v2I6__halfS1_Li4ELi4ELi1EEEvPT_PKT0_iiii)
        /*0410*/ 	.word	0x00000000


	//----- nvinfo : EIATTR_MIN_STACK_SIZE
	.align		4
.L_192:
        /*0414*/ 	.byte	0x04, 0x12
        /*0416*/ 	.short	(.L_194 - .L_193)
	.align		4
.L_193:
        /*0418*/ 	.word	index@(_ZN17fastertransformer19normalize_kernel_v2I7__half26__halfLi4ELi4ELi2EEEvPT_PKT0_iiii)
        /*041c*/ 	.word	0x00000000


	//----- nvinfo : EIATTR_MIN_STACK_SIZE
	.align		4
.L_194:
        /*0420*/ 	.byte	0x04, 0x12
        /*0422*/ 	.short	(.L_196 - .L_195)
	.align		4
.L_195:
        /*0424*/ 	.word	index@(_ZN17fastertransformer19normalize_kernel_v2INS_5half4E6__halfLi4ELi4ELi4EEEvPT_PKT0_iiii)
        /*0428*/ 	.word	0x00000000


	//----- nvinfo : EIATTR_MIN_STACK_SIZE
	.align		4
.L_196:
        /*042c*/ 	.byte	0x04, 0x12
        /*042e*/ 	.short	(.L_198 - .L_197)
	.align		4
.L_197:
        /*0430*/ 	.word	index@(_ZN17fastertransformer16normalize_kernelIffEEvPT_PKT0_iiii)
        /*0434*/ 	.word	0x00000000


	//----- nvinfo : EIATTR_MIN_STACK_SIZE
	.align		4
.L_198:
        /*0438*/ 	.byte	0x04, 0x12
        /*043a*/ 	.short	(.L_200 - .L_199)
	.align		4
.L_199:
        /*043c*/ 	.word	index@(_ZN17fastertransformer19normalize_kernel_v2IffLi1ELi4ELi1EEEvPT_PKT0_iiii)
        /*0440*/ 	.word	0x00000000


	//----- nvinfo : EIATTR_MIN_STACK_SIZE
	.align		4
.L_200:
        /*0444*/ 	.byte	0x04, 0x12
        /*0446*/ 	.short	(.L_202 - .L_201)
	.align		4
.L_201:
        /*0448*/ 	.word	index@(_ZN17fastertransformer19normalize_kernel_v2I6float2fLi1ELi4ELi2EEEvPT_PKT0_iiii)
        /*044c*/ 	.word	0x00000000


	//----- nvinfo : EIATTR_MIN_STACK_SIZE
	.align		4
.L_202:
        /*0450*/ 	.byte	0x04, 0x12
        /*0452*/ 	.short	(.L_204 - .L_203)
	.align		4
.L_203:
        /*0454*/ 	.word	index@(_ZN17fastertransformer19normalize_kernel_v2I6float4fLi1ELi4ELi4EEEvPT_PKT0_iiii)
        /*0458*/ 	.word	0x00000000


	//----- nvinfo : EIATTR_MIN_STACK_SIZE
	.align		4
.L_204:
        /*045c*/ 	.byte	0x04, 0x12
        /*045e*/ 	.short	(.L_206 - .L_205)
	.align		4
.L_205:
        /*0460*/ 	.word	index@(_ZN17fastertransformer19normalize_kernel_v2IffLi2ELi4ELi1EEEvPT_PKT0_iiii)
        /*0464*/ 	.word	0x00000000


	//----- nvinfo : EIATTR_MIN_STACK_SIZE
	.align		4
.L_206:
        /*0468*/ 	.byte	0x04, 0x12
        /*046a*/ 	.short	(.L_208 - .L_207)
	.align		4
.L_207:
        /*046c*/ 	.word	index@(_ZN17fastertransformer19normalize_kernel_v2I6float2fLi2ELi4ELi2EEEvPT_PKT0_iiii)
        /*0470*/ 	.word	0x00000000


	//----- nvinfo : EIATTR_MIN_STACK_SIZE
	.align		4
.L_208:
        /*0474*/ 	.byte	0x04, 0x12
        /*0476*/ 	.short	(.L_210 - .L_209)
	.align		4
.L_209:
        /*0478*/ 	.word	index@(_ZN17fastertransformer19normalize_kernel_v2I6float4fLi2ELi4ELi4EEEvPT_PKT0_iiii)
        /*047c*/ 	.word	0x00000000


	//----- nvinfo : EIATTR_MIN_STACK_SIZE
	.align		4
.L_210:
        /*0480*/ 	.byte	0x04, 0x12
        /*0482*/ 	.short	(.L_212 - .L_211)
	.align		4
.L_211:
        /*0484*/ 	.word	index@(_ZN17fastertransformer19normalize_kernel_v2IffLi4ELi4ELi1EEEvPT_PKT0_iiii)
        /*0488*/ 	.word	0x00000000


	//----- nvinfo : EIATTR_MIN_STACK_SIZE
	.align		4
.L_212:
        /*048c*/ 	.byte	0x04, 0x12
        /*048e*/ 	.short	(.L_214 - .L_213)
	.align		4
.L_213:
        /*0490*/ 	.word	index@(_ZN17fastertransformer19normalize_kernel_v2I6float2fLi4ELi4ELi2EEEvPT_PKT0_iiii)
        /*0494*/ 	.word	0x00000000


	//----- nvinfo : EIATTR_MIN_STACK_SIZE
	.align		4
.L_214:
        /*0498*/ 	.byte	0x04, 0x12
        /*049a*/ 	.short	(.L_216 - .L_215)
	.align		4
.L_215:
        /*049c*/ 	.word	index@(_ZN17fastertransformer19normalize_kernel_v2I6float4fLi4ELi4ELi4EEEvPT_PKT0_iiii)
        /*04a0*/ 	.word	0x00000000


	//----- nvinfo : EIATTR_MIN_STACK_SIZE
	.align		4
.L_216:
        /*04a4*/ 	.byte	0x04, 0x12
        /*04a6*/ 	.short	(.L_218 - .L_217)
	.align		4
.L_217:
        /*04a8*/ 	.word	index@(_ZN17fastertransformer38normalize_for_FMHA_headz32_INT8_kernelILi1ELi1ELi1EEEvP5char2PK6__halfiiiiffff)
        /*04ac*/ 	.word	0x00000000


	//----- nvinfo : EIATTR_MIN_STACK_SIZE
	.align		4
.L_218:
        /*04b0*/ 	.byte	0x04, 0x12
        /*04b2*/ 	.short	(.L_220 - .L_219)
	.align		4
.L_219:
        /*04b4*/ 	.word	index@(_ZN17fastertransformer38normalize_for_FMHA_headz32_INT8_kernelILi1ELi2ELi1EEEvP5char2PK6__halfiiiiffff)
        /*04b8*/ 	.word	0x00000000


	//----- nvinfo : EIATTR_MIN_STACK_SIZE
	.align		4
.L_220:
        /*04bc*/ 	.byte	0x04, 0x12
        /*04be*/ 	.short	(.L_222 - .L_221)
	.align		4
.L_221:
        /*04c0*/ 	.word	index@(_ZN17fastertransformer38normalize_for_FMHA_headz32_INT8_kernelILi1ELi2ELi2EEEvP5char2PK6__halfiiiiffff)
        /*04c4*/ 	.word	0x00000000


	//----- nvinfo : EIATTR_MIN_STACK_SIZE
	.align		4
.L_222:
        /*04c8*/ 	.byte	0x04, 0x12
        /*04ca*/ 	.short	(.L_224 - .L_223)
	.align		4
.L_223:
        /*04cc*/ 	.word	index@(_ZN17fastertransformer38normalize_for_FMHA_headz32_INT8_kernelILi1ELi4ELi2EEEvP5char2PK6__halfiiiiffff)
        /*04d0*/ 	.word	0x00000000


	//----- nvinfo : EIATTR_MIN_STACK_SIZE
	.align		4
.L_224:
        /*04d4*/ 	.byte	0x04, 0x12
        /*04d6*/ 	.short	(.L_226 - .L_225)
	.align		4
.L_225:
        /*04d8*/ 	.word	index@(_ZN17fastertransformer38normalize_for_FMHA_headz32_INT8_kernelILi2ELi4ELi2EEEvP5char2PK6__halfiiiiffff)
        /*04dc*/ 	.word	0x00000000


	//----- nvinfo : EIATTR_MIN_STACK_SIZE
	.align		4
.L_226:
        /*04e0*/ 	.byte	0x04, 0x12
        /*04e2*/ 	.short	(.L_228 - .L_227)
	.align		4
.L_227:
        /*04e4*/ 	.word	index@(_ZN17fastertransformer33normalize_for_FMHA_headz32_kernelILi1ELi1ELi1EEEvP7__half2PK6__halfiiiif)
        /*04e8*/ 	.word	0x00000000


	//----- nvinfo : EIATTR_MIN_STACK_SIZE
	.align		4
.L_228:
        /*04ec*/ 	.byte	0x04, 0x12
        /*04ee*/ 	.short	(.L_230 - .L_229)
	.align		4
.L_229:
        /*04f0*/ 	.word	index@(_ZN17fastertransformer33normalize_for_FMHA_headz32_kernelILi1ELi2ELi1EEEvP7__half2PK6__halfiiiif)
        /*04f4*/ 	.word	0x00000000


	//----- nvinfo : EIATTR_MIN_STACK_SIZE
	.align		4
.L_230:
        /*04f8*/ 	.byte	0x04, 0x12
        /*04fa*/ 	.short	(.L_232 - .L_231)
	.align		4
.L_231:
        /*04fc*/ 	.word	index@(_ZN17fastertransformer33normalize_for_FMHA_headz32_kernelILi1ELi2ELi2EEEvP7__half2PK6__halfiiiif)
        /*0500*/ 	.word	0x00000000


	//----- nvinfo : EIATTR_MIN_STACK_SIZE
	.align		4
.L_232:
        /*0504*/ 	.byte	0x04, 0x12
        /*0506*/ 	.short	(.L_234 - .L_233)
	.align		4
.L_233:
        /*0508*/ 	.word	index@(_ZN17fastertransformer33normalize_for_FMHA_headz32_kernelILi1ELi4ELi2EEEvP7__half2PK6__halfiiiif)
        /*050c*/ 	.word	0x00000000


	//----- nvinfo : EIATTR_MIN_STACK_SIZE
	.align		4
.L_234:
        /*0510*/ 	.byte	0x04, 0x12
        /*0512*/ 	.short	(.L_236 - .L_235)
	.align		4
.L_235:
        /*0514*/ 	.word	index@(_ZN17fastertransformer33normalize_for_FMHA_headz32_kernelILi2ELi4ELi2EEEvP7__half2PK6__halfiiiif)
        /*0518*/ 	.word	0x00000000


	//----- nvinfo : EIATTR_MIN_STACK_SIZE
	.align		4
.L_236:
        /*051c*/ 	.byte	0x04, 0x12
        /*051e*/ 	.short	(.L_238 - .L_237)
	.align		4
.L_237:
        /*0520*/ 	.word	index@(_ZN17fastertransformer16normalize_kernelI6__halfEEvPaPKT_iiiiff)
        /*0524*/ 	.word	0x00000000


	//----- nvinfo : EIATTR_MIN_STACK_SIZE
	.align		4
.L_238:
        /*0528*/ 	.byte	0x04, 0x12
        /*052a*/ 	.short	(.L_240 - .L_239)
	.align		4
.L_239:
        /*052c*/ 	.word	index@(_ZN17fastertransformer16normalize_kernelI7__half26__halfEEvPT_PKT0_iiii)
        /*0530*/ 	.word	0x00000008


	//----- nvinfo : EIATTR_MIN_STACK_SIZE
	.align		4
.L_240:
        /*0534*/ 	.byte	0x04, 0x12
        /*0536*/ 	.short	(.L_242 - .L_241)
	.align		4
.L_241:
        /*0538*/ 	.word	index@(_ZN17fastertransformer30normalize_for_FMHA_INT8_kernelEP5char2PK6__halfiiiiffff)
        /*053c*/ 	.word	0x00000000


	//----- nvinfo : EIATTR_MIN_STACK_SIZE
	.align		4
.L_242:
        /*0540*/ 	.byte	0x04, 0x12
        /*0542*/ 	.short	(.L_244 - .L_243)
	.align		4
.L_243:
        /*0544*/ 	.word	index@(_ZN17fastertransformer25normalize_for_FMHA_kernelEP7__half2PK6__halfiiiif)
        /*0548*/ 	.word	0x00000008
.L_244:


//--------------------- .nv.compat                --------------------------
	.section	.nv.compat,"",@"SHT_CUDA_COMPAT_INFO"
	.align	4
        /*0000*/ 	.byte	0x02, 0x09, 0x01, 0x00, 0x02, 0x02, 0x01, 0x00, 0x02, 0x05, 0x05, 0x00, 0x03, 0x07, 0x01, 0x01
        /*0010*/ 	.byte	0x02, 0x03, 0x00, 0x00, 0x02, 0x06, 0x01, 0x00, 0x04, 0x0b, 0x08, 0x00, 0x00, 0x00, 0x00, 0x00
        /*0020*/ 	.byte	0x00, 0x00, 0x00, 0x00


//--------------------- .nv.info._ZN17fastertransformer19normalize_kernel_v2ILi4ELi1ELi4EEEvP5char4PK6__halfiiiiff --------------------------
	.section	.nv.info._ZN17fastertransformer19normalize_kernel_v2ILi4ELi1ELi4EEEvP5char4PK6__halfiiiiff,"",@"SHT_CUDA_INFO"
	.sectionflags	@""
	.align	4


	//----- nvinfo : EIATTR_CUDA_API_VERSION
	.align		4
        /*0000*/ 	.byte	0x04, 0x37
        /*0002*/ 	.short	(.L_246 - .L_245)
.L_245:
        /*0004*/ 	.word	0x00000082


	//----- nvinfo : EIATTR_KPARAM_INFO
	.align		4
.L_246:
        /*0008*/ 	.byte	0x04, 0x17
        /*000a*/ 	.short	(.L_248 - .L_247)
.L_247:
        /*000c*/ 	.word	0x00000000
        /*0010*/ 	.short	0x0007
        /*0012*/ 	.short	0x0024
        /*0014*/ 	.byte	0x00, 0xf0, 0x11, 0x00


	//----- nvinfo : EIATTR_KPARAM_INFO
	.align		4
.L_248:
        /*0018*/ 	.byte	0x04, 0x17
        /*001a*/ 	.short	(.L_250 - .L_249)
.L_249:
        /*001c*/ 	.word	0x00000000
        /*0020*/ 	.short	0x0006
        /*0022*/ 	.short	0x0020
        /*0024*/ 	.byte	0x00, 0xf0, 0x11, 0x00


	//----- nvinfo : EIATTR_KPARAM_INFO
	.align		4
.L_250:
        /*0028*/ 	.byte	0x04, 0x17
        /*002a*/ 	.short	(.L_252 - .L_251)
.L_251:
        /*002c*/ 	.word	0x00000000
        /*0030*/ 	.short	0x0005
        /*0032*/ 	.short	0x001c
        /*0034*/ 	.byte	0x00, 0xf0, 0x11, 0x00


	//----- nvinfo : EIATTR_KPARAM_INFO
	.align		4
.L_252:
        /*0038*/ 	.byte	0x04, 0x17
        /*003a*/ 	.short	(.L_254 - .L_253)
.L_253:
        /*003c*/ 	.word	0x00000000
        /*0040*/ 	.short	0x0004
        /*0042*/ 	.short	0x0018
        /*0044*/ 	.byte	0x00, 0xf0, 0x11, 0x00


	//----- nvinfo : EIATTR_KPARAM_INFO
	.align		4
.L_254:
        /*0048*/ 	.byte	0x04, 0x17
        /*004a*/ 	.short	(.L_256 - .L_255)
.L_255:
        /*004c*/ 	.word	0x00000000
        /*0050*/ 	.short	0x0003
        /*0052*/ 	.short	0x0014
        /*0054*/ 	.byte	0x00, 0xf0, 0x11, 0x00


	//----- nvinfo : EIATTR_KPARAM_INFO
	.align		4
.L_256:
        /*0058*/ 	.byte	0x04, 0x17
        /*005a*/ 	.short	(.L_258 - .L_257)
.L_257:
        /*005c*/ 	.word	0x00000000
        /*0060*/ 	.short	0x0002
        /*0062*/ 	.short	0x0010
        /*0064*/ 	.byte	0x00, 0xf0, 0x11, 0x00


	//----- nvinfo : EIATTR_KPARAM_INFO
	.align		4
.L_258:
        /*0068*/ 	.byte	0x04, 0x17
        /*006a*/ 	.short	(.L_260 - .L_259)
.L_259:
        /*006c*/ 	.word	0x00000000
        /*0070*/ 	.short	0x0001
        /*0072*/ 	.short	0x0008
        /*0074*/ 	.byte	0x00, 0xf0, 0x21, 0x00


	//----- nvinfo : EIATTR_KPARAM_INFO
	.align		4
.L_260:
        /*0078*/ 	.byte	0x04, 0x17
        /*007a*/ 	.short	(.L_262 - .L_261)
.L_261:
        /*007c*/ 	.word	0x00000000
        /*0080*/ 	.short	0x0000
        /*0082*/ 	.short	0x0000
        /*0084*/ 	.byte	0x00, 0xf0, 0x21, 0x00


	//----- nvinfo : EIATTR_SPARSE_MMA_MASK
	.align		4
.L_262:
        /*0088*/ 	.byte	0x03, 0x50
        /*008a*/ 	.short	0x0000


	//----- nvinfo : EIATTR_MAXREG_COUNT
	.align		4
        /*008c*/ 	.byte	0x03, 0x1b
        /*008e*/ 	.short	0x00ff


	//----- nvinfo : EIATTR_NUM_BARRIERS
	.align		4
        /*0090*/ 	.byte	0x02, 0x4c
        /*0092*/ 	.byte	0x01
	.zero		1


	//----- nvinfo : EIATTR_MERCURY_ISA_VERSION
	.align		4
        /*0094*/ 	.byte	0x03, 0x5f
        /*0096*/ 	.short	0x0101


	//----- nvinfo : EIATTR_COOP_GROUP_MASK_REGIDS
	.align		4
        /*0098*/ 	.byte	0x04, 0x29
        /*009a*/ 	.short	(.L_264 - .L_263)


	//   ....[0]....
.L_263:
        /*009c*/ 	.word	0xffffffff


	//   ....[1]....
        /*00a0*/ 	.word	0xffffffff


	//   ....[2]....
        /*00a4*/ 	.word	0xffffffff


	//----- nvinfo : EIATTR_COOP_GROUP_INSTR_OFFSETS
	.align		4
.L_264:
        /*00a8*/ 	.byte	0x04, 0x28
        /*00aa*/ 	.short	(.L_266 - .L_265)


	//   ....[0]....
.L_265:
        /*00ac*/ 	.word	0x00000ae0


	//   ....[1]....
        /*00b0*/ 	.word	0x00000b20


	//   ....[2]....
        /*00b4*/ 	.word	0x00000b40


	//----- nvinfo : EIATTR_EXIT_INSTR_OFFSETS
	.align		4
.L_266:
        /*00b8*/ 	.byte	0x04, 0x1c
        /*00ba*/ 	.short	(.L_268 - .L_267)


	//   ....[0]....
.L_267:
        /*00bc*/ 	.word	0x00000ca0


	//   ....[1]....
        /*00c0*/ 	.word	0x000010e0


	//----- nvinfo : EIATTR_CRS_STACK_SIZE
	.align		4
.L_268:
        /*00c4*/ 	.byte	0x04, 0x1e
        /*00c6*/ 	.short	(.L_270 - .L_269)
.L_269:
        /*00c8*/ 	.word	0x00000000


	//----- nvinfo : EIATTR_CBANK_PARAM_SIZE
	.align		4
.L_270:
        /*00cc*/ 	.byte	0x03, 0x19
        /*00ce*/ 	.short	0x0028


	//----- nvinfo : EIATTR_PARAM_CBANK
	.align		4
        /*00d0*/ 	.byte	0x04, 0x0a
        /*00d2*/ 	.short	(.L_272 - .L_271)
	.align		4
.L_271:
        /*00d4*/ 	.word	index@(.nv.constant0._ZN17fastertransformer19normalize_kernel_v2ILi4ELi1ELi4EEEvP5char4PK6__halfiiiiff)
        /*00d8*/ 	.short	0x0210
        /*00da*/ 	.short	0x0028


	//----- nvinfo : EIATTR_SW_WAR
	.align		4
.L_272:
        /*00dc*/ 	.byte	0x04, 0x36
        /*00de*/ 	.short	(.L_274 - .L_273)
.L_273:
        /*00e0*/ 	.word	0x00000008
.L_274:


//--------------------- .nv.info._ZN17fastertransformer19normalize_kernel_v2ILi4ELi2ELi4EEEvP5char4PK6__halfiiiiff --------------------------
	.section	.nv.info._ZN17fastertransformer19normalize_kernel_v2ILi4ELi2ELi4EEEvP5char4PK6__halfiiiiff,"",@"SHT_CUDA_INFO"
	.sectionflags	@""
	.align	4


	//----- nvinfo : EIATTR_CUDA_API_VERSION
	.align		4
        /*0000*/ 	.byte	0x04, 0x37
        /*0002*/ 	.short	(.L_276 - .L_275)
.L_275:
        /*0004*/ 	.word	0x00000082


	//----- nvinfo : EIATTR_KPARAM_INFO
	.align		4
.L_276:
        /*0008*/ 	.byte	0x04, 0x17
        /*000a*/ 	.short	(.L_278 - .L_277)
.L_277:
        /*000c*/ 	.word	0x00000000
        /*0010*/ 	.short	0x0007
        /*0012*/ 	.short	0x0024
        /*0014*/ 	.byte	0x00, 0xf0, 0x11, 0x00


	//----- nvinfo : EIATTR_KPARAM_INFO
	.align		4
.L_278:
        /*0018*/ 	.byte	0x04, 0x17
        /*001a*/ 	.short	(.L_280 - .L_279)
.L_279:
        /*001c*/ 	.word	0x00000000
        /*0020*/ 	.short	0x0006
        /*0022*/ 	.short	0x0020
        /*0024*/ 	.byte	0x00, 0xf0, 0x11, 0x00


	//----- nvinfo : EIATTR_KPARAM_INFO
	.align		4
.L_280:
        /*0028*/ 	.byte	0x04, 0x17
        /*002a*/ 	.short	(.L_282 - .L_281)
.L_281:
        /*002c*/ 	.word	0x00000000
        /*0030*/ 	.short	0x0005
        /*0032*/ 	.short	0x001c
        /*0034*/ 	.byte	0x00, 0xf0, 0x11, 0x00


	//----- nvinfo : EIATTR_KPARAM_INFO
	.align		4
.L_282:
        /*0038*/ 	.byte	0x04, 0x17
        /*003a*/ 	.short	(.L_284 - .L_283)
.L_283:
        /*003c*/ 	.word	0x00000000
        /*0040*/ 	.short	0x0004
        /*0042*/ 	.short	0x0018
        /*0044*/ 	.byte	0x00, 0xf0, 0x11, 0x00


	//----- nvinfo : EIATTR_KPARAM_INFO
	.align		4
.L_284:
        /*0048*/ 	.byte	0x04, 0x17
        /*004a*/ 	.short	(.L_286 - .L_285)
.L_285:
        /*004c*/ 	.word	0x00000000
        /*0050*/ 	.short	0x0003
        /*0052*/ 	.short	0x0014
        /*0054*/ 	.byte	0x00, 0xf0, 0x11, 0x00


	//----- nvinfo : EIATTR_KPARAM_INFO
	.align		4
.L_286:
        /*0058*/ 	.byte	0x04, 0x17
        /*005a*/ 	.short	(.L_288 - .L_287)
.L_287:
        /*005c*/ 	.word	0x00000000
        /*0060*/ 	.short	0x0002
        /*0062*/ 	.short	0x0010
        /*0064*/ 	.byte	0x00, 0xf0, 0x11, 0x00


	//----- nvinfo : EIATTR_KPARAM_INFO
	.align		4
.L_288:
        /*0068*/ 	.byte	0x04, 0x17
        /*006a*/ 	.short	(.L_290 - .L_289)
.L_289:
        /*006c*/ 	.word	0x00000000
        /*0070*/ 	.short	0x0001
        /*0072*/ 	.short	0x0008
        /*0074*/ 	.byte	0x00, 0xf0, 0x21, 0x00


	//----- nvinfo : EIATTR_KPARAM_INFO
	.align		4
.L_290:
        /*0078*/ 	.byte	0x04, 0x17
        /*007a*/ 	.short	(.L_292 - .L_291)
.L_291:
        /*007c*/ 	.word	0x00000000
        /*0080*/ 	.short	0x0000
        /*0082*/ 	.short	0x0000
        /*0084*/ 	.byte	0x00, 0xf0, 0x21, 0x00


	//----- nvinfo : EIATTR_SPARSE_MMA_MASK
	.align		4
.L_292:
        /*0088*/ 	.byte	0x03, 0x50
        /*008a*/ 	.short	0x0000


	//----- nvinfo : EIATTR_MAXREG_COUNT
	.align		4
        /*008c*/ 	.byte	0x03, 0x1b
        /*008e*/ 	.short	0x00ff


	//----- nvinfo : EIATTR_NUM_BARRIERS
	.align		4
        /*0090*/ 	.byte	0x02, 0x4c
        /*0092*/ 	.byte	0x01
	.zero		1


	//----- nvinfo : EIATTR_MERCURY_ISA_VERSION
	.align		4
        /*0094*/ 	.byte	0x03, 0x5f
        /*0096*/ 	.short	0x0101


	//----- nvinfo : EIATTR_COOP_GROUP_MASK_REGIDS
	.align		4
        /*0098*/ 	.byte	0x04, 0x29
        /*009a*/ 	.short	(.L_294 - .L_293)


	//   ....[0]....
.L_293:
        /*009c*/ 	.word	0xffffffff


	//   ....[1]....
        /*00a0*/ 	.word	0xffffffff


	//   ....[2]....
        /*00a4*/ 	.word	0xffffffff


	//----- nvinfo : EIATTR_COOP_GROUP_INSTR_OFFSETS
	.align		4
.L_294:
        /*00a8*/ 	.byte	0x04, 0x28
        /*00aa*/ 	.short	(.L_296 - .L_295)


	//   ....[0]....
.L_295:
        /*00ac*/ 	.word	0x00000ae0


	//   ....[1]....
        /*00b0*/ 	.word	0x00000b20


	//   ....[2]....
        /*00b4*/ 	.word	0x00000b40


	//----- nvinfo : EIATTR_EXIT_INSTR_OFFSETS
	.align		4
.L_296:
        /*00b8*/ 	.byte	0x04, 0x1c
        /*00ba*/ 	.short	(.L_298 - .L_297)


	//   ....[0]....
.L_297:
        /*00bc*/ 	.word	0x00000ca0


	//   ....[1]....
        /*00c0*/ 	.word	0x000010e0


	//----- nvinfo : EIATTR_CRS_STACK_SIZE
	.align		4
.L_298:
        /*00c4*/ 	.byte	0x04, 0x1e
        /*00c6*/ 	.short	(.L_300 - .L_299)
.L_299:
        /*00c8*/ 	.word	0x00000000


	//----- nvinfo : EIATTR_CBANK_PARAM_SIZE
	.align		4
.L_300:
        /*00cc*/ 	.byte	0x03, 0x19
        /*00ce*/ 	.short	0x0028


	//----- nvinfo : EIATTR_PARAM_CBANK
	.align		4
        /*00d0*/ 	.byte	0x04, 0x0a
        /*00d2*/ 	.short	(.L_302 - .L_301)
	.align		4
.L_301:
        /*00d4*/ 	.word	index@(.nv.constant0._ZN17fastertransformer19normalize_kernel_v2ILi4ELi2ELi4EEEvP5char4PK6__halfiiiiff)
        /*00d8*/ 	.short	0x0210
        /*00da*/ 	.short	0x0028


	//----- nvinfo : EIATTR_SW_WAR
	.align		4
.L_302:
        /*00dc*/ 	.byte	0x04, 0x36
        /*00de*/ 	.short	(.L_304 - .L_303)
.L_303:
        /*00e0*/ 	.word	0x00000008
.L_304:


//--------------------- .nv.info._ZN17fastertransformer19normalize_kernel_v2ILi4ELi4ELi4EEEvP5char4PK6__halfiiiiff --------------------------
	.section	.nv.info._ZN17fastertransformer19normalize_kernel_v2ILi4ELi4ELi4EEEvP5char4PK6__halfiiiiff,"",@"SHT_CUDA_INFO"
	.sectionflags	@""
	.align	4


	//----- nvinfo : EIATTR_CUDA_API_VERSION
	.align		4
        /*0000*/ 	.byte	0x04, 0x37
        /*0002*/ 	.short	(.L_306 - .L_305)
.L_305:
        /*0004*/ 	.word	0x00000082


	//----- nvinfo : EIATTR_KPARAM_INFO
	.align		4
.L_306:
        /*0008*/ 	.byte	0x04, 0x17
        /*000a*/ 	.short	(.L_308 - .L_307)
.L_307:
        /*000c*/ 	.word	0x00000000
        /*0010*/ 	.short	0x0007
        /*0012*/ 	.short	0x0024
        /*0014*/ 	.byte	0x00, 0xf0, 0x11, 0x00


	//----- nvinfo : EIATTR_KPARAM_INFO
	.align		4
.L_308:
        /*0018*/ 	.byte	0x04, 0x17
        /*001a*/ 	.short	(.L_310 - .L_309)
.L_309:
        /*001c*/ 	.word	0x00000000
        /*0020*/ 	.short	0x0006
        /*0022*/ 	.short	0x0020
        /*0024*/ 	.byte	0x00, 0xf0, 0x11, 0x00


	//----- nvinfo : EIATTR_KPARAM_INFO
	.align		4
.L_310:
        /*0028*/ 	.byte	0x04, 0x17
        /*002a*/ 	.short	(.L_312 - .L_311)
.L_311:
        /*002c*/ 	.word	0x00000000
        /*0030*/ 	.short	0x0005
        /*0032*/ 	.short	0x001c
        /*0034*/ 	.byte	0x00, 0xf0, 0x11, 0x00


	//----- nvinfo : EIATTR_KPARAM_INFO
	.align		4
.L_312:
        /*0038*/ 	.byte	0x04, 0x17
        /*003a*/ 	.short	(.L_314 - .L_313)
.L_313:
        /*003c*/ 	.word	0x00000000
        /*0040*/ 	.short	0x0004
        /*0042*/ 	.short	0x0018
        /*0044*/ 	.byte	0x00, 0xf0, 0x11, 0x00


	//----- nvinfo : EIATTR_KPARAM_INFO
	.align		4
.L_314:
        /*0048*/ 	.byte	0x04, 0x17
        /*004a*/ 	.short	(.L_316 - .L_315)
.L_315:
        /*004c*/ 	.word	0x00000000
        /*0050*/ 	.short	0x0003
        /*0052*/ 	.short	0x0014
        /*0054*/ 	.byte	0x00, 0xf0, 0x11, 0x00


	//----- nvinfo : EIATTR_KPARAM_INFO
	.align		4
.L_316:
        /*0058*/ 	.byte	0x04, 0x17
        /*005a*/ 	.short	(.L_318 - .L_317)
.L_317:
        /*005c*/ 	.word	0x00000000
        /*0060*/ 	.short	0x0002
        /*0062*/ 	.short	0x0010
        /*0064*/ 	.byte	0x00, 0xf0, 0x11, 0x00


	//----- nvinfo : EIATTR_KPARAM_INFO
	.align		4
.L_318:
        /*0068*/ 	.byte	0x04, 0x17
        /*006a*/ 	.short	(.L_320 - .L_319)
.L_319:
        /*006c*/ 	.word	0x00000000
        /*0070*/ 	.short	0x0001
        /*0072*/ 	.short	0x0008
        /*0074*/ 	.byte	0x00, 0xf0, 0x21, 0x00


	//----- nvinfo : EIATTR_KPARAM_INFO
	.align		4
.L_320:
        /*0078*/ 	.byte	0x04, 0x17
        /*007a*/ 	.short	(.L_322 - .L_321)
.L_321:
        /*007c*/ 	.word	0x00000000
        /*0080*/ 	.short	0x0000
        /*0082*/ 	.short	0x0000
        /*0084*/ 	.byte	0x00, 0xf0, 0x21, 0x00


	//----- nvinfo : EIATTR_SPARSE_MMA_MASK
	.align		4
.L_322:
        /*0088*/ 	.byte	0x03, 0x50
        /*008a*/ 	.short	0x0000


	//----- nvinfo : EIATTR_MAXREG_COUNT
	.align		4
        /*008c*/ 	.byte	0x03, 0x1b
        /*008e*/ 	.short	0x00ff


	//----- nvinfo : EIATTR_NUM_BARRIERS
	.align		4
        /*0090*/ 	.byte	0x02, 0x4c
        /*0092*/ 	.byte	0x01
	.zero		1


	//----- nvinfo : EIATTR_MERCURY_ISA_VERSION
	.align		4
        /*0094*/ 	.byte	0x03, 0x5f
        /*0096*/ 	.short	0x0101


	//----- nvinfo : EIATTR_COOP_GROUP_MASK_REGIDS
	.align		4
        /*0098*/ 	.byte	0x04, 0x29
        /*009a*/ 	.short	(.L_324 - .L_323)


	//   ....[0]....
.L_323:
        /*009c*/ 	.word	0xffffffff


	//   ....[1]....
        /*00a0*/ 	.word	0xffffffff


	//   ....[2]....
        /*00a4*/ 	.word	0xffffffff


	//----- nvinfo : EIATTR_COOP_GROUP_INSTR_OFFSETS
	.align		4
.L_324:
        /*00a8*/ 	.byte	0x04, 0x28
        /*00aa*/ 	.short	(.L_326 - .L_325)


	//   ....[0]....
.L_325:
        /*00ac*/ 	.word	0x00000ae0


	//   ....[1]....
        /*00b0*/ 	.word	0x00000b20


	//   ....[2]....
        /*00b4*/ 	.word	0x00000b40


	//----- nvinfo : EIATTR_EXIT_INSTR_OFFSETS
	.align		4
.L_326:
        /*00b8*/ 	.byte	0x04, 0x1c
        /*00ba*/ 	.short	(.L_328 - .L_327)


	//   ....[0]....
.L_327:
        /*00bc*/ 	.word	0x00000ca0


	//   ....[1]....
        /*00c0*/ 	.word	0x000010e0


	//----- nvinfo : EIATTR_CRS_STACK_SIZE
	.align		4
.L_328:
        /*00c4*/ 	.byte	0x04, 0x1e
        /*00c6*/ 	.short	(.L_330 - .L_329)
.L_329:
        /*00c8*/ 	.word	0x00000000


	//----- nvinfo : EIATTR_CBANK_PARAM_SIZE
	.align		4
.L_330:
        /*00cc*/ 	.byte	0x03, 0x19
        /*00ce*/ 	.short	0x0028


	//----- nvinfo : EIATTR_PARAM_CBANK
	.align		4
        /*00d0*/ 	.byte	0x04, 0x0a
        /*00d2*/ 	.short	(.L_332 - .L_331)
	.align		4
.L_331:
        /*00d4*/ 	.word	index@(.nv.constant0._ZN17fastertransformer19normalize_kernel_v2ILi4ELi4ELi4EEEvP5char4PK6__halfiiiiff)
        /*00d8*/ 	.short	0x0210
        /*00da*/ 	.short	0x0028


	//----- nvinfo : EIATTR_SW_WAR
	.align		4
.L_332:
        /*00dc*/ 	.byte	0x04, 0x36
        /*00de*/ 	.short	(.L_334 - .L_333)
.L_333:
        /*00e0*/ 	.word	0x00000008
.L_334:


//--------------------- .nv.info._ZN17fastertransformer16normalize_kernelI6__halfS1_EEvPT_PKT0_iiii --------------------------
	.section	.nv.info._ZN17fastertransformer16normalize_kernelI6__halfS1_EEvPT_PKT0_iiii,"",@"SHT_CUDA_INFO"
	.sectionflags	@""
	.align	4


	//----- nvinfo : EIATTR_CUDA_API_VERSION
	.align		4
        /*0000*/ 	.byte	0x04, 0x37
        /*0002*/ 	.short	(.L_336 - .L_335)
.L_335:
        /*0004*/ 	.word	0x00000082


	//----- nvinfo : EIATTR_KPARAM_INFO
	.align		4
.L_336:
        /*0008*/ 	.byte	0x04, 0x17
        /*000a*/ 	.short	(.L_338 - .L_337)
.L_337:
        /*000c*/ 	.word	0x00000000
        /*0010*/ 	.short	0x0005
        /*0012*/ 	.short	0x001c
        /*0014*/ 	.byte	0x00, 0xf0, 0x11, 0x00


	//----- nvinfo : EIATTR_KPARAM_INFO
	.align		4
.L_338:
        /*0018*/ 	.byte	0x04, 0x17
        /*001a*/ 	.short	(.L_340 - .L_339)
.L_339:
        /*001c*/ 	.word	0x00000000
        /*0020*/ 	.short	0x0004
        /*0022*/ 	.short	0x0018
        /*0024*/ 	.byte	0x00, 0xf0, 0x11, 0x00


	//----- nvinfo : EIATTR_KPARAM_INFO
	.align		4
.L_340:
        /*0028*/ 	.byte	0x04, 0x17
        /*002a*/ 	.short	(.L_342 - .L_341)
.L_341:
        /*002c*/ 	.word	0x00000000
        /*0030*/ 	.short	0x0003
        /*0032*/ 	.short	0x0014
        /*0034*/ 	.byte	0x00, 0xf0, 0x11, 0x00


	//----- nvinfo : EIATTR_KPARAM_INFO
	.align		4
.L_342:
        /*0038*/ 	.byte	0x04, 0x17
        /*003a*/ 	.short	(.L_344 - .L_343)
.L_343:
        /*003c*/ 	.word	0x00000000
        /*0040*/ 	.short	0x0002
        /*0042*/ 	.short	0x0010
        /*0044*/ 	.byte	0x00, 0xf0, 0x11, 0x00


	//----- nvinfo : EIATTR_KPARAM_INFO
	.align		4
.L_344:
        /*0048*/ 	.byte	0x04, 0x17
        /*004a*/ 	.short	(.L_346 - .L_345)
.L_345:
        /*004c*/ 	.word	0x00000000
        /*0050*/ 	.short	0x0001
        /*0052*/ 	.short	0x0008
        /*0054*/ 	.byte	0x00, 0xf0, 0x21, 0x00


	//----- nvinfo : EIATTR_KPARAM_INFO
	.align		4
.L_346:
        /*0058*/ 	.byte	0x04, 0x17
        /*005a*/ 	.short	(.L_348 - .L_347)
.L_347:
        /*005c*/ 	.word	0x00000000
        /*0060*/ 	.short	0x0000
        /*0062*/ 	.short	0x0000
        /*0064*/ 	.byte	0x00, 0xf0, 0x21, 0x00


	//----- nvinfo : EIATTR_SPARSE_MMA_MASK
	.align		4
.L_348:
        /*0068*/ 	.byte	0x03, 0x50
        /*006a*/ 	.short	0x0000


	//----- nvinfo : EIATTR_MAXREG_COUNT
	.align		4
        /*006c*/ 	.byte	0x03, 0x1b
        /*006e*/ 	.short	0x00ff


	//----- nvinfo : EIATTR_NUM_BARRIERS
	.align		4
        /*0070*/ 	.byte	0x02, 0x4c
        /*0072*/ 	.byte	0x01
	.zero		1


	//----- nvinfo : EIATTR_MERCURY_ISA_VERSION
	.align		4
        /*0074*/ 	.byte	0x03, 0x5f
        /*0076*/ 	.short	0x0101


	//----- nvinfo : EIATTR_COOP_GROUP_MASK_REGIDS
	.align		4
        /*0078*/ 	.byte	0x04, 0x29
        /*007a*/ 	.short	(.L_350 - .L_349)


	//   ....[0]....
.L_349:
        /*007c*/ 	.word	0xffffffff


	//   ....[1]....
        /*0080*/ 	.word	0xffffffff


	//   ....[2]....
        /*0084*/ 	.word	0xffffffff


	//   ....[3]....
        /*0088*/ 	.word	0xffffffff


	//   ....[4]....
        /*008c*/ 	.word	0xffffffff


	//   ....[5]....
        /*0090*/ 	.word	0xffffffff


	//   ....[6]....
        /*0094*/ 	.word	0xffffffff


	//   ....[7]....
        /*0098*/ 	.word	0xffffffff


	//   ....[8]....
        /*009c*/ 	.word	0xffffffff


	//   ....[9]....
        /*00a0*/ 	.word	0xffffffff


	//   ....[10]....
        /*00a4*/ 	.word	0xffffffff


	//   ....[11]....
        /*00a8*/ 	.word	0xffffffff


	//   ....[12]....
        /*00ac*/ 	.word	0xffffffff


	//   ....[13]....
        /*00b0*/ 	.word	0xffffffff


	//   ....[14]....
        /*00b4*/ 	.word	0xffffffff


	//----- nvinfo : EIATTR_COOP_GROUP_INSTR_OFFSETS
	.align		4
.L_350:
        /*00b8*/ 	.byte	0x04, 0x28
        /*00ba*/ 	.short	(.L_352 - .L_351)


	//   ....[0]....
.L_351:
        /*00bc*/ 	.word	0x00000200


	//   ....[1]....
        /*00c0*/ 	.word	0x000002a0


	//   ....[2]....
        /*00c4*/ 	.word	0x000002e0


	//   ....[3]....
        /*00c8*/ 	.word	0x00000310


	//   ....[4]....
        /*00cc*/ 	.word	0x00000370


	//   ....[5]....
        /*00d0*/ 	.word	0x000003f0


	//   ....[6]....
        /*00d4*/ 	.word	0x00000410


	//   ....[7]....
        /*00d8*/ 	.word	0x00000430


	//   ....[8]....
        /*00dc*/ 	.word	0x00000450


	//   ....[9]....
        /*00e0*/ 	.word	0x00000470


	//   ....[10]....
        /*00e4*/ 	.word	0x000004a0


	//   ....[11]....
        /*00e8*/ 	.word	0x000004c0


	//   ....[12]....
        /*00ec*/ 	.word	0x000004e0


	//   ....[13]....
        /*00f0*/ 	.word	0x00000500


	//   ....[14]....
        /*00f4*/ 	.word	0x00000520


	//----- nvinfo : EIATTR_EXIT_INSTR_OFFSETS
	.align		4
.L_352:
        /*00f8*/ 	.byte	0x04, 0x1c
        /*00fa*/ 	.short	(.L_354 - .L_353)


	//   ....[0]....
.L_353:
        /*00fc*/ 	.word	0x000007a0


	//   ....[1]....
        /*0100*/ 	.word	0x00000820


	//----- nvinfo : EIATTR_CRS_STACK_SIZE
	.align		4
.L_354:
        /*0104*/ 	.byte	0x04, 0x1e
        /*0106*/ 	.short	(.L_356 - .L_355)
.L_355:
        /*0108*/ 	.word	0x00000000


	//----- nvinfo : EIATTR_CBANK_PARAM_SIZE
	.align		4
.L_356:
        /*010c*/ 	.byte	0x03, 0x19
        /*010e*/ 	.short	0x0020


	//----- nvinfo : EIATTR_PARAM_CBANK
	.align		4
        /*0110*/ 	.byte	0x04, 0x0a
        /*0112*/ 	.short	(.L_358 - .L_357)
	.align		4
.L_357:
        /*0114*/ 	.word	index@(.nv.constant0._ZN17fastertransformer16normalize_kernelI6__halfS1_EEvPT_PKT0_iiii)
        /*0118*/ 	.short	0x0210
        /*011a*/ 	.short	0x0020


	//----- nvinfo : EIATTR_SW_WAR
	.align		4
.L_358:
        /*011c*/ 	.byte	0x04, 0x36
        /*011e*/ 	.short	(.L_360 - .L_359)
.L_359:
        /*0120*/ 	.word	0x00000008
.L_360:


//--------------------- .nv.info._ZN17fastertransformer19normalize_kernel_v2I6__halfS1_Li1ELi4ELi1EEEvPT_PKT0_iiii --------------------------
	.section	.nv.info._ZN17fastertransformer19normalize_kernel_v2I6__halfS1_Li1ELi4ELi1EEEvPT_PKT0_iiii,"",@"SHT_CUDA_INFO"
	.sectionflags	@""
	.align	4


	//----- nvinfo : EIATTR_CUDA_API_VERSION
	.align		4
        /*0000*/ 	.byte	0x04, 0x37
        /*0002*/ 	.short	(.L_362 - .L_361)
.L_361:
        /*0004*/ 	.word	0x00000082


	//----- nvinfo : EIATTR_KPARAM_INFO
	.align		4
.L_362:
        /*0008*/ 	.byte	0x04, 0x17
        /*000a*/ 	.short	(.L_364 - .L_363)
.L_363:
        /*000c*/ 	.word	0x00000000
        /*0010*/ 	.short	0x0005
        /*0012*/ 	.short	0x001c
        /*0014*/ 	.byte	0x00, 0xf0, 0x11, 0x00


	//----- nvinfo : EIATTR_KPARAM_INFO
	.align		4
.L_364:
        /*0018*/ 	.byte	0x04, 0x17
        /*001a*/ 	.short	(.L_366 - .L_365)
.L_365:
        /*001c*/ 	.word	0x00000000
        /*0020*/ 	.short	0x0004
        /*0022*/ 	.short	0x0018
        /*0024*/ 	.byte	0x00, 0xf0, 0x11, 0x00


	//----- nvinfo : EIATTR_KPARAM_INFO
	.align		4
.L_366:
        /*0028*/ 	.byte	0x04, 0x17
        /*002a*/ 	.short	(.L_368 - .L_367)
.L_367:
        /*002c*/ 	.word	0x00000000
        /*0030*/ 	.short	0x0003
        /*0032*/ 	.short	0x0014
        /*0034*/ 	.byte	0x00, 0xf0, 0x11, 0x00


	//----- nvinfo : EIATTR_KPARAM_INFO
	.align		4
.L_368:
        /*0038*/ 	.byte	0x04, 0x17
        /*003a*/ 	.short	(.L_370 - .L_369)
.L_369:
        /*003c*/ 	.word	0x00000000
        /*0040*/ 	.short	0x0002
        /*0042*/ 	.short	0x0010
        /*0044*/ 	.byte	0x00, 0xf0, 0x11, 0x00


	//----- nvinfo : EIATTR_KPARAM_INFO
	.align		4
.L_370:
        /*0048*/ 	.byte	0x04, 0x17
        /*004a*/ 	.short	(.L_372 - .L_371)
.L_371:
        /*004c*/ 	.word	0x00000000
        /*0050*/ 	.short	0x0001
        /*0052*/ 	.short	0x0008
        /*0054*/ 	.byte	0x00, 0xf0, 0x21, 0x00


	//----- nvinfo : EIATTR_KPARAM_INFO
	.align		4
.L_372:
        /*0058*/ 	.byte	0x04, 0x17
        /*005a*/ 	.short	(.L_374 - .L_373)
.L_373:
        /*005c*/ 	.word	0x00000000
        /*0060*/ 	.short	0x0000
        /*0062*/ 	.short	0x0000
        /*0064*/ 	.byte	0x00, 0xf0, 0x21, 0x00


	//----- nvinfo : EIATTR_SPARSE_MMA_MASK
	.align		4
.L_374:
        /*0068*/ 	.byte	0x03, 0x50
        /*006a*/ 	.short	0x0000


	//----- nvinfo : EIATTR_MAXREG_COUNT
	.align		4
        /*006c*/ 	.byte	0x03, 0x1b
        /*006e*/ 	.short	0x00ff


	//----- nvinfo : EIATTR_NUM_BARRIERS
	.align		4
        /*0070*/ 	.byte	0x02, 0x4c
        /*0072*/ 	.byte	0x01
	.zero		1


	//----- nvinfo : EIATTR_MERCURY_ISA_VERSION
	.align		4
        /*0074*/ 	.byte	0x03, 0x5f
        /*0076*/ 	.short	0x0101


	//----- nvinfo : EIATTR_COOP_GROUP_MASK_REGIDS
	.align		4
        /*0078*/ 	.byte	0x04, 0x29
        /*007a*/ 	.short	(.L_376 - .L_375)


	//   ....[0]....
.L_375:
        /*007c*/ 	.word	0xffffffff


	//   ....[1]....
        /*0080*/ 	.word	0xffffffff


	//   ....[2]....
        /*0084*/ 	.word	0xffffffff


	//   ....[3]....
        /*0088*/ 	.word	0xffffffff


	//   ....[4]....
        /*008c*/ 	.word	0xffffffff


	//----- nvinfo : EIATTR_COOP_GROUP_INSTR_OFFSETS
	.align		4
.L_376:
        /*0090*/ 	.byte	0x04, 0x28
        /*0092*/ 	.short	(.L_378 - .L_377)


	//   ....[0]....
.L_377:
        /*0094*/ 	.word	0x000009b0


	//   ....[1]....
        /*0098*/ 	.word	0x000009f0


	//   ....[2]....
        /*009c*/ 	.word	0x00000a10


	//   ....[3]....
        /*00a0*/ 	.word	0x00000a30


	//   ....[4]....
        /*00a4*/ 	.word	0x00000a50


	//----- nvinfo : EIATTR_EXIT_INSTR_OFFSETS
	.align		4
.L_378:
        /*00a8*/ 	.byte	0x04, 0x1c
        /*00aa*/ 	.short	(.L_380 - .L_379)


	//   ....[0]....
.L_379:
        /*00ac*/ 	.word	0x00000bb0


	//   ....[1]....
        /*00b0*/ 	.word	0x00000ea0


	//----- nvinfo : EIATTR_CRS_STACK_SIZE
	.align		4
.L_380:
        /*00b4*/ 	.byte	0x04, 0x1e
        /*00b6*/ 	.short	(.L_382 - .L_381)
.L_381:
        /*00b8*/ 	.word	0x00000000


	//----- nvinfo : EIATTR_CBANK_PARAM_SIZE
	.align		4
.L_382:
        /*00bc*/ 	.byte	0x03, 0x19
        /*00be*/ 	.short	0x0020


	//----- nvinfo : EIATTR_PARAM_CBANK
	.align		4
        /*00c0*/ 	.byte	0x04, 0x0a
        /*00c2*/ 	.short	(.L_384 - .L_383)
	.align		4
.L_383:
        /*00c4*/ 	.word	index@(.nv.constant0._ZN17fastertransformer19normalize_kernel_v2I6__halfS1_Li1ELi4ELi1EEEvPT_PKT0_iiii)
        /*00c8*/ 	.short	0x0210
        /*00ca*/ 	.short	0x0020


	//----- nvinfo : EIATTR_SW_WAR
	.align		4
.L_384:
        /*00cc*/ 	.byte	0x04, 0x36
        /*00ce*/ 	.short	(.L_386 - .L_385)
.L_385:
        /*00d0*/ 	.word	0x00000008
.L_386:


//--------------------- .nv.info._ZN17fastertransformer19normalize_kernel_v2I7__half26__halfLi1ELi4ELi2EEEvPT_PKT0_iiii --------------------------
	.section	.nv.info._ZN17fastertransformer19normalize_kernel_v2I7__half26__halfLi1ELi4ELi2EEEvPT_PKT0_iiii,"",@"SHT_CUDA_INFO"
	.sectionflags	@""
	.align	4


	//----- nvinfo : EIATTR_CUDA_API_VERSION
	.align		4
        /*0000*/ 	.byte	0x04, 0x37
        /*0002*/ 	.short	(.L_388 - .L_387)
.L_387:
        /*0004*/ 	.word	0x00000082


	//----- nvinfo : EIATTR_KPARAM_INFO
	.align		4
.L_388:
        /*0008*/ 	.byte	0x04, 0x17
        /*000a*/ 	.short	(.L_390 - .L_389)
.L_389:
        /*000c*/ 	.word	0x00000000
        /*0010*/ 	.short	0x0005
        /*0012*/ 	.short	0x001c
        /*0014*/ 	.byte	0x00, 0xf0, 0x11, 0x00


	//----- nvinfo : EIATTR_KPARAM_INFO
	.align		4
.L_390:
        /*0018*/ 	.byte	0x04, 0x17
        /*001a*/ 	.short	(.L_392 - .L_391)
.L_391:
        /*001c*/ 	.word	0x00000000
        /*0020*/ 	.short	0x0004
        /*0022*/ 	.short	0x0018
        /*0024*/ 	.byte	0x00, 0xf0, 0x11, 0x00


	//----- nvinfo : EIATTR_KPARAM_INFO
	.align		4
.L_392:
        /*0028*/ 	.byte	0x04, 0x17
        /*002a*/ 	.short	(.L_394 - .L_393)
.L_393:
        /*002c*/ 	.word	0x00000000
        /*0030*/ 	.short	0x0003
        /*0032*/ 	.short	0x0014
        /*0034*/ 	.byte	0x00, 0xf0, 0x11, 0x00


	//----- nvinfo : EIATTR_KPARAM_INFO
	.align		4
.L_394:
        /*0038*/ 	.byte	0x04, 0x17
        /*003a*/ 	.short	(.L_396 - .L_395)
.L_395:
        /*003c*/ 	.word	0x00000000
        /*0040*/ 	.short	0x0002
        /*0042*/ 	.short	0x0010
        /*0044*/ 	.byte	0x00, 0xf0, 0x11, 0x00


	//----- nvinfo : EIATTR_KPARAM_INFO
	.align		4
.L_396:
        /*0048*/ 	.byte	0x04, 0x17
        /*004a*/ 	.short	(.L_398 - .L_397)
.L_397:
        /*004c*/ 	.word	0x00000000
        /*0050*/ 	.short	0x0001
        /*0052*/ 	.short	0x0008
        /*0054*/ 	.byte	0x00, 0xf0, 0x21, 0x00


	//----- nvinfo : EIATTR_KPARAM_INFO
	.align		4
.L_398:
        /*0058*/ 	.byte	0x04, 0x17
        /*005a*/ 	.short	(.L_400 - .L_399)
.L_399:
        /*005c*/ 	.word	0x00000000
        /*0060*/ 	.short	0x0000
        /*0062*/ 	.short	0x0000
        /*0064*/ 	.byte	0x00, 0xf0, 0x21, 0x00


	//----- nvinfo : EIATTR_SPARSE_MMA_MASK
	.align		4
.L_400:
        /*0068*/ 	.byte	0x03, 0x50
        /*006a*/ 	.short	0x0000


	//----- nvinfo : EIATTR_MAXREG_COUNT
	.align		4
        /*006c*/ 	.byte	0x03, 0x1b
        /*006e*/ 	.short	0x00ff


	//----- nvinfo : EIATTR_NUM_BARRIERS
	.align		4
        /*0070*/ 	.byte	0x02, 0x4c
        /*0072*/ 	.byte	0x01
	.zero		1


	//----- nvinfo : EIATTR_MERCURY_ISA_VERSION
	.align		4
        /*0074*/ 	.byte	0x03, 0x5f
        /*0076*/ 	.short	0x0101


	//----- nvinfo : EIATTR_COOP_GROUP_MASK_REGIDS
	.align		4
        /*0078*/ 	.byte	0x04, 0x29
        /*007a*/ 	.short	(.L_402 - .L_401)


	//   ....[0]....
.L_401:
        /*007c*/ 	.word	0xffffffff


	//   ....[1]....
        /*0080*/ 	.word	0xffffffff


	//   ....[2]....
        /*0084*/ 	.word	0xffffffff


	//   ....[3]....
        /*0088*/ 	.word	0xffffffff


	//   ....[4]....
        /*008c*/ 	.word	0xffffffff


	//----- nvinfo : EIATTR_COOP_GROUP_INSTR_OFFSETS
	.align		4
.L_402:
        /*0090*/ 	.byte	0x04, 0x28
        /*0092*/ 	.short	(.L_404 - .L_403)


	//   ....[0]....
.L_403:
        /*0094*/ 	.word	0x000009f0


	//   ....[1]....
        /*0098*/ 	.word	0x00000a30


	//   ....[2]....
        /*009c*/ 	.word	0x00000a50


	//   ....[3]....
        /*00a0*/ 	.word	0x00000a70


	//   ....[4]....
        /*00a4*/ 	.word	0x00000a90


	//----- nvinfo : EIATTR_EXIT_INSTR_OFFSETS
	.align		4
.L_404:
        /*00a8*/ 	.byte	0x04, 0x1c
        /*00aa*/ 	.short	(.L_406 - .L_405)


	//   ....[0]....
.L_405:
        /*00ac*/ 	.word	0x00000bf0


	//   ....[1]....
        /*00b0*/ 	.word	0x00000f10


	//----- nvinfo : EIATTR_CRS_STACK_SIZE
	.align		4
.L_406:
        /*00b4*/ 	.byte	0x04, 0x1e
        /*00b6*/ 	.short	(.L_408 - .L_407)
.L_407:
        /*00b8*/ 	.word	0x00000000


	//----- nvinfo : EIATTR_CBANK_PARAM_SIZE
	.align		4
.L_408:
        /*00bc*/ 	.byte	0x03, 0x19
        /*00be*/ 	.short	0x0020


	//----- nvinfo : EIATTR_PARAM_CBANK
	.align		4
        /*00c0*/ 	.byte	0x04, 0x0a
        /*00c2*/ 	.short	(.L_410 - .L_409)
	.align		4
.L_409:
        /*00c4*/ 	.word	index@(.nv.constant0._ZN17fastertransformer19normalize_kernel_v2I7__half26__halfLi1ELi4ELi2EEEvPT_PKT0_iiii)
        /*00c8*/ 	.short	0x0210
        /*00ca*/ 	.short	0x0020


	//----- nvinfo : EIATTR_SW_WAR
	.align		4
.L_410:
        /*00cc*/ 	.byte	0x04, 0x36
        /*00ce*/ 	.short	(.L_412 - .L_411)
.L_411:
        /*00d0*/ 	.word	0x00000008
.L_412:


//--------------------- .nv.info._ZN17fastertransformer19normalize_kernel_v2INS_5half4E6__halfLi1ELi4ELi4EEEvPT_PKT0_iiii --------------------------
	.section	.nv.info._ZN17fastertransformer19normalize_kernel_v2INS_5half4E6__halfLi1ELi4ELi4EEEvPT_PKT0_iiii,"",@"SHT_CUDA_INFO"
	.sectionflags	@""
	.align	4


	//----- nvinfo : EIATTR_CUDA_API_VERSION
	.align		4
        /*0000*/ 	.byte	0x04, 0x37
        /*0002*/ 	.short	(.L_414 - .L_413)
.L_413:
        /*0004*/ 	.word	0x00000082


	//----- nvinfo : EIATTR_KPARAM_INFO
	.align		4
.L_414:
        /*0008*/ 	.byte	0x04, 0x17
        /*000a*/ 	.short	(.L_416 - .L_415)
.L_415:
        /*000c*/ 	.word	0x00000000
        /*0010*/ 	.short	0x0005
        /*0012*/ 	.short	0x001c
        /*0014*/ 	.byte	0x00, 0xf0, 0x11, 0x00


	//----- nvinfo : EIATTR_KPARAM_INFO
	.align		4
.L_416:
        /*0018*/ 	.byte	0x04, 0x17
        /*001a*/ 	.short	(.L_418 - .L_417)
.L_417:
        /*001c*/ 	.word	0x00000000
        /*0020*/ 	.short	0x0004
        /*0022*/ 	.short	0x0018
        /*0024*/ 	.byte	0x00, 0xf0, 0x11, 0x00


	//----- nvinfo : EIATTR_KPARAM_INFO
	.align		4
.L_418:
        /*0028*/ 	.byte	0x04, 0x17
        /*002a*/ 	.short	(.L_420 - .L_419)
.L_419:
        /*002c*/ 	.word	0x00000000
        /*0030*/ 	.short	0x0003
        /*0032*/ 	.short	0x0014
        /*0034*/ 	.byte	0x00, 0xf0, 0x11, 0x00


	//----- nvinfo : EIATTR_KPARAM_INFO
	.align		4
.L_420:
        /*0038*/ 	.byte	0x04, 0x17
        /*003a*/ 	.short	(.L_422 - .L_421)
.L_421:
        /*003c*/ 	.word	0x00000000
        /*0040*/ 	.short	0x0002
        /*0042*/ 	.short	0x0010
        /*0044*/ 	.byte	0x00, 0xf0, 0x11, 0x00


	//----- nvinfo : EIATTR_KPARAM_INFO
	.align		4
.L_422:
        /*0048*/ 	.byte	0x04, 0x17
        /*004a*/ 	.short	(.L_424 - .L_423)
.L_423:
        /*004c*/ 	.word	0x00000000
        /*0050*/ 	.short	0x0001
        /*0052*/ 	.short	0x0008
        /*0054*/ 	.byte	0x00, 0xf0, 0x21, 0x00


	//----- nvinfo : EIATTR_KPARAM_INFO
	.align		4
.L_424:
        /*0058*/ 	.byte	0x04, 0x17
        /*005a*/ 	.short	(.L_426 - .L_425)
.L_425:
        /*005c*/ 	.word	0x00000000
        /*0060*/ 	.short	0x0000
        /*0062*/ 	.short	0x0000
        /*0064*/ 	.byte	0x00, 0xf0, 0x21, 0x00


	//----- nvinfo : EIATTR_SPARSE_MMA_MASK
	.align		4
.L_426:
        /*0068*/ 	.byte	0x03, 0x50
        /*006a*/ 	.short	0x0000


	//----- nvinfo : EIATTR_MAXREG_COUNT
	.align		4
        /*006c*/ 	.byte	0x03, 0x1b
        /*006e*/ 	.short	0x00ff


	//----- nvinfo : EIATTR_NUM_BARRIERS
	.align		4
        /*0070*/ 	.byte	0x02, 0x4c
        /*0072*/ 	.byte	0x01
	.zero		1


	//----- nvinfo : EIATTR_MERCURY_ISA_VERSION
	.align		4
        /*0074*/ 	.byte	0x03, 0x5f
        /*0076*/ 	.short	0x0101


	//----- nvinfo : EIATTR_COOP_GROUP_MASK_REGIDS
	.align		4
        /*0078*/ 	.byte	0x04, 0x29
        /*007a*/ 	.short	(.L_428 - .L_427)


	//   ....[0]....
.L_427:
        /*007c*/ 	.word	0xffffffff


	//   ....[1]....
        /*0080*/ 	.word	0xffffffff


	//   ....[2]....
        /*0084*/ 	.word	0xffffffff


	//   ....[3]....
        /*0088*/ 	.word	0xffffffff


	//   ....[4]....
        /*008c*/ 	.word	0xffffffff


	//----- nvinfo : EIATTR_COOP_GROUP_INSTR_OFFSETS
	.align		4
.L_428:
        /*0090*/ 	.byte	0x04, 0x28
        /*0092*/ 	.short	(.L_430 - .L_429)


	//   ....[0]....
.L_429:
        /*0094*/ 	.word	0x00000a10


	//   ....[1]....
        /*0098*/ 	.word	0x00000a50


	//   ....[2]....
        /*009c*/ 	.word	0x00000a70


	//   ....[3]....
        /*00a0*/ 	.word	0x00000a90


	//   ....[4]....
        /*00a4*/ 	.word	0x00000ab0


	//----- nvinfo : EIATTR_EXIT_INSTR_OFFSETS
	.align		4
.L_430:
        /*00a8*/ 	.byte	0x04, 0x1c
        /*00aa*/ 	.short	(.L_432 - .L_431)


	//   ....[0]....
.L_431:
        /*00ac*/ 	.word	0x00000c10


	//   ....[1]....
        /*00b0*/ 	.word	0x00000f90


	//----- nvinfo : EIATTR_CRS_STACK_SIZE
	.align		4
.L_432:
        /*00b4*/ 	.byte	0x04, 0x1e
        /*00b6*/ 	.short	(.L_434 - .L_433)
.L_433:
        /*00b8*/ 	.word	0x00000000


	//----- nvinfo : EIATTR_CBANK_PARAM_SIZE
	.align		4
.L_434:
        /*00bc*/ 	.byte	0x03, 0x19
        /*00be*/ 	.short	0x0020


	//----- nvinfo : EIATTR_PARAM_CBANK
	.align		4
        /*00c0*/ 	.byte	0x04, 0x0a
        /*00c2*/ 	.short	(.L_436 - .L_435)
	.align		4
.L_435:
        /*00c4*/ 	.word	index@(.nv.constant0._ZN17fastertransformer19normalize_kernel_v2INS_5half4E6__halfLi1ELi4ELi4EEEvPT_PKT0_iiii)
        /*00c8*/ 	.short	0x0210
        /*00ca*/ 	.short	0x0020


	//----- nvinfo : EIATTR_SW_WAR
	.align		4
.L_436:
        /*00cc*/ 	.byte	0x04, 0x36
        /*00ce*/ 	.short	(.L_438 - .L_437)
.L_437:
        /*00d0*/ 	.word	0x00000008
.L_438:


//--------------------- .nv.info._ZN17fastertransformer19normalize_kernel_v2I6__halfS1_Li2ELi4ELi1EEEvPT_PKT0_iiii --------------------------
	.section	.nv.info._ZN17fastertransformer19normalize_kernel_v2I6__halfS1_Li2ELi4ELi1EEEvPT_PKT0_iiii,"",@"SHT_CUDA_INFO"
	.sectionflags	@""
	.align	4


	//----- nvinfo : EIATTR_CUDA_API_VERSION
	.align		4
        /*0000*/ 	.byte	0x04, 0x37
        /*0002*/ 	.short	(.L_440 - .L_439)
.L_439:
        /*0004*/ 	.word	0x00000082


	//----- nvinfo : EIATTR_KPARAM_INFO
	.align		4
.L_440:
        /*0008*/ 	.byte	0x04, 0x17
        /*000a*/ 	.short	(.L_442 - .L_441)
.L_441:
        /*000c*/ 	.word	0x00000000
        /*0010*/ 	.short	0x0005
        /*0012*/ 	.short	0x001c
        /*0014*/ 	.byte	0x00, 0xf0, 0x11, 0x00


	//----- nvinfo : EIATTR_KPARAM_INFO
	.align		4
.L_442:
        /*0018*/ 	.byte	0x04, 0x17
        /*001a*/ 	.short	(.L_444 - .L_443)
.L_443:
        /*001c*/ 	.word	0x00000000
        /*0020*/ 	.short	0x0004
        /*0022*/ 	.short	0x0018
        /*0024*/ 	.byte	0x00, 0xf0, 0x11, 0x00


	//----- nvinfo : EIATTR_KPARAM_INFO
	.align		4
.L_444:
        /*0028*/ 	.byte	0x04, 0x17
        /*002a*/ 	.short	(.L_446 - .L_445)
.L_445:
        /*002c*/ 	.word	0x00000000
        /*0030*/ 	.short	0x0003
        /*0032*/ 	.short	0x0014
        /*0034*/ 	.byte	0x00, 0xf0, 0x11, 0x00


	//----- nvinfo : EIATTR_KPARAM_INFO
	.align		4
.L_446:
        /*0038*/ 	.byte	0x04, 0x17
        /*003a*/ 	.short	(.L_448 - .L_447)
.L_447:
        /*003c*/ 	.word	0x00000000
        /*0040*/ 	.short	0x0002
        /*0042*/ 	.short	0x0010
        /*0044*/ 	.byte	0x00, 0xf0, 0x11, 0x00


	//----- nvinfo : EIATTR_KPARAM_INFO
	.align		4
.L_448:
        /*0048*/ 	.byte	0x04, 0x17
        /*004a*/ 	.short	(.L_450 - .L_449)
.L_449:
        /*004c*/ 	.word	0x00000000
        /*0050*/ 	.short	0x0001
        /*0052*/ 	.short	0x0008
        /*0054*/ 	.byte	0x00, 0xf0, 0x21, 0x00


	//----- nvinfo : EIATTR_KPARAM_INFO
	.align		4
.L_450:
        /*0058*/ 	.byte	0x04, 0x17
        /*005a*/ 	.short	(.L_452 - .L_451)
.L_451:
        /*005c*/ 	.word	0x00000000
        /*0060*/ 	.short	0x0000
        /*0062*/ 	.short	0x0000
        /*0064*/ 	.byte	0x00, 0xf0, 0x21, 0x00


	//----- nvinfo : EIATTR_SPARSE_MMA_MASK
	.align		4
.L_452:
        /*0068*/ 	.byte	0x03, 0x50
        /*006a*/ 	.short	0x0000


	//----- nvinfo : EIATTR_MAXREG_COUNT
	.align		4
        /*006c*/ 	.byte	0x03, 0x1b
        /*006e*/ 	.short	0x00ff


	//----- nvinfo : EIATTR_NUM_BARRIERS
	.align		4
        /*0070*/ 	.byte	0x02, 0x4c
        /*0072*/ 	.byte	0x01
	.zero		1


	//----- nvinfo : EIATTR_MERCURY_ISA_VERSION
	.align		4
        /*0074*/ 	.byte	0x03, 0x5f
        /*0076*/ 	.short	0x0101


	//----- nvinfo : EIATTR_COOP_GROUP_MASK_REGIDS
	.align		4
        /*0078*/ 	.byte	0x04, 0x29
        /*007a*/ 	.short	(.L_454 - .L_453)


	//   ....[0]....
.L_453:
        /*007c*/ 	.word	0xffffffff


	//   ....[1]....
        /*0080*/ 	.word	0xffffffff


	//   ....[2]....
        /*0084*/ 	.word	0xffffffff


	//   ....[3]....
        /*0088*/ 	.word	0xffffffff


	//----- nvinfo : EIATTR_COOP_GROUP_INSTR_OFFSETS
	.align		4
.L_454:
        /*008c*/ 	.byte	0x04, 0x28
        /*008e*/ 	.short	(.L_456 - .L_455)


	//   ....[0]....
.L_455:
        /*0090*/ 	.word	0x00000a20


	//   ....[1]....
        /*0094*/ 	.word	0x00000a60


	//   ....[2]....
        /*0098*/ 	.word	0x00000a80


	//   ....[3]....
        /*009c*/ 	.word	0x00000aa0


	//----- nvinfo : EIATTR_EXIT_INSTR_OFFSETS
	.align		4
.L_456:
        /*00a0*/ 	.byte	0x04, 0x1c
        /*00a2*/ 	.short	(.L_458 - .L_457)


	//   ....[0]....
.L_457:
        /*00a4*/ 	.word	0x00000c00


	//   ....[1]....
        /*00a8*/ 	.word	0x00000ef0


	//----- nvinfo : EIATTR_CRS_STACK_SIZE
	.align		4
.L_458:
        /*00ac*/ 	.byte	0x04, 0x1e
        /*00ae*/ 	.short	(.L_460 - .L_459)
.L_459:
        /*00b0*/ 	.word	0x00000000


	//----- nvinfo : EIATTR_CBANK_PARAM_SIZE
	.align		4
.L_460:
        /*00b4*/ 	.byte	0x03, 0x19
        /*00b6*/ 	.short	0x0020


	//----- nvinfo : EIATTR_PARAM_CBANK
	.align		4
        /*00b8*/ 	.byte	0x04, 0x0a
        /*00ba*/ 	.short	(.L_462 - .L_461)
	.align		4
.L_461:
        /*00bc*/ 	.word	index@(.nv.constant0._ZN17fastertransformer19normalize_kernel_v2I6__halfS1_Li2ELi4ELi1EEEvPT_PKT0_iiii)
        /*00c0*/ 	.short	0x0210
        /*00c2*/ 	.short	0x0020


	//----- nvinfo : EIATTR_SW_WAR
	.align		4
.L_462:
        /*00c4*/ 	.byte	0x04, 0x36
        /*00c6*/ 	.short	(.L_464 - .L_463)
.L_463:
        /*00c8*/ 	.word	0x00000008
.L_464:


//--------------------- .nv.info._ZN17fastertransformer19normalize_kernel_v2I7__half26__halfLi2ELi4ELi2EEEvPT_PKT0_iiii --------------------------
	.section	.nv.info._ZN17fastertransformer19normalize_kernel_v2I7__half26__halfLi2ELi4ELi2EEEvPT_PKT0_iiii,"",@"SHT_CUDA_INFO"
	.sectionflags	@""
	.align	4


	//----- nvinfo : EIATTR_CUDA_API_VERSION
	.align		4
        /*0000*/ 	.byte	0x04, 0x37
        /*0002*/ 	.short	(.L_466 - .L_465)
.L_465:
        /*0004*/ 	.word	0x00000082


	//----- nvinfo : EIATTR_KPARAM_INFO
	.align		4
.L_466:
        /*0008*/ 	.byte	0x04, 0x17
        /*000a*/ 	.short	(.L_468 - .L_467)
.L_467:
        /*000c*/ 	.word	0x00000000
        /*0010*/ 	.short	0x0005
        /*0012*/ 	.short	0x001c
        /*0014*/ 	.byte	0x00, 0xf0, 0x11, 0x00


	//----- nvinfo : EIATTR_KPARAM_INFO
	.align		4
.L_468:
        /*0018*/ 	.byte	0x04, 0x17
        /*001a*/ 	.short	(.L_470 - .L_469)
.L_469:
        /*001c*/ 	.word	0x00000000
        /*0020*/ 	.short	0x0004
        /*0022*/ 	.short	0x0018
        /*0024*/ 	.byte	0x00, 0xf0, 0x11, 0x00


	//----- nvinfo : EIATTR_KPARAM_INFO
	.align		4
.L_470:
        /*0028*/ 	.byte	0x04, 0x17
        /*002a*/ 	.short	(.L_472 - .L_471)
.L_471:
        /*002c*/ 	.word	0x00000000
        /*0030*/ 	.short	0x0003
        /*0032*/ 	.short	0x0014
        /*0034*/ 	.byte	0x00, 0xf0, 0x11, 0x00


	//----- nvinfo : EIATTR_KPARAM_INFO
	.align		4
.L_472:
        /*0038*/ 	.byte	0x04, 0x17
        /*003a*/ 	.short	(.L_474 - .L_473)
.L_473:
        /*003c*/ 	.word	0x00000000
        /*0040*/ 	.short	0x0002
        /*0042*/ 	.short	0x0010
        /*0044*/ 	.byte	0x00, 0xf0, 0x11, 0x00


	//----- nvinfo : EIATTR_KPARAM_INFO
	.align		4
.L_474:
        /*0048*/ 	.byte	0x04, 0x17
        /*004a*/ 	.short	(.L_476 - .L_475)
.L_475:
        /*004c*/ 	.word	0x00000000
        /*0050*/ 	.short	0x0001
        /*0052*/ 	.short	0x0008
        /*0054*/ 	.byte	0x00, 0xf0, 0x21, 0x00


	//----- nvinfo : EIATTR_KPARAM_INFO
	.align		4
.L_476:
        /*0058*/ 	.byte	0x04, 0x17
        /*005a*/ 	.short	(.L_478 - .L_477)
.L_477:
        /*005c*/ 	.word	0x00000000
        /*0060*/ 	.short	0x0000
        /*0062*/ 	.short	0x0000
        /*0064*/ 	.byte	0x00, 0xf0, 0x21, 0x00


	//----- nvinfo : EIATTR_SPARSE_MMA_MASK
	.align		4
.L_478:
        /*0068*/ 	.byte	0x03, 0x50
        /*006a*/ 	.short	0x0000


	//----- nvinfo : EIATTR_MAXREG_COUNT
	.align		4
        /*006c*/ 	.byte	0x03, 0x1b
        /*006e*/ 	.short	0x00ff


	//----- nvinfo : EIATTR_NUM_BARRIERS
	.align		4
        /*0070*/ 	.byte	0x02, 0x4c
        /*0072*/ 	.byte	0x01
	.zero		1


	//----- nvinfo : EIATTR_MERCURY_ISA_VERSION
	.align		4
        /*0074*/ 	.byte	0x03, 0x5f
        /*0076*/ 	.short	0x0101


	//----- nvinfo : EIATTR_COOP_GROUP_MASK_REGIDS
	.align		4
        /*0078*/ 	.byte	0x04, 0x29
        /*007a*/ 	.short	(.L_480 - .L_479)


	//   ....[0]....
.L_479:
        /*007c*/ 	.word	0xffffffff


	//   ....[1]....
        /*0080*/ 	.word	0xffffffff


	//   ....[2]....
        /*0084*/ 	.word	0xffffffff


	//   ....[3]....
        /*0088*/ 	.word	0xffffffff


	//----- nvinfo : EIATTR_COOP_GROUP_INSTR_OFFSETS
	.align		4
.L_480:
        /*008c*/ 	.byte	0x04, 0x28
        /*008e*/ 	.short	(.L_482 - .L_481)


	//   ....[0]....
.L_481:
        /*0090*/ 	.word	0x00000a60


	//   ....[1]....
        /*0094*/ 	.word	0x00000aa0


	//   ....[2]....
        /*0098*/ 	.word	0x00000ac0


	//   ....[3]....
        /*009c*/ 	.word	0x00000ae0


	//----- nvinfo : EIATTR_EXIT_INSTR_OFFSETS
	.align		4
.L_482:
        /*00a0*/ 	.byte	0x04, 0x1c
        /*00a2*/ 	.short	(.L_484 - .L_483)


	//   ....[0]....
.L_483:
        /*00a4*/ 	.word	0x00000c40


	//   ....[1]....
        /*00a8*/ 	.word	0x00000f50


	//----- nvinfo : EIATTR_CRS_STACK_SIZE
	.align		4
.L_484:
        /*00ac*/ 	.byte	0x04, 0x1e
        /*00ae*/ 	.short	(.L_486 - .L_485)
.L_485:
        /*00b0*/ 	.word	0x00000000


	//----- nvinfo : EIATTR_CBANK_PARAM_SIZE
	.align		4
.L_486:
        /*00b4*/ 	.byte	0x03, 0x19
        /*00b6*/ 	.short	0x0020


	//----- nvinfo : EIATTR_PARAM_CBANK
	.align		4
        /*00b8*/ 	.byte	0x04, 0x0a
        /*00ba*/ 	.short	(.L_488 - .L_487)
	.align		4
.L_487:
        /*00bc*/ 	.word	index@(.nv.constant0._ZN17fastertransformer19normalize_kernel_v2I7__half26__halfLi2ELi4ELi2EEEvPT_PKT0_iiii)
        /*00c0*/ 	.short	0x0210
        /*00c2*/ 	.short	0x0020


	//----- nvinfo : EIATTR_SW_WAR
	.align		4
.L_488:
        /*00c4*/ 	.byte	0x04, 0x36
        /*00c6*/ 	.short	(.L_490 - .L_489)
.L_489:
        /*00c8*/ 	.word	0x00000008
.L_490:


//--------------------- .nv.info._ZN17fastertransformer19normalize_kernel_v2INS_5half4E6__halfLi2ELi4ELi4EEEvPT_PKT0_iiii --------------------------
	.section	.nv.info._ZN17fastertransformer19normalize_kernel_v2INS_5half4E6__halfLi2ELi4ELi4EEEvPT_PKT0_iiii,"",@"SHT_CUDA_INFO"
	.sectionflags	@""
	.align	4


	//----- nvinfo : EIATTR_CUDA_API_VERSION
	.align		4
        /*0000*/ 	.byte	0x04, 0x37
        /*0002*/ 	.short	(.L_492 - .L_491)
.L_491:
        /*0004*/ 	.word	0x00000082


	//----- nvinfo : EIATTR_KPARAM_INFO
	.align		4
.L_492:
        /*0008*/ 	.byte	0x04, 0x17
        /*000a*/ 	.short	(.L_494 - .L_493)
.L_493:
        /*000c*/ 	.word	0x00000000
        /*0010*/ 	.short	0x0005
        /*0012*/ 	.short	0x001c
        /*0014*/ 	.byte	0x00, 0xf0, 0x11, 0x00


	//----- nvinfo : EIATTR_KPARAM_INFO
	.align		4
.L_494:
        /*0018*/ 	.byte	0x04, 0x17
        /*001a*/ 	.short	(.L_496 - .L_495)
.L_495:
        /*001c*/ 	.word	0x00000000
        /*0020*/ 	.short	0x0004
        /*0022*/ 	.short	0x0018
        /*0024*/ 	.byte	0x00, 0xf0, 0x11, 0x00


	//----- nvinfo : EIATTR_KPARAM_INFO
	.align		4
.L_496:
        /*0028*/ 	.byte	0x04, 0x17
        /*002a*/ 	.short	(.L_498 - .L_497)
.L_497:
        /*002c*/ 	.word	0x00000000
        /*0030*/ 	.short	0x0003
        /*0032*/ 	.short	0x0014
        /*0034*/ 	.byte	0x00, 0xf0, 0x11, 0x00


	//----- nvinfo : EIATTR_KPARAM_INFO
	.align		4
.L_498:
        /*0038*/ 	.byte	0x04, 0x17
        /*003a*/ 	.short	(.L_500 - .L_499)
.L_499:
        /*003c*/ 	.word	0x00000000
        /*0040*/ 	.short	0x0002
        /*0042*/ 	.short	0x0010
        /*0044*/ 	.byte	0x00, 0xf0, 0x11, 0x00


	//----- nvinfo : EIATTR_KPARAM_INFO
	.align		4
.L_500:
        /*0048*/ 	.byte	0x04, 0x17
        /*004a*/ 	.short	(.L_502 - .L_501)
.L_501:
        /*004c*/ 	.word	0x00000000
        /*0050*/ 	.short	0x0001
        /*0052*/ 	.short	0x0008
        /*0054*/ 	.byte	0x00, 0xf0, 0x21, 0x00


	//----- nvinfo : EIATTR_KPARAM_INFO
	.align		4
.L_502:
        /*0058*/ 	.byte	0x04, 0x17
        /*005a*/ 	.short	(.L_504 - .L_503)
.L_503:
        /*005c*/ 	.word	0x00000000
        /*0060*/ 	.short	0x0000
        /*0062*/ 	.short	0x0000
        /*0064*/ 	.byte	0x00, 0xf0, 0x21, 0x00


	//----- nvinfo : EIATTR_SPARSE_MMA_MASK
	.align		4
.L_504:
        /*0068*/ 	.byte	0x03, 0x50
        /*006a*/ 	.short	0x0000


	//----- nvinfo : EIATTR_MAXREG_COUNT
	.align		4
        /*006c*/ 	.byte	0x03, 0x1b
        /*006e*/ 	.short	0x00ff


	//----- nvinfo : EIATTR_NUM_BARRIERS
	.align		4
        /*0070*/ 	.byte	0x02, 0x4c
        /*0072*/ 	.byte	0x01
	.zero		1


	//----- nvinfo : EIATTR_MERCURY_ISA_VERSION
	.align		4
        /*0074*/ 	.byte	0x03, 0x5f
        /*0076*/ 	.short	0x0101


	//----- nvinfo : EIATTR_COOP_GROUP_MASK_REGIDS
	.align		4
        /*0078*/ 	.byte	0x04, 0x29
        /*007a*/ 	.short	(.L_506 - .L_505)


	//   ....[0]....
.L_505:
        /*007c*/ 	.word	0xffffffff


	//   ....[1]....
        /*0080*/ 	.word	0xffffffff


	//   ....[2]....
        /*0084*/ 	.word	0xffffffff


	//   ....[3]....
        /*0088*/ 	.word	0xffffffff


	//----- nvinfo : EIATTR_COOP_GROUP_INSTR_OFFSETS
	.align		4
.L_506:
        /*008c*/ 	.byte	0x04, 0x28
        /*008e*/ 	.short	(.L_508 - .L_507)


	//   ....[0]....
.L_507:
        /*0090*/ 	.word	0x00000a80


	//   ....[1]....
        /*0094*/ 	.word	0x00000ac0


	//   ....[2]....
        /*0098*/ 	.word	0x00000ae0


	//   ....[3]....
        /*009c*/ 	.word	0x00000b00


	//----- nvinfo : EIATTR_EXIT_INSTR_OFFSETS
	.align		4
.L_508:
        /*00a0*/ 	.byte	0x04, 0x1c
        /*00a2*/ 	.short	(.L_510 - .L_509)


	//   ....[0]....
.L_509:
        /*00a4*/ 	.word	0x00000c60


	//   ....[1]....
        /*00a8*/ 	.word	0x00000fd0


	//----- nvinfo : EIATTR_CRS_STACK_SIZE
	.align		4
.L_510:
        /*00ac*/ 	.byte	0x04, 0x1e
        /*00ae*/ 	.short	(.L_512 - .L_511)
.L_511:
        /*00b0*/ 	.word	0x00000000


	//----- nvinfo : EIATTR_CBANK_PARAM_SIZE
	.align		4
.L_512:
        /*00b4*/ 	.byte	0x03, 0x19
        /*00b6*/ 	.short	0x0020


	//----- nvinfo : EIATTR_PARAM_CBANK
	.align		4
        /*00b8*/ 	.byte	0x04, 0x0a
        /*00ba*/ 	.short	(.L_514 - .L_513)
	.align		4
.L_513:
        /*00bc*/ 	.word	index@(.nv.constant0._ZN17fastertransformer19normalize_kernel_v2INS_5half4E6__halfLi2ELi4ELi4EEEvPT_PKT0_iiii)
        /*00c0*/ 	.short	0x0210
        /*00c2*/ 	.short	0x0020


	//----- nvinfo : EIATTR_SW_WAR
	.align		4
.L_514:
        /*00c4*/ 	.byte	0x04, 0x36
        /*00c6*/ 	.short	(.L_516 - .L_515)
.L_515:
        /*00c8*/ 	.word	0x00000008
.L_516:


//--------------------- .nv.info._ZN17fastertransformer19normalize_kernel_v2I6__halfS1_Li4ELi4ELi1EEEvPT_PKT0_iiii --------------------------
	.section	.nv.info._ZN17fastertransformer19normalize_kernel_v2I6__halfS1_Li4ELi4ELi1EEEvPT_PKT0_iiii,"",@"SHT_CUDA_INFO"
	.sectionflags	@""
	.align	4


	//----- nvinfo : EIATTR_CUDA_API_VERSION
	.align		4
        /*0000*/ 	.byte	0x04, 0x37
        /*0002*/ 	.short	(.L_518 - .L_517)
.L_517:
        /*0004*/ 	.word	0x00000082


	//----- nvinfo : EIATTR_KPARAM_INFO
	.align		4
.L_518:
        /*0008*/ 	.byte	0x04, 0x17
        /*000a*/ 	.short	(.L_520 - .L_519)
.L_519:
        /*000c*/ 	.word	0x00000000
        /*0010*/ 	.short	0x0005
        /*0012*/ 	.short	0x001c
        /*0014*/ 	.byte	0x00, 0xf0, 0x11, 0x00


	//----- nvinfo : EIATTR_KPARAM_INFO
	.align		4
.L_520:
        /*0018*/ 	.byte	0x04, 0x17
        /*001a*/ 	.short	(.L_522 - .L_521)
.L_521:
        /*001c*/ 	.word	0x00000000
        /*0020*/ 	.short	0x0004
        /*0022*/ 	.short	0x0018
        /*0024*/ 	.byte	0x00, 0xf0, 0x11, 0x00


	//----- nvinfo : EIATTR_KPARAM_INFO
	.align		4
.L_522:
        /*0028*/ 	.byte	0x04, 0x17
        /*002a*/ 	.short	(.L_524 - .L_523)
.L_523:
        /*002c*/ 	.word	0x00000000
        /*0030*/ 	.short	0x0003
        /*0032*/ 	.short	0x0014
        /*0034*/ 	.byte	0x00, 0xf0, 0x11, 0x00


	//----- nvinfo : EIATTR_KPARAM_INFO
	.align		4
.L_524:
        /*0038*/ 	.byte	0x04, 0x17
        /*003a*/ 	.short	(.L_526 - .L_525)
.L_525:
        /*003c*/ 	.word	0x00000000
        /*0040*/ 	.short	0x0002
        /*0042*/ 	.short	0x0010
        /*0044*/ 	.byte	0x00, 0xf0, 0x11, 0x00


	//----- nvinfo : EIATTR_KPARAM_INFO
	.align		4
.L_526:
        /*0048*/ 	.byte	0x04, 0x17
        /*004a*/ 	.short	(.L_528 - .L_527)
.L_527:
        /*004c*/ 	.word	0x00000000
        /*0050*/ 	.short	0x0001
        /*0052*/ 	.short	0x0008
        /*0054*/ 	.byte	0x00, 0xf0, 0x21, 0x00


	//----- nvinfo : EIATTR_KPARAM_INFO
	.align		4
.L_528:
        /*0058*/ 	.byte	0x04, 0x17
        /*005a*/ 	.short	(.L_530 - .L_529)
.L_529:
        /*005c*/ 	.word	0x00000000
        /*0060*/ 	.short	0x0000
        /*0062*/ 	.short	0x0000
        /*0064*/ 	.byte	0x00, 0xf0, 0x21, 0x00


	//----- nvinfo : EIATTR_SPARSE_MMA_MASK
	.align		4
.L_530:
        /*0068*/ 	.byte	0x03, 0x50
        /*006a*/ 	.short	0x0000


	//----- nvinfo : EIATTR_MAXREG_COUNT
	.align		4
        /*006c*/ 	.byte	0x03, 0x1b
        /*006e*/ 	.short	0x00ff


	//----- nvinfo : EIATTR_NUM_BARRIERS
	.align		4
        /*0070*/ 	.byte	0x02, 0x4c
        /*0072*/ 	.byte	0x01
	.zero		1


	//----- nvinfo : EIATTR_MERCURY_ISA_VERSION
	.align		4
        /*0074*/ 	.byte	0x03, 0x5f
        /*0076*/ 	.short	0x0101


	//----- nvinfo : EIATTR_COOP_GROUP_MASK_REGIDS
	.align		4
        /*0078*/ 	.byte	0x04, 0x29
        /*007a*/ 	.short	(.L_532 - .L_531)


	//   ....[0]....
.L_531:
        /*007c*/ 	.word	0xffffffff


	//   ....[1]....
        /*0080*/ 	.word	0xffffffff


	//   ....[2]....
        /*0084*/ 	.word	0xffffffff


	//----- nvinfo : EIATTR_COOP_GROUP_INSTR_OFFSETS
	.align		4
.L_532:
        /*0088*/ 	.byte	0x04, 0x28
        /*008a*/ 	.short	(.L_534 - .L_533)


	//   ....[0]....
.L_533:
        /*008c*/ 	.word	0x00000a20


	//   ....[1]....
        /*0090*/ 	.word	0x00000a60


	//   ....[2]....
        /*0094*/ 	.word	0x00000a80


	//----- nvinfo : EIATTR_EXIT_INSTR_OFFSETS
	.align		4
.L_534:
        /*0098*/ 	.byte	0x04, 0x1c
        /*009a*/ 	.short	(.L_536 - .L_535)


	//   ....[0]....
.L_535:
        /*009c*/ 	.word	0x00000be0


	//   ....[1]....
        /*00a0*/ 	.word	0x00000ed0


	//----- nvinfo : EIATTR_CRS_STACK_SIZE
	.align		4
.L_536:
        /*00a4*/ 	.byte	0x04, 0x1e
        /*00a6*/ 	.short	(.L_538 - .L_537)
.L_537:
        /*00a8*/ 	.word	0x00000000


	//----- nvinfo : EIATTR_CBANK_PARAM_SIZE
	.align		4
.L_538:
        /*00ac*/ 	.byte	0x03, 0x19
        /*00ae*/ 	.short	0x0020


	//----- nvinfo : EIATTR_PARAM_CBANK
	.align		4
        /*00b0*/ 	.byte	0x04, 0x0a
        /*00b2*/ 	.short	(.L_540 - .L_539)
	.align		4
.L_539:
        /*00b4*/ 	.word	index@(.nv.constant0._ZN17fastertransformer19normalize_kernel_v2I6__halfS1_Li4ELi4ELi1EEEvPT_PKT0_iiii)
        /*00b8*/ 	.short	0x0210
        /*00ba*/ 	.short	0x0020


	//----- nvinfo : EIATTR_SW_WAR
	.align		4
.L_540:
        /*00bc*/ 	.byte	0x04, 0x36
        /*00be*/ 	.short	(.L_542 - .L_541)
.L_541:
        /*00c0*/ 	.word	0x00000008
.L_542:


//--------------------- .nv.info._ZN17fastertransformer19normalize_kernel_v2I7__half26__halfLi4ELi4ELi2EEEvPT_PKT0_iiii --------------------------
	.section	.nv.info._ZN17fastertransformer19normalize_kernel_v2I7__half26__halfLi4ELi4ELi2EEEvPT_PKT0_iiii,"",@"SHT_CUDA_INFO"
	.sectionflags	@""
	.align	4


	//----- nvinfo : EIATTR_CUDA_API_VERSION
	.align		4
        /*0000*/ 	.byte	0x04, 0x37
        /*0002*/ 	.short	(.L_544 - .L_543)
.L_543:
        /*0004*/ 	.word	0x00000082


	//----- nvinfo : EIATTR_KPARAM_INFO
	.align		4
.L_544:
        /*0008*/ 	.byte	0x04, 0x17
        /*000a*/ 	.short	(.L_546 - .L_545)
.L_545:
        /*000c*/ 	.word	0x00000000
        /*0010*/ 	.short	0x0005
        /*0012*/ 	.short	0x001c
        /*0014*/ 	.byte	0x00, 0xf0, 0x11, 0x00


	//----- nvinfo : EIATTR_KPARAM_INFO
	.align		4
.L_546:
        /*0018*/ 	.byte	0x04, 0x17
        /*001a*/ 	.short	(.L_548 - .L_547)
.L_547:
        /*001c*/ 	.word	0x00000000
        /*0020*/ 	.short	0x0004
        /*0022*/ 	.short	0x0018
        /*0024*/ 	.byte	0x00, 0xf0, 0x11, 0x00


	//----- nvinfo : EIATTR_KPARAM_INFO
	.align		4
.L_548:
        /*0028*/ 	.byte	0x04, 0x17
        /*002a*/ 	.short	(.L_550 - .L_549)
.L_549:
        /*002c*/ 	.word	0x00000000
        /*0030*/ 	.short	0x0003
        /*0032*/ 	.short	0x0014
        /*0034*/ 	.byte	0x00, 0xf0, 0x11, 0x00


	//----- nvinfo : EIATTR_KPARAM_INFO
	.align		4
.L_550:
        /*0038*/ 	.byte	0x04, 0x17
        /*003a*/ 	.short	(.L_552 - .L_551)
.L_551:
        /*003c*/ 	.word	0x00000000
        /*0040*/ 	.short	0x0002
        /*0042*/ 	.short	0x0010
        /*0044*/ 	.byte	0x00, 0xf0, 0x11, 0x00


	//----- nvinfo : EIATTR_KPARAM_INFO
	.align		4
.L_552:
        /*0048*/ 	.byte	0x04, 0x17
        /*004a*/ 	.short	(.L_554 - .L_553)
.L_553:
        /*004c*/ 	.word	0x00000000
        /*0050*/ 	.short	0x0001
        /*0052*/ 	.short	0x0008
        /*0054*/ 	.byte	0x00, 0xf0, 0x21, 0x00


	//----- nvinfo : EIATTR_KPARAM_INFO
	.align		4
.L_554:
        /*0058*/ 	.byte	0x04, 0x17
        /*005a*/ 	.short	(.L_556 - .L_555)
.L_555:
        /*005c*/ 	.word	0x00000000
        /*0060*/ 	.short	0x0000
        /*0062*/ 	.short	0x0000
        /*0064*/ 	.byte	0x00, 0xf0, 0x21, 0x00


	//----- nvinfo : EIATTR_SPARSE_MMA_MASK
	.align		4
.L_556:
        /*0068*/ 	.byte	0x03, 0x50
        /*006a*/ 	.short	0x0000


	//----- nvinfo : EIATTR_MAXREG_COUNT
	.align		4
        /*006c*/ 	.byte	0x03, 0x1b
        /*006e*/ 	.short	0x00ff


	//----- nvinfo : EIATTR_NUM_BARRIERS
	.align		4
        /*0070*/ 	.byte	0x02, 0x4c
        /*0072*/ 	.byte	0x01
	.zero		1


	//----- nvinfo : EIATTR_MERCURY_ISA_VERSION
	.align		4
        /*0074*/ 	.byte	0x03, 0x5f
        /*0076*/ 	.short	0x0101


	//----- nvinfo : EIATTR_COOP_GROUP_MASK_REGIDS
	.align		4
        /*0078*/ 	.byte	0x04, 0x29
        /*007a*/ 	.short	(.L_558 - .L_557)


	//   ....[0]....
.L_557:
        /*007c*/ 	.word	0xffffffff


	//   ....[1]....
        /*0080*/ 	.word	0xffffffff


	//   ....[2]....
        /*0084*/ 	.word	0xffffffff


	//----- nvinfo : EIATTR_COOP_GROUP_INSTR_OFFSETS
	.align		4
.L_558:
        /*0088*/ 	.byte	0x04, 0x28
        /*008a*/ 	.short	(.L_560 - .L_559)


	//   ....[0]....
.L_559:
        /*008c*/ 	.word	0x00000a60


	//   ....[1]....
        /*0090*/ 	.word	0x00000aa0


	//   ....[2]....
        /*0094*/ 	.word	0x00000ac0


	//----- nvinfo : EIATTR_EXIT_INSTR_OFFSETS
	.align		4
.L_560:
        /*0098*/ 	.byte	0x04, 0x1c
        /*009a*/ 	.short	(.L_562 - .L_561)


	//   ....[0]....
.L_561:
        /*009c*/ 	.word	0x00000c20


	//   ....[1]....
        /*00a0*/ 	.word	0x00000f30


	//----- nvinfo : EIATTR_CRS_STACK_SIZE
	.align		4
.L_562:
        /*00a4*/ 	.byte	0x04, 0x1e
        /*00a6*/ 	.short	(.L_564 - .L_563)
.L_563:
        /*00a8*/ 	.word	0x00000000


	//----- nvinfo : EIATTR_CBANK_PARAM_SIZE
	.align		4
.L_564:
        /*00ac*/ 	.byte	0x03, 0x19
        /*00ae*/ 	.short	0x0020


	//----- nvinfo : EIATTR_PARAM_CBANK
	.align		4
        /*00b0*/ 	.byte	0x04, 0x0a
        /*00b2*/ 	.short	(.L_566 - .L_565)
	.align		4
.L_565:
        /*00b4*/ 	.word	index@(.nv.constant0._ZN17fastertransformer19normalize_kernel_v2I7__half26__halfLi4ELi4ELi2EEEvPT_PKT0_iiii)
        /*00b8*/ 	.short	0x0210
        /*00ba*/ 	.short	0x0020


	//----- nvinfo : EIATTR_SW_WAR
	.align		4
.L_566:
        /*00bc*/ 	.byte	0x04, 0x36
        /*00be*/ 	.short	(.L_568 - .L_567)
.L_567:
        /*00c0*/ 	.word	0x00000008
.L_568:


//--------------------- .nv.info._ZN17fastertransformer19normalize_kernel_v2INS_5half4E6__halfLi4ELi4ELi4EEEvPT_PKT0_iiii --------------------------
	.section	.nv.info._ZN17fastertransformer19normalize_kernel_v2INS_5half4E6__halfLi4ELi4ELi4EEEvPT_PKT0_iiii,"",@"SHT_CUDA_INFO"
	.sectionflags	@""
	.align	4


	//----- nvinfo : EIATTR_CUDA_API_VERSION
	.align		4
        /*0000*/ 	.byte	0x04, 0x37
        /*0002*/ 	.short	(.L_570 - .L_569)
.L_569:
        /*0004*/ 	.word	0x00000082


	//----- nvinfo : EIATTR_KPARAM_INFO
	.align		4
.L_570:
        /*0008*/ 	.byte	0x04, 0x17
        /*000a*/ 	.short	(.L_572 - .L_571)
.L_571:
        /*000c*/ 	.word	0x00000000
        /*0010*/ 	.short	0x0005
        /*0012*/ 	.short	0x001c
        /*0014*/ 	.byte	0x00, 0xf0, 0x11, 0x00


	//----- nvinfo : EIATTR_KPARAM_INFO
	.align		4
.L_572:
        /*0018*/ 	.byte	0x04, 0x17
        /*001a*/ 	.short	(.L_574 - .L_573)
.L_573:
        /*001c*/ 	.word	0x00000000
        /*0020*/ 	.short	0x0004
        /*0022*/ 	.short	0x0018
        /*0024*/ 	.byte	0x00, 0xf0, 0x11, 0x00


	//----- nvinfo : EIATTR_KPARAM_INFO
	.align		4
.L_574:
        /*0028*/ 	.byte	0x04, 0x17
        /*002a*/ 	.short	(.L_576 - .L_575)
.L_575:
        /*002c*/ 	.word	0x00000000
        /*0030*/ 	.short	0x0003
        /*0032*/ 	.short	0x0014
        /*0034*/ 	.byte	0x00, 0xf0, 0x11, 0x00


	//----- nvinfo : EIATTR_KPARAM_INFO
	.align		4
.L_576:
        /*0038*/ 	.byte	0x04, 0x17
        /*003a*/ 	.short	(.L_578 - .L_577)
.L_577:
        /*003c*/ 	.word	0x00000000
        /*0040*/ 	.short	0x0002
        /*0042*/ 	.short	0x0010
        /*0044*/ 	.byte	0x00, 0xf0, 0x11, 0x00


	//----- nvinfo : EIATTR_KPARAM_INFO
	.align		4
.L_578:
        /*0048*/ 	.byte	0x04, 0x17
        /*004a*/ 	.short	(.L_580 - .L_579)
.L_579:
        /*004c*/ 	.word	0x00000000
        /*0050*/ 	.short	0x0001
        /*0052*/ 	.short	0x0008
        /*0054*/ 	.byte	0x00, 0xf0, 0x21, 0x00


	//----- nvinfo : EIATTR_KPARAM_INFO
	.align		4
.L_580:
        /*0058*/ 	.byte	0x04, 0x17
        /*005a*/ 	.short	(.L_582 - .L_581)
.L_581:
        /*005c*/ 	.word	0x00000000
        /*0060*/ 	.short	0x0000
        /*0062*/ 	.short	0x0000
        /*0064*/ 	.byte	0x00, 0xf0, 0x21, 0x00


	//----- nvinfo : EIATTR_SPARSE_MMA_MASK
	.align		4
.L_582:
        /*0068*/ 	.byte	0x03, 0x50
        /*006a*/ 	.short	0x0000


	//----- nvinfo : EIATTR_MAXREG_COUNT
	.align		4
        /*006c*/ 	.byte	0x03, 0x1b
        /*006e*/ 	.short	0x00ff


	//----- nvinfo : EIATTR_NUM_BARRIERS
	.align		4
        /*0070*/ 	.byte	0x02, 0x4c
        /*0072*/ 	.byte	0x01
	.zero		1


	//----- nvinfo : EIATTR_MERCURY_ISA_VERSION
	.align		4
        /*0074*/ 	.byte	0x03, 0x5f
        /*0076*/ 	.short	0x0101


	//----- nvinfo : EIATTR_COOP_GROUP_MASK_REGIDS
	.align		4
        /*0078*/ 	.byte	0x04, 0x29
        /*007a*/ 	.short	(.L_584 - .L_583)


	//   ....[0]....
.L_583:
        /*007c*/ 	.word	0xffffffff


	//   ....[1]....
        /*0080*/ 	.word	0xffffffff


	//   ....[2]....
        /*0084*/ 	.word	0xffffffff


	//----- nvinfo : EIATTR_COOP_GROUP_INSTR_OFFSETS
	.align		4
.L_584:
        /*0088*/ 	.byte	0x04, 0x28
        /*008a*/ 	.short	(.L_586 - .L_585)


	//   ....[0]....
.L_585:
        /*008c*/ 	.word	0x00000a80


	//   ....[1]....
        /*0090*/ 	.word	0x00000ac0


	//   ....[2]....
        /*0094*/ 	.word	0x00000ae0


	//----- nvinfo : EIATTR_EXIT_INSTR_OFFSETS
	.align		4
.L_586:
        /*0098*/ 	.byte	0x04, 0x1c
        /*009a*/ 	.short	(.L_588 - .L_587)


	//   ....[0]....
.L_587:
        /*009c*/ 	.word	0x00000c40


	//   ....[1]....
        /*00a0*/ 	.word	0x00000fb0


	//----- nvinfo : EIATTR_CRS_STACK_SIZE
	.align		4
.L_588:
        /*00a4*/ 	.byte	0x04, 0x1e
        /*00a6*/ 	.short	(.L_590 - .L_589)
.L_589:
        /*00a8*/ 	.word	0x00000000


	//----- nvinfo : EIATTR_CBANK_PARAM_SIZE
	.align		4
.L_590:
        /*00ac*/ 	.byte	0x03, 0x19
        /*00ae*/ 	.short	0x0020


	//----- nvinfo : EIATTR_PARAM_CBANK
	.align		4
        /*00b0*/ 	.byte	0x04, 0x0a
        /*00b2*/ 	.short	(.L_592 - .L_591)
	.align		4
.L_591:
        /*00b4*/ 	.word	index@(.nv.constant0._ZN17fastertransformer19normalize_kernel_v2INS_5half4E6__halfLi4ELi4ELi4EEEvPT_PKT0_iiii)
        /*00b8*/ 	.short	0x0210
        /*00ba*/ 	.short	0x0020


	//----- nvinfo : EIATTR_SW_WAR
	.align		4
.L_592:
        /*00bc*/ 	.byte	0x04, 0x36
        /*00be*/ 	.short	(.L_594 - .L_593)
.L_593:
        /*00c0*/ 	.word	0x00000008
.L_594:


//--------------------- .nv.info._ZN17fastertransformer16normalize_kernelIffEEvPT_PKT0_iiii --------------------------
	.section	.nv.info._ZN17fastertransformer16normalize_kernelIffEEvPT_PKT0_iiii,"",@"SHT_CUDA_INFO"
	.sectionflags	@""
	.align	4


	//----- nvinfo : EIATTR_CUDA_API_VERSION
	.align		4
        /*0000*/ 	.byte	0x04, 0x37
        /*0002*/ 	.short	(.L_596 - .L_595)
.L_595:
        /*0004*/ 	.word	0x00000082


	//----- nvinfo : EIATTR_KPARAM_INFO
	.align		4
.L_596:
        /*0008*/ 	.byte	0x04, 0x17
        /*000a*/ 	.short	(.L_598 - .L_597)
.L_597:
        /*000c*/ 	.word	0x00000000
        /*0010*/ 	.short	0x0005
        /*0012*/ 	.short	0x001c
        /*0014*/ 	.byte	0x00, 0xf0, 0x11, 0x00


	//----- nvinfo : EIATTR_KPARAM_INFO
	.align		4
.L_598:
        /*0018*/ 	.byte	0x04, 0x17
        /*001a*/ 	.short	(.L_600 - .L_599)
.L_599:
        /*001c*/ 	.word	0x00000000
        /*0020*/ 	.short	0x0004
        /*0022*/ 	.short	0x0018
        /*0024*/ 	.byte	0x00, 0xf0, 0x11, 0x00


	//----- nvinfo : EIATTR_KPARAM_INFO
	.align		4
.L_600:
        /*0028*/ 	.byte	0x04, 0x17
        /*002a*/ 	.short	(.L_602 - .L_601)
.L_601:
        /*002c*/ 	.word	0x00000000
        /*0030*/ 	.short	0x0003
        /*0032*/ 	.short	0x0014
        /*0034*/ 	.byte	0x00, 0xf0, 0x11, 0x00


	//----- nvinfo : EIATTR_KPARAM_INFO
	.align		4
.L_602:
        /*0038*/ 	.byte	0x04, 0x17
        /*003a*/ 	.short	(.L_604 - .L_603)
.L_603:
        /*003c*/ 	.word	0x00000000
        /*0040*/ 	.short	0x0002
        /*0042*/ 	.short	0x0010
        /*0044*/ 	.byte	0x00, 0xf0, 0x11, 0x00


	//----- nvinfo : EIATTR_KPARAM_INFO
	.align		4
.L_604:
        /*0048*/ 	.byte	0x04, 0x17
        /*004a*/ 	.short	(.L_606 - .L_605)
.L_605:
        /*004c*/ 	.word	0x00000000
        /*0050*/ 	.short	0x0001
        /*0052*/ 	.short	0x0008
        /*0054*/ 	.byte	0x00, 0xf0, 0x21, 0x00


	//----- nvinfo : EIATTR_KPARAM_INFO
	.align		4
.L_606:
        /*0058*/ 	.byte	0x04, 0x17
        /*005a*/ 	.short	(.L_608 - .L_607)
.L_607:
        /*005c*/ 	.word	0x00000000
        /*0060*/ 	.short	0x0000
        /*0062*/ 	.short	0x0000
        /*0064*/ 	.byte	0x00, 0xf0, 0x21, 0x00


	//----- nvinfo : EIATTR_SPARSE_MMA_MASK
	.align		4
.L_608:
        /*0068*/ 	.byte	0x03, 0x50
        /*006a*/ 	.short	0x0000


	//----- nvinfo : EIATTR_MAXREG_COUNT
	.align		4
        /*006c*/ 	.byte	0x03, 0x1b
        /*006e*/ 	.short	0x00ff


	//----- nvinfo : EIATTR_NUM_BARRIERS
	.align		4
        /*0070*/ 	.byte	0x02, 0x4c
        /*0072*/ 	.byte	0x01
	.zero		1


	//----- nvinfo : EIATTR_MERCURY_ISA_VERSION
	.align		4
        /*0074*/ 	.byte	0x03, 0x5f
        /*0076*/ 	.short	0x0101


	//----- nvinfo : EIATTR_COOP_GROUP_MASK_REGIDS
	.align		4
        /*0078*/ 	.byte	0x04, 0x29
        /*007a*/ 	.short	(.L_610 - .L_609)


	//   ....[0]....
.L_609:
        /*007c*/ 	.word	0xffffffff


	//   ....[1]....
        /*0080*/ 	.word	0xffffffff


	//   ....[2]....
        /*0084*/ 	.word	0xffffffff


	//   ....[3]....
        /*0088*/ 	.word	0xffffffff


	//   ....[4]....
        /*008c*/ 	.word	0xffffffff


	//   ....[5]....
        /*0090*/ 	.word	0xffffffff


	//   ....[6]....
        /*0094*/ 	.word	0xffffffff


	//   ....[7]....
        /*0098*/ 	.word	0xffffffff


	//   ....[8]....
        /*009c*/ 	.word	0xffffffff


	//   ....[9]....
        /*00a0*/ 	.word	0xffffffff


	//   ....[10]....
        /*00a4*/ 	.word	0xffffffff


	//   ....[11]....
        /*00a8*/ 	.word	0xffffffff


	//   ....[12]....
        /*00ac*/ 	.word	0xffffffff


	//   ....[13]....
        /*00b0*/ 	.word	0xffffffff


	//   ....[14]....
        /*00b4*/ 	.word	0xffffffff


	//----- nvinfo : EIATTR_COOP_GROUP_INSTR_OFFSETS
	.align		4
.L_610:
        /*00b8*/ 	.byte	0x04, 0x28
        /*00ba*/ 	.short	(.L_612 - .L_611)


	//   ....[0]....
.L_611:
        /*00bc*/ 	.word	0x000001e0


	//   ....[1]....
        /*00c0*/ 	.word	0x00000280


	//   ....[2]....
        /*00c4*/ 	.word	0x000002c0


	//   ....[3]....
        /*00c8*/ 	.word	0x000002f0


	//   ....[4]....
        /*00cc*/ 	.word	0x00000350


	//   ....[5]....
        /*00d0*/ 	.word	0x000003d0


	//   ....[6]....
        /*00d4*/ 	.word	0x000003f0


	//   ....[7]....
        /*00d8*/ 	.word	0x00000410


	//   ....[8]....
        /*00dc*/ 	.word	0x00000430


	//   ....[9]....
        /*00e0*/ 	.word	0x00000450


	//   ....[10]....
        /*00e4*/ 	.word	0x00000480


	//   ....[11]....
        /*00e8*/ 	.word	0x000004a0


	//   ....[12]....
        /*00ec*/ 	.word	0x000004c0


	//   ....[13]....
        /*00f0*/ 	.word	0x000004e0


	//   ....[14]....
        /*00f4*/ 	.word	0x00000500


	//----- nvinfo : EIATTR_EXIT_INSTR_OFFSETS
	.align		4
.L_612:
        /*00f8*/ 	.byte	0x04, 0x1c
        /*00fa*/ 	.short	(.L_614 - .L_613)


	//   ....[0]....
.L_613:
        /*00fc*/ 	.word	0x00000780


	//   ....[1]....
        /*0100*/ 	.word	0x000007f0


	//----- nvinfo : EIATTR_CRS_STACK_SIZE
	.align		4
.L_614:
        /*0104*/ 	.byte	0x04, 0x1e
        /*0106*/ 	.short	(.L_616 - .L_615)
.L_615:
        /*0108*/ 	.word	0x00000000


	//----- nvinfo : EIATTR_CBANK_PARAM_SIZE
	.align		4
.L_616:
        /*010c*/ 	.byte	0x03, 0x19
        /*010e*/ 	.short	0x0020


	//----- nvinfo : EIATTR_PARAM_CBANK
	.align		4
        /*0110*/ 	.byte	0x04, 0x0a
        /*0112*/ 	.short	(.L_618 - .L_617)
	.align		4
.L_617:
        /*0114*/ 	.word	index@(.nv.constant0._ZN17fastertransformer16normalize_kernelIffEEvPT_PKT0_iiii)
        /*0118*/ 	.short	0x0210
        /*011a*/ 	.short	0x0020


	//----- nvinfo : EIATTR_SW_WAR
	.align		4
.L_618:
        /*011c*/ 	.byte	0x04, 0x36
        /*011e*/ 	.short	(.L_620 - .L_619)
.L_619:
        /*0120*/ 	.word	0x00000008
.L_620:


//--------------------- .nv.info._ZN17fastertransformer19normalize_kernel_v2IffLi1ELi4ELi1EEEvPT_PKT0_iiii --------------------------
	.section	.nv.info._ZN17fastertransformer19normalize_kernel_v2IffLi1ELi4ELi1EEEvPT_PKT0_iiii,"",@"SHT_CUDA_INFO"
	.sectionflags	@""
	.align	4


	//----- nvinfo : EIATTR_CUDA_API_VERSION
	.align		4
        /*0000*/ 	.byte	0x04, 0x37
        /*0002*/ 	.short	(.L_622 - .L_621)
.L_621:
        /*0004*/ 	.word	0x00000082


	//----- nvinfo : EIATTR_KPARAM_INFO
	.align		4
.L_622:
        /*0008*/ 	.byte	0x04, 0x17
        /*000a*/ 	.short	(.L_624 - .L_623)
.L_623:
        /*000c*/ 	.word	0x00000000
        /*0010*/ 	.short	0x0005
        /*0012*/ 	.short	0x001c
        /*0014*/ 	.byte	0x00, 0xf0, 0x11, 0x00


	//----- nvinfo : EIATTR_KPARAM_INFO
	.align		4
.L_624:
        /*0018*/ 	.byte	0x04, 0x17
        /*001a*/ 	.short	(.L_626 - .L_625)
.L_625:
        /*001c*/ 	.word	0x00000000
        /*0020*/ 	.short	0x0004
        /*0022*/ 	.short	0x0018
        /*0024*/ 	.byte	0x00, 0xf0, 0x11, 0x00


	//----- nvinfo : EIATTR_KPARAM_INFO
	.align		4
.L_626:
        /*0028*/ 	.byte	0x04, 0x17
        /*002a*/ 	.short	(.L_628 - .L_627)
.L_627:
        /*002c*/ 	.word	0x00000000
        /*0030*/ 	.short	0x0003
        /*0032*/ 	.short	0x0014
        /*0034*/ 	.byte	0x00, 0xf0, 0x11, 0x00


	//----- nvinfo : EIATTR_KPARAM_INFO
	.align		4
.L_628:
        /*0038*/ 	.byte	0x04, 0x17
        /*003a*/ 	.short	(.L_630 - .L_629)
.L_629:
        /*003c*/ 	.word	0x00000000
        /*0040*/ 	.short	0x0002
        /*0042*/ 	.short	0x0010
        /*0044*/ 	.byte	0x00, 0xf0, 0x11, 0x00


	//----- nvinfo : EIATTR_KPARAM_INFO
	.align		4
.L_630:
        /*0048*/ 	.byte	0x04, 0x17
        /*004a*/ 	.short	(.L_632 - .L_631)
.L_631:
        /*004c*/ 	.word	0x00000000
        /*0050*/ 	.short	0x0001
        /*0052*/ 	.short	0x0008
        /*0054*/ 	.byte	0x00, 0xf0, 0x21, 0x00


	//----- nvinfo : EIATTR_KPARAM_INFO
	.align		4
.L_632:
        /*0058*/ 	.byte	0x04, 0x17
        /*005a*/ 	.short	(.L_634 - .L_633)
.L_633:
        /*005c*/ 	.word	0x00000000
        /*0060*/ 	.short	0x0000
        /*0062*/ 	.short	0x0000
        /*0064*/ 	.byte	0x00, 0xf0, 0x21, 0x00


	//----- nvinfo : EIATTR_SPARSE_MMA_MASK
	.align		4
.L_634:
        /*0068*/ 	.byte	0x03, 0x50
        /*006a*/ 	.short	0x0000


	//----- nvinfo : EIATTR_MAXREG_COUNT
	.align		4
        /*006c*/ 	.byte	0x03, 0x1b
        /*006e*/ 	.short	0x00ff


	//----- nvinfo : EIATTR_NUM_BARRIERS
	.align		4
        /*0070*/ 	.byte	0x02, 0x4c
        /*0072*/ 	.byte	0x01
	.zero		1


	//----- nvinfo : EIATTR_MERCURY_ISA_VERSION
	.align		4
        /*0074*/ 	.byte	0x03, 0x5f
        /*0076*/ 	.short	0x0101


	//----- nvinfo : EIATTR_COOP_GROUP_MASK_REGIDS
	.align		4
        /*0078*/ 	.byte	0x04, 0x29
        /*007a*/ 	.short	(.L_636 - .L_635)


	//   ....[0]....
.L_635:
        /*007c*/ 	.word	0xffffffff


	//   ....[1]....
        /*0080*/ 	.word	0xffffffff


	//   ....[2]....
        /*0084*/ 	.word	0xffffffff


	//   ....[3]....
        /*0088*/ 	.word	0xffffffff


	//   ....[4]....
        /*008c*/ 	.word	0xffffffff


	//----- nvinfo : EIATTR_COOP_GROUP_INSTR_OFFSETS
	.align		4
.L_636:
        /*0090*/ 	.byte	0x04, 0x28
        /*0092*/ 	.short	(.L_638 - .L_637)


	//   ....[0]....
.L_637:
        /*0094*/ 	.word	0x00000950


	//   ....[1]....
        /*0098*/ 	.word	0x00000990


	//   ....[2]....
        /*009c*/ 	.word	0x000009b0


	//   ....[3]....
        /*00a0*/ 	.word	0x000009d0


	//   ....[4]....
        /*00a4*/ 	.word	0x000009f0


	//----- nvinfo : EIATTR_EXIT_INSTR_OFFSETS
	.align		4
.L_638:
        /*00a8*/ 	.byte	0x04, 0x1c
        /*00aa*/ 	.short	(.L_640 - .L_639)


	//   ....[0]....
.L_639:
        /*00ac*/ 	.word	0x00000b50


	//   ....[1]....
        /*00b0*/ 	.word	0x00000e20


	//----- nvinfo : EIATTR_CRS_STACK_SIZE
	.align		4
.L_640:
        /*00b4*/ 	.byte	0x04, 0x1e
        /*00b6*/ 	.short	(.L_642 - .L_641)
.L_641:
        /*00b8*/ 	.word	0x00000000


	//----- nvinfo : EIATTR_CBANK_PARAM_SIZE
	.align		4
.L_642:
        /*00bc*/ 	.byte	0x03, 0x19
        /*00be*/ 	.short	0x0020


	//----- nvinfo : EIATTR_PARAM_CBANK
	.align		4
        /*00c0*/ 	.byte	0x04, 0x0a
        /*00c2*/ 	.short	(.L_644 - .L_643)
	.align		4
.L_643:
        /*00c4*/ 	.word	index@(.nv.constant0._ZN17fastertransformer19normalize_kernel_v2IffLi1ELi4ELi1EEEvPT_PKT0_iiii)
        /*00c8*/ 	.short	0x0210
        /*00ca*/ 	.short	0x0020


	//----- nvinfo : EIATTR_SW_WAR
	.align		4
.L_644:
        /*00cc*/ 	.byte	0x04, 0x36
        /*00ce*/ 	.short	(.L_646 - .L_645)
.L_645:
        /*00d0*/ 	.word	0x00000008
.L_646:


//--------------------- .nv.info._ZN17fastertransformer19normalize_kernel_v2I6float2fLi1ELi4ELi2EEEvPT_PKT0_iiii --------------------------
	.section	.nv.info._ZN17fastertransformer19normalize_kernel_v2I6float2fLi1ELi4ELi2EEEvPT_PKT0_iiii,"",@"SHT_CUDA_INFO"
	.sectionflags	@""
	.align	4


	//----- nvinfo : EIATTR_CUDA_API_VERSION
	.align		4
        /*0000*/ 	.byte	0x04, 0x37
        /*0002*/ 	.short	(.L_648 - .L_647)
.L_647:
        /*0004*/ 	.word	0x00000082


	//----- nvinfo : EIATTR_KPARAM_INFO
	.align		4
.L_648:
        /*0008*/ 	.byte	0x04, 0x17
        /*000a*/ 	.short	(.L_650 - .L_649)
.L_649:
        /*000c*/ 	.word	0x00000000
        /*0010*/ 	.short	0x0005
        /*0012*/ 	.short	0x001c
        /*0014*/ 	.byte	0x00, 0xf0, 0x11, 0x00


	//----- nvinfo : EIATTR_KPARAM_INFO
	.align		4
.L_650:
        /*0018*/ 	.byte	0x04, 0x17
        /*001a*/ 	.short	(.L_652 - .L_651)
.L_651:
        /*001c*/ 	.word	0x00000000
        /*0020*/ 	.short	0x0004
        /*0022*/ 	.short	0x0018
        /*0024*/ 	.byte	0x00, 0xf0, 0x11, 0x00


	//----- nvinfo : EIATTR_KPARAM_INFO
	.align		4
.L_652:
        /*0028*/ 	.byte	0x04, 0x17
        /*002a*/ 	.short	(.L_654 - .L_653)
.L_653:
        /*002c*/ 	.word	0x00000000
        /*0030*/ 	.short	0x0003
        /*0032*/ 	.short	0x0014
        /*0034*/ 	.byte	0x00, 0xf0, 0x11, 0x00


	//----- nvinfo : EIATTR_KPARAM_INFO
	.align		4
.L_654:
        /*0038*/ 	.byte	0x04, 0x17
        /*003a*/ 	.short	(.L_656 - .L_655)
.L_655:
        /*003c*/ 	.word	0x00000000
        /*0040*/ 	.short	0x0002
        /*0042*/ 	.short	0x0010
        /*0044*/ 	.byte	0x00, 0xf0, 0x11, 0x00


	//----- nvinfo : EIATTR_KPARAM_INFO
	.align		4
.L_656:
        /*0048*/ 	.byte	0x04, 0x17
        /*004a*/ 	.short	(.L_658 - .L_657)
.L_657:
        /*004c*/ 	.word	0x00000000
        /*0050*/ 	.short	0x0001
        /*0052*/ 	.short	0x0008
        /*0054*/ 	.byte	0x00, 0xf0, 0x21, 0x00


	//----- nvinfo : EIATTR_KPARAM_INFO
	.align		4
.L_658:
        /*0058*/ 	.byte	0x04, 0x17
        /*005a*/ 	.short	(.L_660 - .L_659)
.L_659:
        /*005c*/ 	.word	0x00000000
        /*0060*/ 	.short	0x0000
        /*0062*/ 	.short	0x0000
        /*0064*/ 	.byte	0x00, 0xf0, 0x21, 0x00


	//----- nvinfo : EIATTR_SPARSE_MMA_MASK
	.align		4
.L_660:
        /*0068*/ 	.byte	0x03, 0x50
        /*006a*/ 	.short	0x0000


	//----- nvinfo : EIATTR_MAXREG_COUNT
	.align		4
        /*006c*/ 	.byte	0x03, 0x1b
        /*006e*/ 	.short	0x00ff


	//----- nvinfo : EIATTR_NUM_BARRIERS
	.align		4
        /*0070*/ 	.byte	0x02, 0x4c
        /*0072*/ 	.byte	0x01
	.zero		1


	//----- nvinfo : EIATTR_MERCURY_ISA_VERSION
	.align		4
        /*0074*/ 	.byte	0x03, 0x5f
        /*0076*/ 	.short	0x0101


	//----- nvinfo : EIATTR_COOP_GROUP_MASK_REGIDS
	.align		4
        /*0078*/ 	.byte	0x04, 0x29
        /*007a*/ 	.short	(.L_662 - .L_661)


	//   ....[0]....
.L_661:
        /*007c*/ 	.word	0xffffffff


	//   ....[1]....
        /*0080*/ 	.word	0xffffffff


	//   ....[2]....
        /*0084*/ 	.word	0xffffffff


	//   ....[3]....
        /*0088*/ 	.word	0xffffffff


	//   ....[4]....
        /*008c*/ 	.word	0xffffffff


	//----- nvinfo : EIATTR_COOP_GROUP_INSTR_OFFSETS
	.align		4
.L_662:
        /*0090*/ 	.byte	0x04, 0x28
        /*0092*/ 	.short	(.L_664 - .L_663)


	//   ....[0]....
.L_663:
        /*0094*/ 	.word	0x00000990


	//   ....[1]....
        /*0098*/ 	.word	0x000009d0


	//   ....[2]....
        /*009c*/ 	.word	0x000009f0


	//   ....[3]....
        /*00a0*/ 	.word	0x00000a10


	//   ....[4]....
        /*00a4*/ 	.word	0x00000a30


	//----- nvinfo : EIATTR_EXIT_INSTR_OFFSETS
	.align		4
.L_664:
        /*00a8*/ 	.byte	0x04, 0x1c
        /*00aa*/ 	.short	(.L_666 - .L_665)


	//   ....[0]....
.L_665:
        /*00ac*/ 	.word	0x00000b90


	//   ....[1]....
        /*00b0*/ 	.word	0x00000e80


	//----- nvinfo : EIATTR_CRS_STACK_SIZE
	.align		4
.L_666:
        /*00b4*/ 	.byte	0x04, 0x1e
        /*00b6*/ 	.short	(.L_668 - .L_667)
.L_667:
        /*00b8*/ 	.word	0x00000000


	//----- nvinfo : EIATTR_CBANK_PARAM_SIZE
	.align		4
.L_668:
        /*00bc*/ 	.byte	0x03, 0x19
        /*00be*/ 	.short	0x0020


	//----- nvinfo : EIATTR_PARAM_CBANK
	.align		4
        /*00c0*/ 	.byte	0x04, 0x0a
        /*00c2*/ 	.short	(.L_670 - .L_669)
	.align		4
.L_669:
        /*00c4*/ 	.word	index@(.nv.constant0._ZN17fastertransformer19normalize_kernel_v2I6float2fLi1ELi4ELi2EEEvPT_PKT0_iiii)
        /*00c8*/ 	.short	0x0210
        /*00ca*/ 	.short	0x0020


	//----- nvinfo : EIATTR_SW_WAR
	.align		4
.L_670:
        /*00cc*/ 	.byte	0x04, 0x36
        /*00ce*/ 	.short	(.L_672 - .L_671)
.L_671:
        /*00d0*/ 	.word	0x00000008
.L_672:


//--------------------- .nv.info._ZN17fastertransformer19normalize_kernel_v2I6float4fLi1ELi4ELi4EEEvPT_PKT0_iiii --------------------------
	.section	.nv.info._ZN17fastertransformer19normalize_kernel_v2I6float4fLi1ELi4ELi4EEEvPT_PKT0_iiii,"",@"SHT_CUDA_INFO"
	.sectionflags	@""
	.align	4


	//----- nvinfo : EIATTR_CUDA_API_VERSION
	.align		4
        /*0000*/ 	.byte	0x04, 0x37
        /*0002*/ 	.short	(.L_674 - .L_673)
.L_673:
        /*0004*/ 	.word	0x00000082


	//----- nvinfo : EIATTR_KPARAM_INFO
	.align		4
.L_674:
        /*0008*/ 	.byte	0x04, 0x17
        /*000a*/ 	.short	(.L_676 - .L_675)
.L_675:
        /*000c*/ 	.word	0x00000000
        /*0010*/ 	.short	0x0005
        /*0012*/ 	.short	0x001c
        /*0014*/ 	.byte	0x00, 0xf0, 0x11, 0x00


	//----- nvinfo : EIATTR_KPARAM_INFO
	.align		4
.L_676:
        /*0018*/ 	.byte	0x04, 0x17
        /*001a*/ 	.short	(.L_678 - .L_677)
.L_677:
        /*001c*/ 	.word	0x00000000
        /*0020*/ 	.short	0x0004
        /*0022*/ 	.short	0x0018
        /*0024*/ 	.byte	0x00, 0xf0, 0x11, 0x00


	//----- nvinfo : EIATTR_KPARAM_INFO
	.align		4
.L_678:
        /*0028*/ 	.byte	0x04, 0x17
        /*002a*/ 	.short	(.L_680 - .L_679)
.L_679:
        /*002c*/ 	.word	0x00000000
        /*0030*/ 	.short	0x0003
        /*0032*/ 	.short	0x0014
        /*0034*/ 	.byte	0x00, 0xf0, 0x11, 0x00


	//----- nvinfo : EIATTR_KPARAM_INFO
	.align		4
.L_680:
        /*0038*/ 	.byte	0x04, 0x17
        /*003a*/ 	.short	(.L_682 - .L_681)
.L_681:
        /*003c*/ 	.word	0x00000000
        /*0040*/ 	.short	0x0002
        /*0042*/ 	.short	0x0010
        /*0044*/ 	.byte	0x00, 0xf0, 0x11, 0x00


	//----- nvinfo : EIATTR_KPARAM_INFO
	.align		4
.L_682:
        /*0048*/ 	.byte	0x04, 0x17
        /*004a*/ 	.short	(.L_684 - .L_683)
.L_683:
        /*004c*/ 	.word	0x00000000
        /*0050*/ 	.short	0x0001
        /*0052*/ 	.short	0x0008
        /*0054*/ 	.byte	0x00, 0xf0, 0x21, 0x00


	//----- nvinfo : EIATTR_KPARAM_INFO
	.align		4
.L_684:
        /*0058*/ 	.byte	0x04, 0x17
        /*005a*/ 	.short	(.L_686 - .L_685)
.L_685:
        /*005c*/ 	.word	0x00000000
        /*0060*/ 	.short	0x0000
        /*0062*/ 	.short	0x0000
        /*0064*/ 	.byte	0x00, 0xf0, 0x21, 0x00


	//----- nvinfo : EIATTR_SPARSE_MMA_MASK
	.align		4
.L_686:
        /*0068*/ 	.byte	0x03, 0x50
        /*006a*/ 	.short	0x0000


	//----- nvinfo : EIATTR_MAXREG_COUNT
	.align		4
        /*006c*/ 	.byte	0x03, 0x1b
        /*006e*/ 	.short	0x00ff


	//----- nvinfo : EIATTR_NUM_BARRIERS
	.align		4
        /*0070*/ 	.byte	0x02, 0x4c
        /*0072*/ 	.byte	0x01
	.zero		1


	//----- nvinfo : EIATTR_MERCURY_ISA_VERSION
	.align		4
        /*0074*/ 	.byte	0x03, 0x5f
        /*0076*/ 	.short	0x0101


	//----- nvinfo : EIATTR_COOP_GROUP_MASK_REGIDS
	.align		4
        /*0078*/ 	.byte	0x04, 0x29
        /*007a*/ 	.short	(.L_688 - .L_687)


	//   ....[0]....
.L_687:
        /*007c*/ 	.word	0xffffffff


	//   ....[1]....
        /*0080*/ 	.word	0xffffffff


	//   ....[2]....
        /*0084*/ 	.word	0xffffffff


	//   ....[3]....
        /*0088*/ 	.word	0xffffffff


	//   ....[4]....
        /*008c*/ 	.word	0xffffffff


	//----- nvinfo : EIATTR_COOP_GROUP_INSTR_OFFSETS
	.align		4
.L_688:
        /*0090*/ 	.byte	0x04, 0x28
        /*0092*/ 	.short	(.L_690 - .L_689)


	//   ....[0]....
.L_689:
        /*0094*/ 	.word	0x000009a0


	//   ....[1]....
        /*0098*/ 	.word	0x000009e0


	//   ....[2]....
        /*009c*/ 	.word	0x00000a00


	//   ....[3]....
        /*00a0*/ 	.word	0x00000a20


	//   ....[4]....
        /*00a4*/ 	.word	0x00000a40


	//----- nvinfo : EIATTR_EXIT_INSTR_OFFSETS
	.align		4
.L_690:
        /*00a8*/ 	.byte	0x04, 0x1c
        /*00aa*/ 	.short	(.L_692 - .L_691)


	//   ....[0]....
.L_691:
        /*00ac*/ 	.word	0x00000ba0


	//   ....[1]....
        /*00b0*/ 	.word	0x00000eb0


	//----- nvinfo : EIATTR_CRS_STACK_SIZE
	.align		4
.L_692:
        /*00b4*/ 	.byte	0x04, 0x1e
        /*00b6*/ 	.short	(.L_694 - .L_693)
.L_693:
        /*00b8*/ 	.word	0x00000000


	//----- nvinfo : EIATTR_CBANK_PARAM_SIZE
	.align		4
.L_694:
        /*00bc*/ 	.byte	0x03, 0x19
        /*00be*/ 	.short	0x0020


	//----- nvinfo : EIATTR_PARAM_CBANK
	.align		4
        /*00c0*/ 	.byte	0x04, 0x0a
        /*00c2*/ 	.short	(.L_696 - .L_695)
	.align		4
.L_695:
        /*00c4*/ 	.word	index@(.nv.constant0._ZN17fastertransformer19normalize_kernel_v2I6float4fLi1ELi4ELi4EEEvPT_PKT0_iiii)
        /*00c8*/ 	.short	0x0210
        /*00ca*/ 	.short	0x0020


	//----- nvinfo : EIATTR_SW_WAR
	.align		4
.L_696:
        /*00cc*/ 	.byte	0x04, 0x36
        /*00ce*/ 	.short	(.L_698 - .L_697)
.L_697:
        /*00d0*/ 	.word	0x00000008
.L_698:


//--------------------- .nv.info._ZN17fastertransformer19normalize_kernel_v2IffLi2ELi4ELi1EEEvPT_PKT0_iiii --------------------------
	.section	.nv.info._ZN17fastertransformer19normalize_kernel_v2IffLi2ELi4ELi1EEEvPT_PKT0_iiii,"",@"SHT_CUDA_INFO"
	.sectionflags	@""
	.align	4


	//----- nvinfo : EIATTR_CUDA_API_VERSION
	.align		4
        /*0000*/ 	.byte	0x04, 0x37
        /*0002*/ 	.short	(.L_700 - .L_699)
.L_699:
        /*0004*/ 	.word	0x00000082


	//----- nvinfo : EIATTR_KPARAM_INFO
	.align		4
.L_700:
        /*0008*/ 	.byte	0x04, 0x17
        /*000a*/ 	.short	(.L_702 - .L_701)
.L_701:
        /*000c*/ 	.word	0x00000000
        /*0010*/ 	.short	0x0005
        /*0012*/ 	.short	0x001c
        /*0014*/ 	.byte	0x00, 0xf0, 0x11, 0x00


	//----- nvinfo : EIATTR_KPARAM_INFO
	.align		4
.L_702:
        /*0018*/ 	.byte	0x04, 0x17
        /*001a*/ 	.short	(.L_704 - .L_703)
.L_703:
        /*001c*/ 	.word	0x00000000
        /*0020*/ 	.short	0x0004
        /*0022*/ 	.short	0x0018
        /*0024*/ 	.byte	0x00, 0xf0, 0x11, 0x00


	//----- nvinfo : EIATTR_KPARAM_INFO
	.align		4
.L_704:
        /*0028*/ 	.byte	0x04, 0x17
        /*002a*/ 	.short	(.L_706 - .L_705)
.L_705:
        /*002c*/ 	.word	0x00000000
        /*0030*/ 	.short	0x0003
        /*0032*/ 	.short	0x0014
        /*0034*/ 	.byte	0x00, 0xf0, 0x11, 0x00


	//----- nvinfo : EIATTR_KPARAM_INFO
	.align		4
.L_706:
        /*0038*/ 	.byte	0x04, 0x17
        /*003a*/ 	.short	(.L_708 - .L_707)
.L_707:
        /*003c*/ 	.word	0x00000000
        /*0040*/ 	.short	0x0002
        /*0042*/ 	.short	0x0010
        /*0044*/ 	.byte	0x00, 0xf0, 0x11, 0x00


	//----- nvinfo : EIATTR_KPARAM_INFO
	.align		4
.L_708:
        /*0048*/ 	.byte	0x04, 0x17
        /*004a*/ 	.short	(.L_710 - .L_709)
.L_709:
        /*004c*/ 	.word	0x00000000
        /*0050*/ 	.short	0x0001
        /*0052*/ 	.short	0x0008
        /*0054*/ 	.byte	0x00, 0xf0, 0x21, 0x00


	//----- nvinfo : EIATTR_KPARAM_INFO
	.align		4
.L_710:
        /*0058*/ 	.byte	0x04, 0x17
        /*005a*/ 	.short	(.L_712 - .L_711)
.L_711:
        /*005c*/ 	.word	0x00000000
        /*0060*/ 	.short	0x0000
        /*0062*/ 	.short	0x0000
        /*0064*/ 	.byte	0x00, 0xf0, 0x21, 0x00


	//----- nvinfo : EIATTR_SPARSE_MMA_MASK
	.align		4
.L_712:
        /*0068*/ 	.byte	0x03, 0x50
        /*006a*/ 	.short	0x0000


	//----- nvinfo : EIATTR_MAXREG_COUNT
	.align		4
        /*006c*/ 	.byte	0x03, 0x1b
        /*006e*/ 	.short	0x00ff


	//----- nvinfo : EIATTR_NUM_BARRIERS
	.align		4
        /*0070*/ 	.byte	0x02, 0x4c
        /*0072*/ 	.byte	0x01
	.zero		1


	//----- nvinfo : EIATTR_MERCURY_ISA_VERSION
	.align		4
        /*0074*/ 	.byte	0x03, 0x5f
        /*0076*/ 	.short	0x0101


	//----- nvinfo : EIATTR_COOP_GROUP_MASK_REGIDS
	.align		4
        /*0078*/ 	.byte	0x04, 0x29
        /*007a*/ 	.short	(.L_714 - .L_713)


	//   ....[0]....
.L_713:
        /*007c*/ 	.word	0xffffffff


	//   ....[1]....
        /*0080*/ 	.word	0xffffffff


	//   ....[2]....
        /*0084*/ 	.word	0xffffffff


	//   ....[3]....
        /*0088*/ 	.word	0xffffffff


	//----- nvinfo : EIATTR_COOP_GROUP_INSTR_OFFSETS
	.align		4
.L_714:
        /*008c*/ 	.byte	0x04, 0x28
        /*008e*/ 	.short	(.L_716 - .L_715)


	//   ....[0]....
.L_715:
        /*0090*/ 	.word	0x000009c0


	//   ....[1]....
        /*0094*/ 	.word	0x00000a00


	//   ....[2]....
        /*0098*/ 	.word	0x00000a20


	//   ....[3]....
        /*009c*/ 	.word	0x00000a40


	//----- nvinfo : EIATTR_EXIT_INSTR_OFFSETS
	.align		4
.L_716:
        /*00a0*/ 	.byte	0x04, 0x1c
        /*00a2*/ 	.short	(.L_718 - .L_717)


	//   ....[0]....
.L_717:
        /*00a4*/ 	.word	0x00000ba0


	//   ....[1]....
        /*00a8*/ 	.word	0x00000e70


	//----- nvinfo : EIATTR_CRS_STACK_SIZE
	.align		4
.L_718:
        /*00ac*/ 	.byte	0x04, 0x1e
        /*00ae*/ 	.short	(.L_720 - .L_719)
.L_719:
        /*00b0*/ 	.word	0x00000000


	//----- nvinfo : EIATTR_CBANK_PARAM_SIZE
	.align		4
.L_720:
        /*00b4*/ 	.byte	0x03, 0x19
        /*00b6*/ 	.short	0x0020


	//----- nvinfo : EIATTR_PARAM_CBANK
	.align		4
        /*00b8*/ 	.byte	0x04, 0x0a
        /*00ba*/ 	.short	(.L_722 - .L_721)
	.align		4
.L_721:
        /*00bc*/ 	.word	index@(.nv.constant0._ZN17fastertransformer19normalize_kernel_v2IffLi2ELi4ELi1EEEvPT_PKT0_iiii)
        /*00c0*/ 	.short	0x0210
        /*00c2*/ 	.short	0x0020


	//----- nvinfo : EIATTR_SW_WAR
	.align		4
.L_722:
        /*00c4*/ 	.byte	0x04, 0x36
        /*00c6*/ 	.short	(.L_724 - .L_723)
.L_723:
        /*00c8*/ 	.word	0x00000008
.L_724:


//--------------------- .nv.info._ZN17fastertransformer19normalize_kernel_v2I6float2fLi2ELi4ELi2EEEvPT_PKT0_iiii --------------------------
	.section	.nv.info._ZN17fastertransformer19normalize_kernel_v2I6float2fLi2ELi4ELi2EEEvPT_PKT0_iiii,"",@"SHT_CUDA_INFO"
	.sectionflags	@""
	.align	4


	//----- nvinfo : EIATTR_CUDA_API_VERSION
	.align		4
        /*0000*/ 	.byte	0x04, 0x37
        /*0002*/ 	.short	(.L_726 - .L_725)
.L_725:
        /*0004*/ 	.word	0x00000082


	//----- nvinfo : EIATTR_KPARAM_INFO
	.align		4
.L_726:
        /*0008*/ 	.byte	0x04, 0x17
        /*000a*/ 	.short	(.L_728 - .L_727)
.L_727:
        /*000c*/ 	.word	0x00000000
        /*0010*/ 	.short	0x0005
        /*0012*/ 	.short	0x001c
        /*0014*/ 	.byte	0x00, 0xf0, 0x11, 0x00


	//----- nvinfo : EIATTR_KPARAM_INFO
	.align		4
.L_728:
        /*0018*/ 	.byte	0x04, 0x17
        /*001a*/ 	.short	(.L_730 - .L_729)
.L_729:
        /*001c*/ 	.word	0x00000000
        /*0020*/ 	.short	0x0004
        /*0022*/ 	.short	0x0018
        /*0024*/ 	.byte	0x00, 0xf0, 0x11, 0x00


	//----- nvinfo : EIATTR_KPARAM_INFO
	.align		4
.L_730:
        /*0028*/ 	.byte	0x04, 0x17
        /*002a*/ 	.short	(.L_732 - .L_731)
.L_731:
        /*002c*/ 	.word	0x00000000
        /*0030*/ 	.short	0x0003
        /*0032*/ 	.short	0x0014
        /*0034*/ 	.byte	0x00, 0xf0, 0x11, 0x00


	//----- nvinfo : EIATTR_KPARAM_INFO
	.align		4
.L_732:
        /*0038*/ 	.byte	0x04, 0x17
        /*003a*/ 	.short	(.L_734 - .L_733)
.L_733:
        /*003c*/ 	.word	0x00000000
        /*0040*/ 	.short	0x0002
        /*0042*/ 	.short	0x0010
        /*0044*/ 	.byte	0x00, 0xf0, 0x11, 0x00


	//----- nvinfo : EIATTR_KPARAM_INFO
	.align		4
.L_734:
        /*0048*/ 	.byte	0x04, 0x17
        /*004a*/ 	.short	(.L_736 - .L_735)
.L_735:
        /*004c*/ 	.word	0x00000000
        /*0050*/ 	.short	0x0001
        /*0052*/ 	.short	0x0008
        /*0054*/ 	.byte	0x00, 0xf0, 0x21, 0x00


	//----- nvinfo : EIATTR_KPARAM_INFO
	.align		4
.L_736:
        /*0058*/ 	.byte	0x04, 0x17
        /*005a*/ 	.short	(.L_738 - .L_737)
.L_737:
        /*005c*/ 	.word	0x00000000
        /*0060*/ 	.short	0x0000
        /*0062*/ 	.short	0x0000
        /*0064*/ 	.byte	0x00, 0xf0, 0x21, 0x00


	//----- nvinfo : EIATTR_SPARSE_MMA_MASK
	.align		4
.L_738:
        /*0068*/ 	.byte	0x03, 0x50
        /*006a*/ 	.short	0x0000


	//----- nvinfo : EIATTR_MAXREG_COUNT
	.align		4
        /*006c*/ 	.byte	0x03, 0x1b
        /*006e*/ 	.short	0x00ff


	//----- nvinfo : EIATTR_NUM_BARRIERS
	.align		4
        /*0070*/ 	.byte	0x02, 0x4c
        /*0072*/ 	.byte	0x01
	.zero		1


	//----- nvinfo : EIATTR_MERCURY_ISA_VERSION
	.align		4
        /*0074*/ 	.byte	0x03, 0x5f
        /*0076*/ 	.short	0x0101


	//----- nvinfo : EIATTR_COOP_GROUP_MASK_REGIDS
	.align		4
        /*0078*/ 	.byte	0x04, 0x29
        /*007a*/ 	.short	(.L_740 - .L_739)


	//   ....[0]....
.L_739:
        /*007c*/ 	.word	0xffffffff


	//   ....[1]....
        /*0080*/ 	.word	0xffffffff


	//   ....[2]....
        /*0084*/ 	.word	0xffffffff


	//   ....[3]....
        /*0088*/ 	.word	0xffffffff


	//----- nvinfo : EIATTR_COOP_GROUP_INSTR_OFFSETS
	.align		4
.L_740:
        /*008c*/ 	.byte	0x04, 0x28
        /*008e*/ 	.short	(.L_742 - .L_741)


	//   ....[0]....
.L_741:
        /*0090*/ 	.word	0x000009f0


	//   ....[1]....
        /*0094*/ 	.word	0x00000a30


	//   ....[2]....
        /*0098*/ 	.word	0x00000a50


	//   ....[3]....
        /*009c*/ 	.word	0x00000a70


	//----- nvinfo : EIATTR_EXIT_INSTR_OFFSETS
	.align		4
.L_742:
        /*00a0*/ 	.byte	0x04, 0x1c
        /*00a2*/ 	.short	(.L_744 - .L_743)


	//   ....[0]....
.L_743:
        /*00a4*/ 	.word	0x00000bd0


	//   ....[1]....
        /*00a8*/ 	.word	0x00000eb0


	//----- nvinfo : EIATTR_CRS_STACK_SIZE
	.align		4
.L_744:
        /*00ac*/ 	.byte	0x04, 0x1e
        /*00ae*/ 	.short	(.L_746 - .L_745)
.L_745:
        /*00b0*/ 	.word	0x00000000


	//----- nvinfo : EIATTR_CBANK_PARAM_SIZE
	.align		4
.L_746:
        /*00b4*/ 	.byte	0x03, 0x19
        /*00b6*/ 	.short	0x0020


	//----- nvinfo : EIATTR_PARAM_CBANK
	.align		4
        /*00b8*/ 	.byte	0x04, 0x0a
        /*00ba*/ 	.short	(.L_748 - .L_747)
	.align		4
.L_747:
        /*00bc*/ 	.word	index@(.nv.constant0._ZN17fastertransformer19normalize_kernel_v2I6float2fLi2ELi4ELi2EEEvPT_PKT0_iiii)
        /*00c0*/ 	.short	0x0210
        /*00c2*/ 	.short	0x0020


	//----- nvinfo : EIATTR_SW_WAR
	.align		4
.L_748:
        /*00c4*/ 	.byte	0x04, 0x36
        /*00c6*/ 	.short	(.L_750 - .L_749)
.L_749:
        /*00c8*/ 	.word	0x00000008
.L_750:


//--------------------- .nv.info._ZN17fastertransformer19normalize_kernel_v2I6float4fLi2ELi4ELi4EEEvPT_PKT0_iiii --------------------------
	.section	.nv.info._ZN17fastertransformer19normalize_kernel_v2I6float4fLi2ELi4ELi4EEEvPT_PKT0_iiii,"",@"SHT_CUDA_INFO"
	.sectionflags	@""
	.align	4


	//----- nvinfo : EIATTR_CUDA_API_VERSION
	.align		4
        /*0000*/ 	.byte	0x04, 0x37
        /*0002*/ 	.short	(.L_752 - .L_751)
.L_751:
        /*0004*/ 	.word	0x00000082


	//----- nvinfo : EIATTR_KPARAM_INFO
	.align		4
.L_752:
        /*0008*/ 	.byte	0x04, 0x17
        /*000a*/ 	.short	(.L_754 - .L_753)
.L_753:
        /*000c*/ 	.word	0x00000000
        /*0010*/ 	.short	0x0005
        /*0012*/ 	.short	0x001c
        /*0014*/ 	.byte	0x00, 0xf0, 0x11, 0x00


	//----- nvinfo : EIATTR_KPARAM_INFO
	.align		4
.L_754:
        /*0018*/ 	.byte	0x04, 0x17
        /*001a*/ 	.short	(.L_756 - .L_755)
.L_755:
        /*001c*/ 	.word	0x00000000
        /*0020*/ 	.short	0x0004
        /*0022*/ 	.short	0x0018
        /*0024*/ 	.byte	0x00, 0xf0, 0x11, 0x00


	//----- nvinfo : EIATTR_KPARAM_INFO
	.align		4
.L_756:
        /*0028*/ 	.byte	0x04, 0x17
        /*002a*/ 	.short	(.L_758 - .L_757)
.L_757:
        /*002c*/ 	.word	0x00000000
        /*0030*/ 	.short	0x0003
        /*0032*/ 	.short	0x0014
        /*0034*/ 	.byte	0x00, 0xf0, 0x11, 0x00


	//----- nvinfo : EIATTR_KPARAM_INFO
	.align		4
.L_758:
        /*0038*/ 	.byte	0x04, 0x17
        /*003a*/ 	.short	(.L_760 - .L_759)
.L_759:
        /*003c*/ 	.word	0x00000000
        /*0040*/ 	.short	0x0002
        /*0042*/ 	.short	0x0010
        /*0044*/ 	.byte	0x00, 0xf0, 0x11, 0x00


	//----- nvinfo : EIATTR_KPARAM_INFO
	.align		4
.L_760:
        /*0048*/ 	.byte	0x04, 0x17
        /*004a*/ 	.short	(.L_762 - .L_761)
.L_761:
        /*004c*/ 	.word	0x00000000
        /*0050*/ 	.short	0x0001
        /*0052*/ 	.short	0x0008
        /*0054*/ 	.byte	0x00, 0xf0, 0x21, 0x00


	//----- nvinfo : EIATTR_KPARAM_INFO
	.align		4
.L_762:
        /*0058*/ 	.byte	0x04, 0x17
        /*005a*/ 	.short	(.L_764 - .L_763)
.L_763:
        /*005c*/ 	.word	0x00000000
        /*0060*/ 	.short	0x0000
        /*0062*/ 	.short	0x0000
        /*0064*/ 	.byte	0x00, 0xf0, 0x21, 0x00


	//----- nvinfo : EIATTR_SPARSE_MMA_MASK
	.align		4
.L_764:
        /*0068*/ 	.byte	0x03, 0x50
        /*006a*/ 	.short	0x0000


	//----- nvinfo : EIATTR_MAXREG_COUNT
	.align		4
        /*006c*/ 	.byte	0x03, 0x1b
        /*006e*/ 	.short	0x00ff


	//----- nvinfo : EIATTR_NUM_BARRIERS
	.align		4
        /*0070*/ 	.byte	0x02, 0x4c
        /*0072*/ 	.byte	0x01
	.zero		1


	//----- nvinfo : EIATTR_MERCURY_ISA_VERSION
	.align		4
        /*0074*/ 	.byte	0x03, 0x5f
        /*0076*/ 	.short	0x0101


	//----- nvinfo : EIATTR_COOP_GROUP_MASK_REGIDS
	.align		4
        /*0078*/ 	.byte	0x04, 0x29
        /*007a*/ 	.short	(.L_766 - .L_765)


	//   ....[0]....
.L_765:
        /*007c*/ 	.word	0xffffffff


	//   ....[1]....
        /*0080*/ 	.word	0xffffffff


	//   ....[2]....
        /*0084*/ 	.word	0xffffffff


	//   ....[3]....
        /*0088*/ 	.word	0xffffffff


	//----- nvinfo : EIATTR_COOP_GROUP_INSTR_OFFSETS
	.align		4
.L_766:
        /*008c*/ 	.byte	0x04, 0x28
        /*008e*/ 	.short	(.L_768 - .L_767)


	//   ....[0]....
.L_767:
        /*0090*/ 	.word	0x00000a20


	//   ....[1]....
        /*0094*/ 	.word	0x00000a60


	//   ....[2]....
        /*0098*/ 	.word	0x00000a80


	//   ....[3]....
        /*009c*/ 	.word	0x00000aa0


	//----- nvinfo : EIATTR_EXIT_INSTR_OFFSETS
	.align		4
.L_768:
        /*00a0*/ 	.byte	0x04, 0x1c
        /*00a2*/ 	.short	(.L_770 - .L_769)


	//   ....[0]....
.L_769:
        /*00a4*/ 	.word	0x00000c00


	//   ....[1]....
        /*00a8*/ 	.word	0x00000f00


	//----- nvinfo : EIATTR_CRS_STACK_SIZE
	.align		4
.L_770:
        /*00ac*/ 	.byte	0x04, 0x1e
        /*00ae*/ 	.short	(.L_772 - .L_771)
.L_771:
        /*00b0*/ 	.word	0x00000000


	//----- nvinfo : EIATTR_CBANK_PARAM_SIZE
	.align		4
.L_772:
        /*00b4*/ 	.byte	0x03, 0x19
        /*00b6*/ 	.short	0x0020


	//----- nvinfo : EIATTR_PARAM_CBANK
	.align		4
        /*00b8*/ 	.byte	0x04, 0x0a
        /*00ba*/ 	.short	(.L_774 - .L_773)
	.align		4
.L_773:
        /*00bc*/ 	.word	index@(.nv.constant0._ZN17fastertransformer19normalize_kernel_v2I6float4fLi2ELi4ELi4EEEvPT_PKT0_iiii)
        /*00c0*/ 	.short	0x0210
        /*00c2*/ 	.short	0x0020


	//----- nvinfo : EIATTR_SW_WAR
	.align		4
.L_774:
        /*00c4*/ 	.byte	0x04, 0x36
        /*00c6*/ 	.short	(.L_776 - .L_775)
.L_775:
        /*00c8*/ 	.word	0x00000008
.L_776:


//--------------------- .nv.info._ZN17fastertransformer19normalize_kernel_v2IffLi4ELi4ELi1EEEvPT_PKT0_iiii --------------------------
	.section	.nv.info._ZN17fastertransformer19normalize_kernel_v2IffLi4ELi4ELi1EEEvPT_PKT0_iiii,"",@"SHT_CUDA_INFO"
	.sectionflags	@""
	.align	4


	//----- nvinfo : EIATTR_CUDA_API_VERSION
	.align		4
        /*0000*/ 	.byte	0x04, 0x37
        /*0002*/ 	.short	(.L_778 - .L_777)
.L_777:
        /*0004*/ 	.word	0x00000082


	//----- nvinfo : EIATTR_KPARAM_INFO
	.align		4
.L_778:
        /*0008*/ 	.byte	0x04, 0x17
        /*000a*/ 	.short	(.L_780 - .L_779)
.L_779:
        /*000c*/ 	.word	0x00000000
        /*0010*/ 	.short	0x0005
        /*0012*/ 	.short	0x001c
        /*0014*/ 	.byte	0x00, 0xf0, 0x11, 0x00


	//----- nvinfo : EIATTR_KPARAM_INFO
	.align		4
.L_780:
        /*0018*/ 	.byte	0x04, 0x17
        /*001a*/ 	.short	(.L_782 - .L_781)
.L_781:
        /*001c*/ 	.word	0x00000000
        /*0020*/ 	.short	0x0004
        /*0022*/ 	.short	0x0018
        /*0024*/ 	.byte	0x00, 0xf0, 0x11, 0x00


	//----- nvinfo : EIATTR_KPARAM_INFO
	.align		4
.L_782:
        /*0028*/ 	.byte	0x04, 0x17
        /*002a*/ 	.short	(.L_784 - .L_783)
.L_783:
        /*002c*/ 	.word	0x00000000
        /*0030*/ 	.short	0x0003
        /*0032*/ 	.short	0x0014
        /*0034*/ 	.byte	0x00, 0xf0, 0x11, 0x00


	//----- nvinfo : EIATTR_KPARAM_INFO
	.align		4
.L_784:
        /*0038*/ 	.byte	0x04, 0x17
        /*003a*/ 	.short	(.L_786 - .L_785)
.L_785:
        /*003c*/ 	.word	0x00000000
        /*0040*/ 	.short	0x0002
        /*0042*/ 	.short	0x0010
        /*0044*/ 	.byte	0x00, 0xf0, 0x11, 0x00


	//----- nvinfo : EIATTR_KPARAM_INFO
	.align		4
.L_786:
        /*0048*/ 	.byte	0x04, 0x17
        /*004a*/ 	.short	(.L_788 - .L_787)
.L_787:
        /*004c*/ 	.word	0x00000000
        /*0050*/ 	.short	0x0001
        /*0052*/ 	.short	0x0008
        /*0054*/ 	.byte	0x00, 0xf0, 0x21, 0x00


	//----- nvinfo : EIATTR_KPARAM_INFO
	.align		4
.L_788:
        /*0058*/ 	.byte	0x04, 0x17
        /*005a*/ 	.short	(.L_790 - .L_789)
.L_789:
        /*005c*/ 	.word	0x00000000
        /*0060*/ 	.short	0x0000
        /*0062*/ 	.short	0x0000
        /*0064*/ 	.byte	0x00, 0xf0, 0x21, 0x00


	//----- nvinfo : EIATTR_SPARSE_MMA_MASK
	.align		4
.L_790:
        /*0068*/ 	.byte	0x03, 0x50
        /*006a*/ 	.short	0x0000


	//----- nvinfo : EIATTR_MAXREG_COUNT
	.align		4
        /*006c*/ 	.byte	0x03, 0x1b
        /*006e*/ 	.short	0x00ff


	//----- nvinfo : EIATTR_NUM_BARRIERS
	.align		4
        /*0070*/ 	.byte	0x02, 0x4c
        /*0072*/ 	.byte	0x01
	.zero		1


	//----- nvinfo : EIATTR_MERCURY_ISA_VERSION
	.align		4
        /*0074*/ 	.byte	0x03, 0x5f
        /*0076*/ 	.short	0x0101


	//----- nvinfo : EIATTR_COOP_GROUP_MASK_REGIDS
	.align		4
        /*0078*/ 	.byte	0x04, 0x29
        /*007a*/ 	.short	(.L_792 - .L_791)


	//   ....[0]....
.L_791:
        /*007c*/ 	.word	0xffffffff


	//   ....[1]....
        /*0080*/ 	.word	0xffffffff


	//   ....[2]....
        /*0084*/ 	.word	0xffffffff


	//----- nvinfo : EIATTR_COOP_GROUP_INSTR_OFFSETS
	.align		4
.L_792:
        /*0088*/ 	.byte	0x04, 0x28
        /*008a*/ 	.short	(.L_794 - .L_793)


	//   ....[0]....
.L_793:
        /*008c*/ 	.word	0x000009c0


	//   ....[1]....
        /*0090*/ 	.word	0x00000a00


	//   ....[2]....
        /*0094*/ 	.word	0x00000a20


	//----- nvinfo : EIATTR_EXIT_INSTR_OFFSETS
	.align		4
.L_794:
        /*0098*/ 	.byte	0x04, 0x1c
        /*009a*/ 	.short	(.L_796 - .L_795)


	//   ....[0]....
.L_795:
        /*009c*/ 	.word	0x00000b80


	//   ....[1]....
        /*00a0*/ 	.word	0x00000e50


	//----- nvinfo : EIATTR_CRS_STACK_SIZE
	.align		4
.L_796:
        /*00a4*/ 	.byte	0x04, 0x1e
        /*00a6*/ 	.short	(.L_798 - .L_797)
.L_797:
        /*00a8*/ 	.word	0x00000000


	//----- nvinfo : EIATTR_CBANK_PARAM_SIZE
	.align		4
.L_798:
        /*00ac*/ 	.byte	0x03, 0x19
        /*00ae*/ 	.short	0x0020


	//----- nvinfo : EIATTR_PARAM_CBANK
	.align		4
        /*00b0*/ 	.byte	0x04, 0x0a
        /*00b2*/ 	.short	(.L_800 - .L_799)
	.align		4
.L_799:
        /*00b4*/ 	.word	index@(.nv.constant0._ZN17fastertransformer19normalize_kernel_v2IffLi4ELi4ELi1EEEvPT_PKT0_iiii)
        /*00b8*/ 	.short	0x0210
        /*00ba*/ 	.short	0x0020


	//----- nvinfo : EIATTR_SW_WAR
	.align		4
.L_800:
        /*00bc*/ 	.byte	0x04, 0x36
        /*00be*/ 	.short	(.L_802 - .L_801)
.L_801:
        /*00c0*/ 	.word	0x00000008
.L_802:


//--------------------- .nv.info._ZN17fastertransformer19normalize_kernel_v2I6float2fLi4ELi4ELi2EEEvPT_PKT0_iiii --------------------------
	.section	.nv.info._ZN17fastertransformer19normalize_kernel_v2I6float2fLi4ELi4ELi2EEEvPT_PKT0_iiii,"",@"SHT_CUDA_INFO"
	.sectionflags	@""
	.align	4


	//----- nvinfo : EIATTR_CUDA_API_VERSION
	.align		4
        /*0000*/ 	.byte	0x04, 0x37
        /*0002*/ 	.short	(.L_804 - .L_803)
.L_803:
        /*0004*/ 	.word	0x00000082


	//----- nvinfo : EIATTR_KPARAM_INFO
	.align		4
.L_804:
        /*0008*/ 	.byte	0x04, 0x17
        /*000a*/ 	.short	(.L_806 - .L_805)
.L_805:
        /*000c*/ 	.word	0x00000000
        /*0010*/ 	.short	0x0005
        /*0012*/ 	.short	0x001c
        /*0014*/ 	.byte	0x00, 0xf0, 0x11, 0x00


	//----- nvinfo : EIATTR_KPARAM_INFO
	.align		4
.L_806:
        /*0018*/ 	.byte	0x04, 0x17
        /*001a*/ 	.short	(.L_808 - .L_807)
.L_807:
        /*001c*/ 	.word	0x00000000
        /*0020*/ 	.short	0x0004
        /*0022*/ 	.short	0x0018
        /*0024*/ 	.byte	0x00, 0xf0, 0x11, 0x00


	//----- nvinfo : EIATTR_KPARAM_INFO
	.align		4
.L_808:
        /*0028*/ 	.byte	0x04, 0x17
        /*002a*/ 	.short	(.L_810 - .L_809)
.L_809:
        /*002c*/ 	.word	0x00000000
        /*0030*/ 	.short	0x0003
        /*0032*/ 	.short	0x0014
        /*0034*/ 	.byte	0x00, 0xf0, 0x11, 0x00


	//----- nvinfo : EIATTR_KPARAM_INFO
	.align		4
.L_810:
        /*0038*/ 	.byte	0x04, 0x17
        /*003a*/ 	.short	(.L_812 - .L_811)
.L_811:
        /*003c*/ 	.word	0x00000000
        /*0040*/ 	.short	0x0002
        /*0042*/ 	.short	0x0010
        /*0044*/ 	.byte	0x00, 0xf0, 0x11, 0x00


	//----- nvinfo : EIATTR_KPARAM_INFO
	.align		4
.L_812:
        /*0048*/ 	.byte	0x04, 0x17
        /*004a*/ 	.short	(.L_814 - .L_813)
.L_813:
        /*004c*/ 	.word	0x00000000
        /*0050*/ 	.short	0x0001
        /*0052*/ 	.short	0x0008
        /*0054*/ 	.byte	0x00, 0xf0, 0x21, 0x00


	//----- nvinfo : EIATTR_KPARAM_INFO
	.align		4
.L_814:
        /*0058*/ 	.byte	0x04, 0x17
        /*005a*/ 	.short	(.L_816 - .L_815)
.L_815:
        /*005c*/ 	.word	0x00000000
        /*0060*/ 	.short	0x0000
        /*0062*/ 	.short	0x0000
        /*0064*/ 	.byte	0x00, 0xf0, 0x21, 0x00


	//----- nvinfo : EIATTR_SPARSE_MMA_MASK
	.align		4
.L_816:
        /*0068*/ 	.byte	0x03, 0x50
        /*006a*/ 	.short	0x0000


	//----- nvinfo : EIATTR_MAXREG_COUNT
	.align		4
        /*006c*/ 	.byte	0x03, 0x1b
        /*006e*/ 	.short	0x00ff


	//----- nvinfo : EIATTR_NUM_BARRIERS
	.align		4
        /*0070*/ 	.byte	0x02, 0x4c
        /*0072*/ 	.byte	0x01
	.zero		1


	//----- nvinfo : EIATTR_MERCURY_ISA_VERSION
	.align		4
        /*0074*/ 	.byte	0x03, 0x5f
        /*0076*/ 	.short	0x0101


	//----- nvinfo : EIATTR_COOP_GROUP_MASK_REGIDS
	.align		4
        /*0078*/ 	.byte	0x04, 0x29
        /*007a*/ 	.short	(.L_818 - .L_817)


	//   ....[0]....
.L_817:
        /*007c*/ 	.word	0xffffffff


	//   ....[1]....
        /*0080*/ 	.word	0xffffffff


	//   ....[2]....
        /*0084*/ 	.word	0xffffffff


	//----- nvinfo : EIATTR_COOP_GROUP_INSTR_OFFSETS
	.align		4
.L_818:
        /*0088*/ 	.byte	0x04, 0x28
        /*008a*/ 	.short	(.L_820 - .L_819)


	//   ....[0]....
.L_819:
        /*008c*/ 	.word	0x000009f0


	//   ....[1]....
        /*0090*/ 	.word	0x00000a30


	//   ....[2]....
        /*0094*/ 	.word	0x00000a50


	//----- nvinfo : EIATTR_EXIT_INSTR_OFFSETS
	.align		4
.L_820:
        /*0098*/ 	.byte	0x04, 0x1c
        /*009a*/ 	.short	(.L_822 - .L_821)


	//   ....[0]....
.L_821:
        /*009c*/ 	.word	0x00000bb0


	//   ....[1]....
        /*00a0*/ 	.word	0x00000e90


	//----- nvinfo : EIATTR_CRS_STACK_SIZE
	.align		4
.L_822:
        /*00a4*/ 	.byte	0x04, 0x1e
        /*00a6*/ 	.short	(.L_824 - .L_823)
.L_823:
        /*00a8*/ 	.word	0x00000000


	//----- nvinfo : EIATTR_CBANK_PARAM_SIZE
	.align		4
.L_824:
        /*00ac*/ 	.byte	0x03, 0x19
        /*00ae*/ 	.short	0x0020


	//----- nvinfo : EIATTR_PARAM_CBANK
	.align		4
        /*00b0*/ 	.byte	0x04, 0x0a
        /*00b2*/ 	.short	(.L_826 - .L_825)
	.align		4
.L_825:
        /*00b4*/ 	.word	index@(.nv.constant0._ZN17fastertransformer19normalize_kernel_v2I6float2fLi4ELi4ELi2EEEvPT_PKT0_iiii)
        /*00b8*/ 	.short	0x0210
        /*00ba*/ 	.short	0x0020


	//----- nvinfo : EIATTR_SW_WAR
	.align		4
.L_826:
        /*00bc*/ 	.byte	0x04, 0x36
        /*00be*/ 	.short	(.L_828 - .L_827)
.L_827:
        /*00c0*/ 	.word	0x00000008
.L_828:


//--------------------- .nv.info._ZN17fastertransformer19normalize_kernel_v2I6float4fLi4ELi4ELi4EEEvPT_PKT0_iiii --------------------------
	.section	.nv.info._ZN17fastertransformer19normalize_kernel_v2I6float4fLi4ELi4ELi4EEEvPT_PKT0_iiii,"",@"SHT_CUDA_INFO"
	.sectionflags	@""
	.align	4


	//----- nvinfo : EIATTR_CUDA_API_VERSION
	.align		4
        /*0000*/ 	.byte	0x04, 0x37
        /*0002*/ 	.short	(.L_830 - .L_829)
.L_829:
        /*0004*/ 	.word	0x00000082


	//----- nvinfo : EIATTR_KPARAM_INFO
	.align		4
.L_830:
        /*0008*/ 	.byte	0x04, 0x17
        /*000a*/ 	.short	(.L_832 - .L_831)
.L_831:
        /*000c*/ 	.word	0x00000000
        /*0010*/ 	.short	0x0005
        /*0012*/ 	.short	0x001c
        /*0014*/ 	.byte	0x00, 0xf0, 0x11, 0x00


	//----- nvinfo : EIATTR_KPARAM_INFO
	.align		4
.L_832:
        /*0018*/ 	.byte	0x04, 0x17
        /*001a*/ 	.short	(.L_834 - .L_833)
.L_833:
        /*001c*/ 	.word	0x00000000
        /*0020*/ 	.short	0x0004
        /*0022*/ 	.short	0x0018
        /*0024*/ 	.byte	0x00, 0xf0, 0x11, 0x00


	//----- nvinfo : EIATTR_KPARAM_INFO
	.align		4
.L_834:
        /*0028*/ 	.byte	0x04, 0x17
        /*002a*/ 	.short	(.L_836 - .L_835)
.L_835:
        /*002c*/ 	.word	0x00000000
        /*0030*/ 	.short	0x0003
        /*0032*/ 	.short	0x0014
        /*0034*/ 	.byte	0x00, 0xf0, 0x11, 0x00


	//----- nvinfo : EIATTR_KPARAM_INFO
	.align		4
.L_836:
        /*0038*/ 	.byte	0x04, 0x17
        /*003a*/ 	.short	(.L_838 - .L_837)
.L_837:
        /*003c*/ 	.word	0x00000000
        /*0040*/ 	.short	0x0002
        /*0042*/ 	.short	0x0010
        /*0044*/ 	.byte	0x00, 0xf0, 0x11, 0x00


	//----- nvinfo : EIATTR_KPARAM_INFO
	.align		4
.L_838:
        /*0048*/ 	.byte	0x04, 0x17
        /*004a*/ 	.short	(.L_840 - .L_839)
.L_839:
        /*004c*/ 	.word	0x00000000
        /*0050*/ 	.short	0x0001
        /*0052*/ 	.short	0x0008
        /*0054*/ 	.byte	0x00, 0xf0, 0x21, 0x00


	//----- nvinfo : EIATTR_KPARAM_INFO
	.align		4
.L_840:
        /*0058*/ 	.byte	0x04, 0x17
        /*005a*/ 	.short	(.L_842 - .L_841)
.L_841:
        /*005c*/ 	.word	0x00000000
        /*0060*/ 	.short	0x0000
        /*0062*/ 	.short	0x0000
        /*0064*/ 	.byte	0x00, 0xf0, 0x21, 0x00


	//----- nvinfo : EIATTR_SPARSE_MMA_MASK
	.align		4
.L_842:
        /*0068*/ 	.byte	0x03, 0x50
        /*006a*/ 	.short	0x0000


	//----- nvinfo : EIATTR_MAXREG_COUNT
	.align		4
        /*006c*/ 	.byte	0x03, 0x1b
        /*006e*/ 	.short	0x00ff


	//----- nvinfo : EIATTR_NUM_BARRIERS
	.align		4
        /*0070*/ 	.byte	0x02, 0x4c
        /*0072*/ 	.byte	0x01
	.zero		1


	//----- nvinfo : EIATTR_MERCURY_ISA_VERSION
	.align		4
        /*0074*/ 	.byte	0x03, 0x5f
        /*0076*/ 	.short	0x0101


	//----- nvinfo : EIATTR_COOP_GROUP_MASK_REGIDS
	.align		4
        /*0078*/ 	.byte	0x04, 0x29
        /*007a*/ 	.short	(.L_844 - .L_843)


	//   ....[0]....
.L_843:
        /*007c*/ 	.word	0xffffffff


	//   ....[1]....
        /*0080*/ 	.word	0xffffffff


	//   ....[2]....
        /*0084*/ 	.word	0xffffffff


	//----- nvinfo : EIATTR_COOP_GROUP_INSTR_OFFSETS
	.align		4
.L_844:
        /*0088*/ 	.byte	0x04, 0x28
        /*008a*/ 	.short	(.L_846 - .L_845)


	//   ....[0]....
.L_845:
        /*008c*/ 	.word	0x00000a20


	//   ....[1]....
        /*0090*/ 	.word	0x00000a60


	//   ....[2]....
        /*0094*/ 	.word	0x00000a80


	//----- nvinfo : EIATTR_EXIT_INSTR_OFFSETS
	.align		4
.L_846:
        /*0098*/ 	.byte	0x04, 0x1c
        /*009a*/ 	.short	(.L_848 - .L_847)


	//   ....[0]....
.L_847:
        /*009c*/ 	.word	0x00000be0


	//   ....[1]....
        /*00a0*/ 	.word	0x00000ee0


	//----- nvinfo : EIATTR_CRS_STACK_SIZE
	.align		4
.L_848:
        /*00a4*/ 	.byte	0x04, 0x1e
        /*00a6*/ 	.short	(.L_850 - .L_849)
.L_849:
        /*00a8*/ 	.word	0x00000000


	//----- nvinfo : EIATTR_CBANK_PARAM_SIZE
	.align		4
.L_850:
        /*00ac*/ 	.byte	0x03, 0x19
        /*00ae*/ 	.short	0x0020


	//----- nvinfo : EIATTR_PARAM_CBANK
	.align		4
        /*00b0*/ 	.byte	0x04, 0x0a
        /*00b2*/ 	.short	(.L_852 - .L_851)
	.align		4
.L_851:
        /*00b4*/ 	.word	index@(.nv.constant0._ZN17fastertransformer19normalize_kernel_v2I6float4fLi4ELi4ELi4EEEvPT_PKT0_iiii)
        /*00b8*/ 	.short	0x0210
        /*00ba*/ 	.short	0x0020


	//----- nvinfo : EIATTR_SW_WAR
	.align		4
.L_852:
        /*00bc*/ 	.byte	0x04, 0x36
        /*00be*/ 	.short	(.L_854 - .L_853)
.L_853:
        /*00c0*/ 	.word	0x00000008
.L_854:


//--------------------- .nv.info._ZN17fastertransformer38normalize_for_FMHA_headz32_INT8_kernelILi1ELi1ELi1EEEvP5char2PK6__halfiiiiffff --------------------------
	.section	.nv.info._ZN17fastertransformer38normalize_for_FMHA_headz32_INT8_kernelILi1ELi1ELi1EEEvP5char2PK6__halfiiiiffff,"",@"SHT_CUDA_INFO"
	.sectionflags	@""
	.align	4


	//----- nvinfo : EIATTR_CUDA_API_VERSION
	.align		4
        /*0000*/ 	.byte	0x04, 0x37
        /*0002*/ 	.short	(.L_856 - .L_855)
.L_855:
        /*0004*/ 	.word	0x00000082


	//----- nvinfo : EIATTR_KPARAM_INFO
	.align		4
.L_856:
        /*0008*/ 	.byte	0x04, 0x17
        /*000a*/ 	.short	(.L_858 - .L_857)
.L_857:
        /*000c*/ 	.word	0x00000000
        /*0010*/ 	.short	0x0009
        /*0012*/ 	.short	0x002c
        /*0014*/ 	.byte	0x00, 0xf0, 0x11, 0x00


	//----- nvinfo : EIATTR_KPARAM_INFO
	.align		4
.L_858:
        /*0018*/ 	.byte	0x04, 0x17
        /*001a*/ 	.short	(.L_860 - .L_859)
.L_859:
        /*001c*/ 	.word	0x00000000
        /*0020*/ 	.short	0x0008
        /*0022*/ 	.short	0x0028
        /*0024*/ 	.byte	0x00, 0xf0, 0x11, 0x00


	//----- nvinfo : EIATTR_KPARAM_INFO
	.align		4
.L_860:
        /*0028*/ 	.byte	0x04, 0x17
        /*002a*/ 	.short	(.L_862 - .L_861)
.L_861:
        /*002c*/ 	.word	0x00000000
        /*0030*/ 	.short	0x0007
        /*0032*/ 	.short	0x0024
        /*0034*/ 	.byte	0x00, 0xf0, 0x11, 0x00


	//----- nvinfo : EIATTR_KPARAM_INFO
	.align		4
.L_862:
        /*0038*/ 	.byte	0x04, 0x17
        /*003a*/ 	.short	(.L_864 - .L_863)
.L_863:
        /*003c*/ 	.word	0x00000000
        /*0040*/ 	.short	0x0006
        /*0042*/ 	.short	0x0020
        /*0044*/ 	.byte	0x00, 0xf0, 0x11, 0x00


	//----- nvinfo : EIATTR_KPARAM_INFO
	.align		4
.L_864:
        /*0048*/ 	.byte	0x04, 0x17
        /*004a*/ 	.short	(.L_866 - .L_865)
.L_865:
        /*004c*/ 	.word	0x00000000
        /*0050*/ 	.short	0x0005
        /*0052*/ 	.short	0x001c
        /*0054*/ 	.byte	0x00, 0xf0, 0x11, 0x00


	//----- nvinfo : EIATTR_KPARAM_INFO
	.align		4
.L_866:
        /*0058*/ 	.byte	0x04, 0x17
        /*005a*/ 	.short	(.L_868 - .L_867)
.L_867:
        /*005c*/ 	.word	0x00000000
        /*0060*/ 	.short	0x0004
        /*0062*/ 	.short	0x0018
        /*0064*/ 	.byte	0x00, 0xf0, 0x11, 0x00


	//----- nvinfo : EIATTR_KPARAM_INFO
	.align		4
.L_868:
        /*0068*/ 	.byte	0x04, 0x17
        /*006a*/ 	.short	(.L_870 - .L_869)
.L_869:
        /*006c*/ 	.word	0x00000000
        /*0070*/ 	.short	0x0003
        /*0072*/ 	.short	0x0014
        /*0074*/ 	.byte	0x00, 0xf0, 0x11, 0x00


	//----- nvinfo : EIATTR_KPARAM_INFO
	.align		4
.L_870:
        /*0078*/ 	.byte	0x04, 0x17
        /*007a*/ 	.short	(.L_872 - .L_871)
.L_871:
        /*007c*/ 	.word	0x00000000
        /*0080*/ 	.short	0x0002
        /*0082*/ 	.short	0x0010
        /*0084*/ 	.byte	0x00, 0xf0, 0x11, 0x00


	//----- nvinfo : EIATTR_KPARAM_INFO
	.align		4
.L_872:
        /*0088*/ 	.byte	0x04, 0x17
        /*008a*/ 	.short	(.L_874 - .L_873)
.L_873:
        /*008c*/ 	.word	0x00000000
        /*0090*/ 	.short	0x0001
        /*0092*/ 	.short	0x0008
        /*0094*/ 	.byte	0x00, 0xf0, 0x21, 0x00


	//----- nvinfo : EIATTR_KPARAM_INFO
	.align		4
.L_874:
        /*0098*/ 	.byte	0x04, 0x17
        /*009a*/ 	.short	(.L_876 - .L_875)
.L_875:
        /*009c*/ 	.word	0x00000000
        /*00a0*/ 	.short	0x0000
        /*00a2*/ 	.short	0x0000
        /*00a4*/ 	.byte	0x00, 0xf0, 0x21, 0x00


	//----- nvinfo : EIATTR_SPARSE_MMA_MASK
	.align		4
.L_876:
        /*00a8*/ 	.byte	0x03, 0x50
        /*00aa*/ 	.short	0x0000


	//----- nvinfo : EIATTR_MAXREG_COUNT
	.align		4
        /*00ac*/ 	.byte	0x03, 0x1b
        /*00ae*/ 	.short	0x00ff


	//----- nvinfo : EIATTR_NUM_BARRIERS
	.align		4
        /*00b0*/ 	.byte	0x02, 0x4c
        /*00b2*/ 	.byte	0x01
	.zero		1


	//----- nvinfo : EIATTR_MERCURY_ISA_VERSION
	.align		4
        /*00b4*/ 	.byte	0x03, 0x5f
        /*00b6*/ 	.short	0x0101


	//----- nvinfo : EIATTR_COOP_GROUP_MASK_REGIDS
	.align		4
        /*00b8*/ 	.byte	0x04, 0x29
        /*00ba*/ 	.short	(.L_878 - .L_877)


	//   ....[0]....
.L_877:
        /*00bc*/ 	.word	0xffffffff


	//   ....[1]....
        /*00c0*/ 	.word	0xffffffff


	//   ....[2]....
        /*00c4*/ 	.word	0xffffffff


	//   ....[3]....
        /*00c8*/ 	.word	0xffffffff


	//----- nvinfo : EIATTR_COOP_GROUP_INSTR_OFFSETS
	.align		4
.L_878:
        /*00cc*/ 	.byte	0x04, 0x28
        /*00ce*/ 	.short	(.L_880 - .L_879)


	//   ....[0]....
.L_879:
        /*00d0*/ 	.word	0x000002d0


	//   ....[1]....
        /*00d4*/ 	.word	0x00000330


	//   ....[2]....
        /*00d8*/ 	.word	0x000003b0


	//   ....[3]....
        /*00dc*/ 	.word	0x00000410


	//----- nvinfo : EIATTR_EXIT_INSTR_OFFSETS
	.align		4
.L_880:
        /*00e0*/ 	.byte	0x04, 0x1c
        /*00e2*/ 	.short	(.L_882 - .L_881)


	//   ....[0]....
.L_881:
        /*00e4*/ 	.word	0x00000960


	//----- nvinfo : EIATTR_CRS_STACK_SIZE
	.align		4
.L_882:
        /*00e8*/ 	.byte	0x04, 0x1e
        /*00ea*/ 	.short	(.L_884 - .L_883)
.L_883:
        /*00ec*/ 	.word	0x00000000


	//----- nvinfo : EIATTR_CBANK_PARAM_SIZE
	.align		4
.L_884:
        /*00f0*/ 	.byte	0x03, 0x19
        /*00f2*/ 	.short	0x0030


	//----- nvinfo : EIATTR_PARAM_CBANK
	.align		4
        /*00f4*/ 	.byte	0x04, 0x0a
        /*00f6*/ 	.short	(.L_886 - .L_885)
	.align		4
.L_885:
        /*00f8*/ 	.word	index@(.nv.constant0._ZN17fastertransformer38normalize_for_FMHA_headz32_INT8_kernelILi1ELi1ELi1EEEvP5char2PK6__halfiiiiffff)
        /*00fc*/ 	.short	0x0210
        /*00fe*/ 	.short	0x0030


	//----- nvinfo : EIATTR_SW_WAR
	.align		4
.L_886:
        /*0100*/ 	.byte	0x04, 0x36
        /*0102*/ 	.short	(.L_888 - .L_887)
.L_887:
        /*0104*/ 	.word	0x00000008
.L_888:


//--------------------- .nv.info._ZN17fastertransformer38normalize_for_FMHA_headz32_INT8_kernelILi1ELi2ELi1EEEvP5char2PK6__halfiiiiffff --------------------------
	.section	.nv.info._ZN17fastertransformer38normalize_for_FMHA_headz32_INT8_kernelILi1ELi2ELi1EEEvP5char2PK6__halfiiiiffff,"",@"SHT_CUDA_INFO"
	.sectionflags	@""
	.align	4


	//----- nvinfo : EIATTR_CUDA_API_VERSION
	.align		4
        /*0000*/ 	.byte	0x04, 0x37
        /*0002*/ 	.short	(.L_890 - .L_889)
.L_889:
        /*0004*/ 	.word	0x00000082


	//----- nvinfo : EIATTR_KPARAM_INFO
	.align		4
.L_890:
        /*0008*/ 	.byte	0x04, 0x17
        /*000a*/ 	.short	(.L_892 - .L_891)
.L_891:
        /*000c*/ 	.word	0x00000000
        /*0010*/ 	.short	0x0009
        /*0012*/ 	.short	0x002c
        /*0014*/ 	.byte	0x00, 0xf0, 0x11, 0x00


	//----- nvinfo : EIATTR_KPARAM_INFO
	.align		4
.L_892:
        /*0018*/ 	.byte	0x04, 0x17
        /*001a*/ 	.short	(.L_894 - .L_893)
.L_893:
        /*001c*/ 	.word	0x00000000
        /*0020*/ 	.short	0x0008
        /*0022*/ 	.short	0x0028
        /*0024*/ 	.byte	0x00, 0xf0, 0x11, 0x00


	//----- nvinfo : EIATTR_KPARAM_INFO
	.align		4
.L_894:
        /*0028*/ 	.byte	0x04, 0x17
        /*002a*/ 	.short	(.L_896 - .L_895)
.L_895:
        /*002c*/ 	.word	0x00000000
        /*0030*/ 	.short	0x0007
        /*0032*/ 	.short	0x0024
        /*0034*/ 	.byte	0x00, 0xf0, 0x11, 0x00


	//----- nvinfo : EIATTR_KPARAM_INFO
	.align		4
.L_896:
        /*0038*/ 	.byte	0x04, 0x17
        /*003a*/ 	.short	(.L_898 - .L_897)
.L_897:
        /*003c*/ 	.word	0x00000000
        /*0040*/ 	.short	0x0006
        /*0042*/ 	.short	0x0020
        /*0044*/ 	.byte	0x00, 0xf0, 0x11, 0x00


	//----- nvinfo : EIATTR_KPARAM_INFO
	.align		4
.L_898:
        /*0048*/ 	.byte	0x04, 0x17
        /*004a*/ 	.short	(.L_900 - .L_899)
.L_899:
        /*004c*/ 	.word	0x00000000
        /*0050*/ 	.short	0x0005
        /*0052*/ 	.short	0x001c
        /*0054*/ 	.byte	0x00, 0xf0, 0x11, 0x00


	//----- nvinfo : EIATTR_KPARAM_INFO
	.align		4
.L_900:
        /*0058*/ 	.byte	0x04, 0x17
        /*005a*/ 	.short	(.L_902 - .L_901)
.L_901:
        /*005c*/ 	.word	0x00000000
        /*0060*/ 	.short	0x0004
        /*0062*/ 	.short	0x0018
        /*0064*/ 	.byte	0x00, 0xf0, 0x11, 0x00


	//----- nvinfo : EIATTR_KPARAM_INFO
	.align		4
.L_902:
        /*0068*/ 	.byte	0x04, 0x17
        /*006a*/ 	.short	(.L_904 - .L_903)
.L_903:
        /*006c*/ 	.word	0x00000000
        /*0070*/ 	.short	0x0003
        /*0072*/ 	.short	0x0014
        /*0074*/ 	.byte	0x00, 0xf0, 0x11, 0x00


	//----- nvinfo : EIATTR_KPARAM_INFO
	.align		4
.L_904:
        /*0078*/ 	.byte	0x04, 0x17
        /*007a*/ 	.short	(.L_906 - .L_905)
.L_905:
        /*007c*/ 	.word	0x00000000
        /*0080*/ 	.short	0x0002
        /*0082*/ 	.short	0x0010
        /*0084*/ 	.byte	0x00, 0xf0, 0x11, 0x00


	//----- nvinfo : EIATTR_KPARAM_INFO
	.align		4
.L_906:
        /*0088*/ 	.byte	0x04, 0x17
        /*008a*/ 	.short	(.L_908 - .L_907)
.L_907:
        /*008c*/ 	.word	0x00000000
        /*0090*/ 	.short	0x0001
        /*0092*/ 	.short	0x0008
        /*0094*/ 	.byte	0x00, 0xf0, 0x21, 0x00


	//----- nvinfo : EIATTR_KPARAM_INFO
	.align		4
.L_908:
        /*0098*/ 	.byte	0x04, 0x17
        /*009a*/ 	.short	(.L_910 - .L_909)
.L_909:
        /*009c*/ 	.word	0x00000000
        /*00a0*/ 	.short	0x0000
        /*00a2*/ 	.short	0x0000
        /*00a4*/ 	.byte	0x00, 0xf0, 0x21, 0x00


	//----- nvinfo : EIATTR_SPARSE_MMA_MASK
	.align		4
.L_910:
        /*00a8*/ 	.byte	0x03, 0x50
        /*00aa*/ 	.short	0x0000


	//----- nvinfo : EIATTR_MAXREG_COUNT
	.align		4
        /*00ac*/ 	.byte	0x03, 0x1b
        /*00ae*/ 	.short	0x00ff


	//----- nvinfo : EIATTR_NUM_BARRIERS
	.align		4
        /*00b0*/ 	.byte	0x02, 0x4c
        /*00b2*/ 	.byte	0x01
	.zero		1


	//----- nvinfo : EIATTR_MERCURY_ISA_VERSION
	.align		4
        /*00b4*/ 	.byte	0x03, 0x5f
        /*00b6*/ 	.short	0x0101


	//----- nvinfo : EIATTR_COOP_GROUP_MASK_REGIDS
	.align		4
        /*00b8*/ 	.byte	0x04, 0x29
        /*00ba*/ 	.short	(.L_912 - .L_911)


	//   ....[0]....
.L_911:
        /*00bc*/ 	.word	0xffffffff


	//   ....[1]....
        /*00c0*/ 	.word	0xffffffff


	//   ....[2]....
        /*00c4*/ 	.word	0xffffffff


	//----- nvinfo : EIATTR_COOP_GROUP_INSTR_OFFSETS
	.align		4
.L_912:
        /*00c8*/ 	.byte	0x04, 0x28
        /*00ca*/ 	.short	(.L_914 - .L_913)


	//   ....[0]....
.L_913:
        /*00cc*/ 	.word	0x000003d0


	//   ....[1]....
        /*00d0*/ 	.word	0x000003f0


	//   ....[2]....
        /*00d4*/ 	.word	0x00000410


	//----- nvinfo : EIATTR_EXIT_INSTR_OFFSETS
	.align		4
.L_914:
        /*00d8*/ 	.byte	0x04, 0x1c
        /*00da*/ 	.short	(.L_916 - .L_915)


	//   ....[0]....
.L_915:
        /*00dc*/ 	.word	0x00000b80


	//----- nvinfo : EIATTR_CRS_STACK_SIZE
	.align		4
.L_916:
        /*00e0*/ 	.byte	0x04, 0x1e
        /*00e2*/ 	.short	(.L_918 - .L_917)
.L_917:
        /*00e4*/ 	.word	0x00000000


	//----- nvinfo : EIATTR_CBANK_PARAM_SIZE
	.align		4
.L_918:
        /*00e8*/ 	.byte	0x03, 0x19
        /*00ea*/ 	.short	0x0030


	//----- nvinfo : EIATTR_PARAM_CBANK
	.align		4
        /*00ec*/ 	.byte	0x04, 0x0a
        /*00ee*/ 	.short	(.L_920 - .L_919)
	.align		4
.L_919:
        /*00f0*/ 	.word	index@(.nv.constant0._ZN17fastertransformer38normalize_for_FMHA_headz32_INT8_kernelILi1ELi2ELi1EEEvP5char2PK6__halfiiiiffff)
        /*00f4*/ 	.short	0x0210
        /*00f6*/ 	.short	0x0030


	//----- nvinfo : EIATTR_SW_WAR
	.align		4
.L_920:
        /*00f8*/ 	.byte	0x04, 0x36
        /*00fa*/ 	.short	(.L_922 - .L_921)
.L_921:
        /*00fc*/ 	.word	0x00000008
.L_922:


//--------------------- .nv.info._ZN17fastertransformer38normalize_for_FMHA_headz32_INT8_kernelILi1ELi2ELi2EEEvP5char2PK6__halfiiiiffff --------------------------
	.section	.nv.info._ZN17fastertransformer38normalize_for_FMHA_headz32_INT8_kernelILi1ELi2ELi2EEEvP5char2PK6__halfiiiiffff,"",@"SHT_CUDA_INFO"
	.sectionflags	@""
	.align	4


	//----- nvinfo : EIATTR_CUDA_API_VERSION
	.align		4
        /*0000*/ 	.byte	0x04, 0x37
        /*0002*/ 	.short	(.L_924 - .L_923)
.L_923:
        /*0004*/ 	.word	0x00000082


	//----- nvinfo : EIATTR_KPARAM_INFO
	.align		4
.L_924:
        /*0008*/ 	.byte	0x04, 0x17
        /*000a*/ 	.short	(.L_926 - .L_925)
.L_925:
        /*000c*/ 	.word	0x00000000
        /*0010*/ 	.short	0x0009
        /*0012*/ 	.short	0x002c
        /*0014*/ 	.byte	0x00, 0xf0, 0x11, 0x00


	//----- nvinfo : EIATTR_KPARAM_INFO
	.align		4
.L_926:
        /*0018*/ 	.byte	0x04, 0x17
        /*001a*/ 	.short	(.L_928 - .L_927)
.L_927:
        /*001c*/ 	.word	0x00000000
        /*0020*/ 	.short	0x0008
        /*0022*/ 	.short	0x0028
        /*0024*/ 	.byte	0x00, 0xf0, 0x11, 0x00


	//----- nvinfo : EIATTR_KPARAM_INFO
	.align		4
.L_928:
        /*0028*/ 	.byte	0x04, 0x17
        /*002a*/ 	.short	(.L_930 - .L_929)
.L_929:
        /*002c*/ 	.word	0x00000000
        /*0030*/ 	.short	0x0007
        /*0032*/ 	.short	0x0024
        /*0034*/ 	.byte	0x00, 0xf0, 0x11, 0x00


	//----- nvinfo : EIATTR_KPARAM_INFO
	.align		4
.L_930:
        /*0038*/ 	.byte	0x04, 0x17
        /*003a*/ 	.short	(.L_932 - .L_931)
.L_931:
        /*003c*/ 	.word	0x00000000
        /*0040*/ 	.short	0x0006
        /*0042*/ 	.short	0x0020
        /*0044*/ 	.byte	0x00, 0xf0, 0x11, 0x00


	//----- nvinfo : EIATTR_KPARAM_INFO
	.align		4
.L_932:
        /*0048*/ 	.byte	0x04, 0x17
        /*004a*/ 	.short	(.L_934 - .L_933)
.L_933:
        /*004c*/ 	.word	0x00000000
        /*0050*/ 	.short	0x0005
        /*0052*/ 	.short	0x001c
        /*0054*/ 	.byte	0x00, 0xf0, 0x11, 0x00


	//----- nvinfo : EIATTR_KPARAM_INFO
	.align		4
.L_934:
        /*0058*/ 	.byte	0x04, 0x17
        /*005a*/ 	.short	(.L_936 - .L_935)
.L_935:
        /*005c*/ 	.word	0x00000000
        /*0060*/ 	.short	0x0004
        /*0062*/ 	.short	0x0018
        /*0064*/ 	.byte	0x00, 0xf0, 0x11, 0x00


	//----- nvinfo : EIATTR_KPARAM_INFO
	.align		4
.L_936:
        /*0068*/ 	.byte	0x04, 0x17
        /*006a*/ 	.short	(.L_938 - .L_937)
.L_937:
        /*006c*/ 	.word	0x00000000
        /*0070*/ 	.short	0x0003
        /*0072*/ 	.short	0x0014
        /*0074*/ 	.byte	0x00, 0xf0, 0x11, 0x00


	//----- nvinfo : EIATTR_KPARAM_INFO
	.align		4
.L_938:
        /*0078*/ 	.byte	0x04, 0x17
        /*007a*/ 	.short	(.L_940 - .L_939)
.L_939:
        /*007c*/ 	.word	0x00000000
        /*0080*/ 	.short	0x0002
        /*0082*/ 	.short	0x0010
        /*0084*/ 	.byte	0x00, 0xf0, 0x11, 0x00


	//----- nvinfo : EIATTR_KPARAM_INFO
	.align		4
.L_940:
        /*0088*/ 	.byte	0x04, 0x17
        /*008a*/ 	.short	(.L_942 - .L_941)
.L_941:
        /*008c*/ 	.word	0x00000000
        /*0090*/ 	.short	0x0001
        /*0092*/ 	.short	0x0008
        /*0094*/ 	.byte	0x00, 0xf0, 0x21, 0x00


	//----- nvinfo : EIATTR_KPARAM_INFO
	.align		4
.L_942:
        /*0098*/ 	.byte	0x04, 0x17
        /*009a*/ 	.short	(.L_944 - .L_943)
.L_943:
        /*009c*/ 	.word	0x00000000
        /*00a0*/ 	.short	0x0000
        /*00a2*/ 	.short	0x0000
        /*00a4*/ 	.byte	0x00, 0xf0, 0x21, 0x00


	//----- nvinfo : EIATTR_SPARSE_MMA_MASK
	.align		4
.L_944:
        /*00a8*/ 	.byte	0x03, 0x50
        /*00aa*/ 	.short	0x0000


	//----- nvinfo : EIATTR_MAXREG_COUNT
	.align		4
        /*00ac*/ 	.byte	0x03, 0x1b
        /*00ae*/ 	.short	0x00ff


	//----- nvinfo : EIATTR_NUM_BARRIERS
	.align		4
        /*00b0*/ 	.byte	0x02, 0x4c
        /*00b2*/ 	.byte	0x01
	.zero		1


	//----- nvinfo : EIATTR_MERCURY_ISA_VERSION
	.align		4
        /*00b4*/ 	.byte	0x03, 0x5f
        /*00b6*/ 	.short	0x0101


	//----- nvinfo : EIATTR_COOP_GROUP_MASK_REGIDS
	.align		4
        /*00b8*/ 	.byte	0x04, 0x29
        /*00ba*/ 	.short	(.L_946 - .L_945)


	//   ....[0]....
.L_945:
        /*00bc*/ 	.word	0xffffffff


	//   ....[1]....
        /*00c0*/ 	.word	0xffffffff


	//   ....[2]....
        /*00c4*/ 	.word	0xffffffff


	//----- nvinfo : EIATTR_COOP_GROUP_INSTR_OFFSETS
	.align		4
.L_946:
        /*00c8*/ 	.byte	0x04, 0x28
        /*00ca*/ 	.short	(.L_948 - .L_947)


	//   ....[0]....
.L_947:
        /*00cc*/ 	.word	0x000003d0


	//   ....[1]....
        /*00d0*/ 	.word	0x000003f0


	//   ....[2]....
        /*00d4*/ 	.word	0x00000410


	//----- nvinfo : EIATTR_EXIT_INSTR_OFFSETS
	.align		4
.L_948:
        /*00d8*/ 	.byte	0x04, 0x1c
        /*00da*/ 	.short	(.L_950 - .L_949)


	//   ....[0]....
.L_949:
        /*00dc*/ 	.word	0x00000b80


	//----- nvinfo : EIATTR_CRS_STACK_SIZE
	.align		4
.L_950:
        /*00e0*/ 	.byte	0x04, 0x1e
        /*00e2*/ 	.short	(.L_952 - .L_951)
.L_951:
        /*00e4*/ 	.word	0x00000000


	//----- nvinfo : EIATTR_CBANK_PARAM_SIZE
	.align		4
.L_952:
        /*00e8*/ 	.byte	0x03, 0x19
        /*00ea*/ 	.short	0x0030


	//----- nvinfo : EIATTR_PARAM_CBANK
	.align		4
        /*00ec*/ 	.byte	0x04, 0x0a
        /*00ee*/ 	.short	(.L_954 - .L_953)
	.align		4
.L_953:
        /*00f0*/ 	.word	index@(.nv.constant0._ZN17fastertransformer38normalize_for_FMHA_headz32_INT8_kernelILi1ELi2ELi2EEEvP5char2PK6__halfiiiiffff)
        /*00f4*/ 	.short	0x0210
        /*00f6*/ 	.short	0x0030


	//----- nvinfo : EIATTR_SW_WAR
	.align		4
.L_954:
        /*00f8*/ 	.byte	0x04, 0x36
        /*00fa*/ 	.short	(.L_956 - .L_955)
.L_955:
        /*00fc*/ 	.word	0x00000008
.L_956:


//--------------------- .nv.info._ZN17fastertransformer38normalize_for_FMHA_headz32_INT8_kernelILi1ELi4ELi2EEEvP5char2PK6__halfiiiiffff --------------------------
	.section	.nv.info._ZN17fastertransformer38normalize_for_FMHA_headz32_INT8_kernelILi1ELi4ELi2EEEvP5char2PK6__halfiiiiffff,"",@"SHT_CUDA_INFO"
	.sectionflags	@""
	.align	4


	//----- nvinfo : EIATTR_CUDA_API_VERSION
	.align		4
        /*0000*/ 	.byte	0x04, 0x37
        /*0002*/ 	.short	(.L_958 - .L_957)
.L_957:
        /*0004*/ 	.word	0x00000082


	//----- nvinfo : EIATTR_KPARAM_INFO
	.align		4
.L_958:
        /*0008*/ 	.byte	0x04, 0x17
        /*000a*/ 	.short	(.L_960 - .L_959)
.L_959:
        /*000c*/ 	.word	0x00000000
        /*0010*/ 	.short	0x0009
        /*0012*/ 	.short	0x002c
        /*0014*/ 	.byte	0x00, 0xf0, 0x11, 0x00


	//----- nvinfo : EIATTR_KPARAM_INFO
	.align		4
.L_960:
        /*0018*/ 	.byte	0x04, 0x17
        /*001a*/ 	.short	(.L_962 - .L_961)
.L_961:
        /*001c*/ 	.word	0x00000000
        /*0020*/ 	.short	0x0008
        /*0022*/ 	.short	0x0028
        /*0024*/ 	.byte	0x00, 0xf0, 0x11, 0x00


	//----- nvinfo : EIATTR_KPARAM_INFO
	.align		4
.L_962:
        /*0028*/ 	.byte	0x04, 0x17
        /*002a*/ 	.short	(.L_964 - .L_963)
.L_963:
        /*002c*/ 	.word	0x00000000
        /*0030*/ 	.short	0x0007
        /*0032*/ 	.short	0x0024
        /*0034*/ 	.byte	0x00, 0xf0, 0x11, 0x00


	//----- nvinfo : EIATTR_KPARAM_INFO
	.align		4
.L_964:
        /*0038*/ 	.byte	0x04, 0x17
        /*003a*/ 	.short	(.L_966 - .L_965)
.L_965:
        /*003c*/ 	.word	0x00000000
        /*0040*/ 	.short	0x0006
        /*0042*/ 	.short	0x0020
        /*0044*/ 	.byte	0x00, 0xf0, 0x11, 0x00


	//----- nvinfo : EIATTR_KPARAM_INFO
	.align		4
.L_966:
        /*0048*/ 	.byte	0x04, 0x17
        /*004a*/ 	.short	(.L_968 - .L_967)
.L_967:
        /*004c*/ 	.word	0x00000000
        /*0050*/ 	.short	0x0005
        /*0052*/ 	.short	0x001c
        /*0054*/ 	.byte	0x00, 0xf0, 0x11, 0x00


	//----- nvinfo : EIATTR_KPARAM_INFO
	.align		4
.L_968:
        /*0058*/ 	.byte	0x04, 0x17
        /*005a*/ 	.short	(.L_970 - .L_969)
.L_969:
        /*005c*/ 	.word	0x00000000
        /*0060*/ 	.short	0x0004
        /*0062*/ 	.short	0x0018
        /*0064*/ 	.byte	0x00, 0xf0, 0x11, 0x00


	//----- nvinfo : EIATTR_KPARAM_INFO
	.align		4
.L_970:
        /*0068*/ 	.byte	0x04, 0x17
        /*006a*/ 	.short	(.L_972 - .L_971)
.L_971:
        /*006c*/ 	.word	0x00000000
        /*0070*/ 	.short	0x0003
        /*0072*/ 	.short	0x0014
        /*0074*/ 	.byte	0x00, 0xf0, 0x11, 0x00


	//----- nvinfo : EIATTR_KPARAM_INFO
	.align		4
.L_972:
        /*0078*/ 	.byte	0x04, 0x17
        /*007a*/ 	.short	(.L_974 - .L_973)
.L_973:
        /*007c*/ 	.word	0x00000000
        /*0080*/ 	.short	0x0002
        /*0082*/ 	.short	0x0010
        /*0084*/ 	.byte	0x00, 0xf0, 0x11, 0x00


	//----- nvinfo : EIATTR_KPARAM_INFO
	.align		4
.L_974:
        /*0088*/ 	.byte	0x04, 0x17
        /*008a*/ 	.short	(.L_976 - .L_975)
.L_975:
        /*008c*/ 	.word	0x00000000
        /*0090*/ 	.short	0x0001
        /*0092*/ 	.short	0x0008
        /*0094*/ 	.byte	0x00, 0xf0, 0x21, 0x00


	//----- nvinfo : EIATTR_KPARAM_INFO
	.align		4
.L_976:
        /*0098*/ 	.byte	0x04, 0x17
        /*009a*/ 	.short	(.L_978 - .L_977)
.L_977:
        /*009c*/ 	.word	0x00000000
        /*00a0*/ 	.short	0x0000
        /*00a2*/ 	.short	0x0000
        /*00a4*/ 	.byte	0x00, 0xf0, 0x21, 0x00


	//----- nvinfo : EIATTR_SPARSE_MMA_MASK
	.align		4
.L_978:
        /*00a8*/ 	.byte	0x03, 0x50
        /*00aa*/ 	.short	0x0000


	//----- nvinfo : EIATTR_MAXREG_COUNT
	.align		4
        /*00ac*/ 	.byte	0x03, 0x1b
        /*00ae*/ 	.short	0x00ff


	//----- nvinfo : EIATTR_NUM_BARRIERS
	.align		4
        /*00b0*/ 	.byte	0x02, 0x4c
        /*00b2*/ 	.byte	0x01
	.zero		1


	//----- nvinfo : EIATTR_MERCURY_ISA_VERSION
	.align		4
        /*00b4*/ 	.byte	0x03, 0x5f
        /*00b6*/ 	.short	0x0101


	//----- nvinfo : EIATTR_COOP_GROUP_MASK_REGIDS
	.align		4
        /*00b8*/ 	.byte	0x04, 0x29
        /*00ba*/ 	.short	(.L_980 - .L_979)


	//   ....[0]....
.L_979:
        /*00bc*/ 	.word	0xffffffff


	//   ....[1]....
        /*00c0*/ 	.word	0xffffffff


	//----- nvinfo : EIATTR_COOP_GROUP_INSTR_OFFSETS
	.align		4
.L_980:
        /*00c4*/ 	.byte	0x04, 0x28
        /*00c6*/ 	.short	(.L_982 - .L_981)


	//   ....[0]....
.L_981:
        /*00c8*/ 	.word	0x00000590


	//   ....[1]....
        /*00cc*/ 	.word	0x000005b0


	//----- nvinfo : EIATTR_EXIT_INSTR_OFFSETS
	.align		4
.L_982:
        /*00d0*/ 	.byte	0x04, 0x1c
        /*00d2*/ 	.short	(.L_984 - .L_983)


	//   ....[0]....
.L_983:
        /*00d4*/ 	.word	0x00000ef0


	//----- nvinfo : EIATTR_CRS_STACK_SIZE
	.align		4
.L_984:
        /*00d8*/ 	.byte	0x04, 0x1e
        /*00da*/ 	.short	(.L_986 - .L_985)
.L_985:
        /*00dc*/ 	.word	0x00000000


	//----- nvinfo : EIATTR_CBANK_PARAM_SIZE
	.align		4
.L_986:
        /*00e0*/ 	.byte	0x03, 0x19
        /*00e2*/ 	.short	0x0030


	//----- nvinfo : EIATTR_PARAM_CBANK
	.align		4
        /*00e4*/ 	.byte	0x04, 0x0a
        /*00e6*/ 	.short	(.L_988 - .L_987)
	.align		4
.L_987:
        /*00e8*/ 	.word	index@(.nv.constant0._ZN17fastertransformer38normalize_for_FMHA_headz32_INT8_kernelILi1ELi4ELi2EEEvP5char2PK6__halfiiiiffff)
        /*00ec*/ 	.short	0x0210
        /*00ee*/ 	.short	0x0030


	//----- nvinfo : EIATTR_SW_WAR
	.align		4
.L_988:
        /*00f0*/ 	.byte	0x04, 0x36
        /*00f2*/ 	.short	(.L_990 - .L_989)
.L_989:
        /*00f4*/ 	.word	0x00000008
.L_990:


//--------------------- .nv.info._ZN17fastertransformer38normalize_for_FMHA_headz32_INT8_kernelILi2ELi4ELi2EEEvP5char2PK6__halfiiiiffff --------------------------
	.section	.nv.info._ZN17fastertransformer38normalize_for_FMHA_headz32_INT8_kernelILi2ELi4ELi2EEEvP5char2PK6__halfiiiiffff,"",@"SHT_CUDA_INFO"
	.sectionflags	@""
	.align	4


	//----- nvinfo : EIATTR_CUDA_API_VERSION
	.align		4
        /*0000*/ 	.byte	0x04, 0x37
        /*0002*/ 	.short	(.L_992 - .L_991)
.L_991:
        /*0004*/ 	.word	0x00000082


	//----- nvinfo : EIATTR_KPARAM_INFO
	.align		4
.L_992:
        /*0008*/ 	.byte	0x04, 0x17
        /*000a*/ 	.short	(.L_994 - .L_993)
.L_993:
        /*000c*/ 	.word	0x00000000
        /*0010*/ 	.short	0x0009
        /*0012*/ 	.short	0x002c
        /*0014*/ 	.byte	0x00, 0xf0, 0x11, 0x00


	//----- nvinfo : EIATTR_KPARAM_INFO
	.align		4
.L_994:
        /*0018*/ 	.byte	0x04, 0x17
        /*001a*/ 	.short	(.L_996 - .L_995)
.L_995:
        /*001c*/ 	.word	0x00000000
        /*0020*/ 	.short	0x0008
        /*0022*/ 	.short	0x0028
        /*0024*/ 	.byte	0x00, 0xf0, 0x11, 0x00


	//----- nvinfo : EIATTR_KPARAM_INFO
	.align		4
.L_996:
        /*0028*/ 	.byte	0x04, 0x17
        /*002a*/ 	.short	(.L_998 - .L_997)
.L_997:
        /*002c*/ 	.word	0x00000000
        /*0030*/ 	.short	0x0007
        /*0032*/ 	.short	0x0024
        /*0034*/ 	.byte	0x00, 0xf0, 0x11, 0x00


	//----- nvinfo : EIATTR_KPARAM_INFO
	.align		4
.L_998:
        /*0038*/ 	.byte	0x04, 0x17
        /*003a*/ 	.short	(.L_1000 - .L_999)
.L_999:
        /*003c*/ 	.word	0x00000000
        /*0040*/ 	.short	0x0006
        /*0042*/ 	.short	0x0020
        /*0044*/ 	.byte	0x00, 0xf0, 0x11, 0x00


	//----- nvinfo : EIATTR_KPARAM_INFO
	.align		4
.L_1000:
        /*0048*/ 	.byte	0x04, 0x17
        /*004a*/ 	.short	(.L_1002 - .L_1001)
.L_1001:
        /*004c*/ 	.word	0x00000000
        /*0050*/ 	.short	0x0005
        /*0052*/ 	.short	0x001c
        /*0054*/ 	.byte	0x00, 0xf0, 0x11, 0x00


	//----- nvinfo : EIATTR_KPARAM_INFO
	.align		4
.L_1002:
        /*0058*/ 	.byte	0x04, 0x17
        /*005a*/ 	.short	(.L_1004 - .L_1003)
.L_1003:
        /*005c*/ 	.word	0x00000000
        /*0060*/ 	.short	0x0004
        /*0062*/ 	.short	0x0018
        /*0064*/ 	.byte	0x00, 0xf0, 0x11, 0x00


	//----- nvinfo : EIATTR_KPARAM_INFO
	.align		4
.L_1004:
        /*0068*/ 	.byte	0x04, 0x17
        /*006a*/ 	.short	(.L_1006 - .L_1005)
.L_1005:
        /*006c*/ 	.word	0x00000000
        /*0070*/ 	.short	0x0003
        /*0072*/ 	.short	0x0014
        /*0074*/ 	.byte	0x00, 0xf0, 0x11, 0x00


	//----- nvinfo : EIATTR_KPARAM_INFO
	.align		4
.L_1006:
        /*0078*/ 	.byte	0x04, 0x17
        /*007a*/ 	.short	(.L_1008 - .L_1007)
.L_1007:
        /*007c*/ 	.word	0x00000000
        /*0080*/ 	.short	0x0002
        /*0082*/ 	.short	0x0010
        /*0084*/ 	.byte	0x00, 0xf0, 0x11, 0x00


	//----- nvinfo : EIATTR_KPARAM_INFO
	.align		4
.L_1008:
        /*0088*/ 	.byte	0x04, 0x17
        /*008a*/ 	.short	(.L_1010 - .L_1009)
.L_1009:
        /*008c*/ 	.word	0x00000000
        /*0090*/ 	.short	0x0001
        /*0092*/ 	.short	0x0008
        /*0094*/ 	.byte	0x00, 0xf0, 0x21, 0x00


	//----- nvinfo : EIATTR_KPARAM_INFO
	.align		4
.L_1010:
        /*0098*/ 	.byte	0x04, 0x17
        /*009a*/ 	.short	(.L_1012 - .L_1011)
.L_1011:
        /*009c*/ 	.word	0x00000000
        /*00a0*/ 	.short	0x0000
        /*00a2*/ 	.short	0x0000
        /*00a4*/ 	.byte	0x00, 0xf0, 0x21, 0x00


	//----- nvinfo : EIATTR_SPARSE_MMA_MASK
	.align		4
.L_1012:
        /*00a8*/ 	.byte	0x03, 0x50
        /*00aa*/ 	.short	0x0000


	//----- nvinfo : EIATTR_MAXREG_COUNT
	.align		4
        /*00ac*/ 	.byte	0x03, 0x1b
        /*00ae*/ 	.short	0x00ff


	//----- nvinfo : EIATTR_NUM_BARRIERS
	.align		4
        /*00b0*/ 	.byte	0x02, 0x4c
        /*00b2*/ 	.byte	0x01
	.zero		1


	//----- nvinfo : EIATTR_MERCURY_ISA_VERSION
	.align		4
        /*00b4*/ 	.byte	0x03, 0x5f
        /*00b6*/ 	.short	0x0101


	//----- nvinfo : EIATTR_COOP_GROUP_MASK_REGIDS
	.align		4
        /*00b8*/ 	.byte	0x04, 0x29
        /*00ba*/ 	.short	(.L_1014 - .L_1013)


	//   ....[0]....
.L_1013:
        /*00bc*/ 	.word	0xffffffff


	//   ....[1]....
        /*00c0*/ 	.word	0xffffffff


	//   ....[2]....
        /*00c4*/ 	.word	0xffffffff


	//   ....[3]....
        /*00c8*/ 	.word	0xffffffff


	//----- nvinfo : EIATTR_COOP_GROUP_INSTR_OFFSETS
	.align		4
.L_1014:
        /*00cc*/ 	.byte	0x04, 0x28
        /*00ce*/ 	.short	(.L_1016 - .L_1015)


	//   ....[0]....
.L_1015:
        /*00d0*/ 	.word	0x00000a40


	//   ....[1]....
        /*00d4*/ 	.word	0x00000b30


	//   ....[2]....
        /*00d8*/ 	.word	0x00000e60


	//   ....[3]....
        /*00dc*/ 	.word	0x00000f40


	//----- nvinfo : EIATTR_EXIT_INSTR_OFFSETS
	.align		4
.L_1016:
        /*00e0*/ 	.byte	0x04, 0x1c
        /*00e2*/ 	.short	(.L_1018 - .L_1017)


	//   ....[0]....
.L_1017:
        /*00e4*/ 	.word	0x00001970


	//----- nvinfo : EIATTR_CRS_STACK_SIZE
	.align		4
.L_1018:
        /*00e8*/ 	.byte	0x04, 0x1e
        /*00ea*/ 	.short	(.L_1020 - .L_1019)
.L_1019:
        /*00ec*/ 	.word	0x00000000


	//----- nvinfo : EIATTR_CBANK_PARAM_SIZE
	.align		4
.L_1020:
        /*00f0*/ 	.byte	0x03, 0x19
        /*00f2*/ 	.short	0x0030


	//----- nvinfo : EIATTR_PARAM_CBANK
	.align		4
        /*00f4*/ 	.byte	0x04, 0x0a
        /*00f6*/ 	.short	(.L_1022 - .L_1021)
	.align		4
.L_1021:
        /*00f8*/ 	.word	index@(.nv.constant0._ZN17fastertransformer38normalize_for_FMHA_headz32_INT8_kernelILi2ELi4ELi2EEEvP5char2PK6__halfiiiiffff)
        /*00fc*/ 	.short	0x0210
        /*00fe*/ 	.short	0x0030


	//----- nvinfo : EIATTR_SW_WAR
	.align		4
.L_1022:
        /*0100*/ 	.byte	0x04, 0x36
        /*0102*/ 	.short	(.L_1024 - .L_1023)
.L_1023:
        /*0104*/ 	.word	0x00000008
.L_1024:


//--------------------- .nv.info._ZN17fastertransformer33normalize_for_FMHA_headz32_kernelILi1ELi1ELi1EEEvP7__half2PK6__halfiiiif --------------------------
	.section	.nv.info._ZN17fastertransformer33normalize_for_FMHA_headz32_kernelILi1ELi1ELi1EEEvP7__half2PK6__halfiiiif,"",@"SHT_CUDA_INFO"
	.sectionflags	@""
	.align	4


	//----- nvinfo : EIATTR_CUDA_API_VERSION
	.align		4
        /*0000*/ 	.byte	0x04, 0x37
        /*0002*/ 	.short	(.L_1026 - .L_1025)
.L_1025:
        /*0004*/ 	.word	0x00000082


	//----- nvinfo : EIATTR_KPARAM_INFO
	.align		4
.L_1026:
        /*0008*/ 	.byte	0x04, 0x17
        /*000a*/ 	.short	(.L_1028 - .L_1027)
.L_1027:
        /*000c*/ 	.word	0x00000000
        /*0010*/ 	.short	0x0006
        /*0012*/ 	.short	0x0020
        /*0014*/ 	.byte	0x00, 0xf0, 0x11, 0x00


	//----- nvinfo : EIATTR_KPARAM_INFO
	.align		4
.L_1028:
        /*0018*/ 	.byte	0x04, 0x17
        /*001a*/ 	.short	(.L_1030 - .L_1029)
.L_1029:
        /*001c*/ 	.word	0x00000000
        /*0020*/ 	.short	0x0005
        /*0022*/ 	.short	0x001c
        /*0024*/ 	.byte	0x00, 0xf0, 0x11, 0x00


	//----- nvinfo : EIATTR_KPARAM_INFO
	.align		4
.L_1030:
        /*0028*/ 	.byte	0x04, 0x17
        /*002a*/ 	.short	(.L_1032 - .L_1031)
.L_1031:
        /*002c*/ 	.word	0x00000000
        /*0030*/ 	.short	0x0004
        /*0032*/ 	.short	0x0018
        /*0034*/ 	.byte	0x00, 0xf0, 0x11, 0x00


	//----- nvinfo : EIATTR_KPARAM_INFO
	.align		4
.L_1032:
        /*0038*/ 	.byte	0x04, 0x17
        /*003a*/ 	.short	(.L_1034 - .L_1033)
.L_1033:
        /*003c*/ 	.word	0x00000000
        /*0040*/ 	.short	0x0003
        /*0042*/ 	.short	0x0014
        /*0044*/ 	.byte	0x00, 0xf0, 0x11, 0x00


	//----- nvinfo : EIATTR_KPARAM_INFO
	.align		4
.L_1034:
        /*0048*/ 	.byte	0x04, 0x17
        /*004a*/ 	.short	(.L_1036 - .L_1035)
.L_1035:
        /*004c*/ 	.word	0x00000000
        /*0050*/ 	.short	0x0002
        /*0052*/ 	.short	0x0010
        /*0054*/ 	.byte	0x00, 0xf0, 0x11, 0x00


	//----- nvinfo : EIATTR_KPARAM_INFO
	.align		4
.L_1036:
        /*0058*/ 	.byte	0x04, 0x17
        /*005a*/ 	.short	(.L_1038 - .L_1037)
.L_1037:
        /*005c*/ 	.word	0x00000000
        /*0060*/ 	.short	0x0001
        /*0062*/ 	.short	0x0008
        /*0064*/ 	.byte	0x00, 0xf0, 0x21, 0x00


	//----- nvinfo : EIATTR_KPARAM_INFO
	.align		4
.L_1038:
        /*0068*/ 	.byte	0x04, 0x17
        /*006a*/ 	.short	(.L_1040 - .L_1039)
.L_1039:
        /*006c*/ 	.word	0x00000000
        /*0070*/ 	.short	0x0000
        /*0072*/ 	.short	0x0000
        /*0074*/ 	.byte	0x00, 0xf0, 0x21, 0x00


	//----- nvinfo : EIATTR_SPARSE_MMA_MASK
	.align		4
.L_1040:
        /*0078*/ 	.byte	0x03, 0x50
        /*007a*/ 	.short	0x0000


	//----- nvinfo : EIATTR_MAXREG_COUNT
	.align		4
        /*007c*/ 	.byte	0x03, 0x1b
        /*007e*/ 	.short	0x00ff


	//----- nvinfo : EIATTR_NUM_BARRIERS
	.align		4
        /*0080*/ 	.byte	0x02, 0x4c
        /*0082*/ 	.byte	0x01
	.zero		1


	//----- nvinfo : EIATTR_MERCURY_ISA_VERSION
	.align		4
        /*0084*/ 	.byte	0x03, 0x5f
        /*0086*/ 	.short	0x0101


	//----- nvinfo : EIATTR_COOP_GROUP_MASK_REGIDS
	.align		4
        /*0088*/ 	.byte	0x04, 0x29
        /*008a*/ 	.short	(.L_1042 - .L_1041)


	//   ....[0]....
.L_1041:
        /*008c*/ 	.word	0xffffffff


	//   ....[1]....
        /*0090*/ 	.word	0xffffffff


	//   ....[2]....
        /*0094*/ 	.word	0xffffffff


	//   ....[3]....
        /*0098*/ 	.word	0xffffffff


	//----- nvinfo : EIATTR_COOP_GROUP_INSTR_OFFSETS
	.align		4
.L_1042:
        /*009c*/ 	.byte	0x04, 0x28
        /*009e*/ 	.short	(.L_1044 - .L_1043)


	//   ....[0]....
.L_1043:
        /*00a0*/ 	.word	0x00000320


	//   ....[1]....
        /*00a4*/ 	.word	0x000003a0


	//   ....[2]....
        /*00a8*/ 	.word	0x000003d0


	//   ....[3]....
        /*00ac*/ 	.word	0x000003f0


	//----- nvinfo : EIATTR_EXIT_INSTR_OFFSETS
	.align		4
.L_1044:
        /*00b0*/ 	.byte	0x04, 0x1c
        /*00b2*/ 	.short	(.L_1046 - .L_1045)


	//   ....[0]....
.L_1045:
        /*00b4*/ 	.word	0x000008a0


	//----- nvinfo : EIATTR_CRS_STACK_SIZE
	.align		4
.L_1046:
        /*00b8*/ 	.byte	0x04, 0x1e
        /*00ba*/ 	.short	(.L_1048 - .L_1047)
.L_1047:
        /*00bc*/ 	.word	0x00000000


	//----- nvinfo : EIATTR_CBANK_PARAM_SIZE
	.align		4
.L_1048:
        /*00c0*/ 	.byte	0x03, 0x19
        /*00c2*/ 	.short	0x0024


	//----- nvinfo : EIATTR_PARAM_CBANK
	.align		4
        /*00c4*/ 	.byte	0x04, 0x0a
        /*00c6*/ 	.short	(.L_1050 - .L_1049)
	.align		4
.L_1049:
        /*00c8*/ 	.word	index@(.nv.constant0._ZN17fastertransformer33normalize_for_FMHA_headz32_kernelILi1ELi1ELi1EEEvP7__half2PK6__halfiiiif)
        /*00cc*/ 	.short	0x0210
        /*00ce*/ 	.short	0x0024


	//----- nvinfo : EIATTR_SW_WAR
	.align		4
.L_1050:
        /*00d0*/ 	.byte	0x04, 0x36
        /*00d2*/ 	.short	(.L_1052 - .L_1051)
.L_1051:
        /*00d4*/ 	.word	0x00000008
.L_1052:


//--------------------- .nv.info._ZN17fastertransformer33normalize_for_FMHA_headz32_kernelILi1ELi2ELi1EEEvP7__half2PK6__halfiiiif --------------------------
	.section	.nv.info._ZN17fastertransformer33normalize_for_FMHA_headz32_kernelILi1ELi2ELi1EEEvP7__half2PK6__halfiiiif,"",@"SHT_CUDA_INFO"
	.sectionflags	@""
	.align	4


	//----- nvinfo : EIATTR_CUDA_API_VERSION
	.align		4
        /*0000*/ 	.byte	0x04, 0x37
        /*0002*/ 	.short	(.L_1054 - .L_1053)
.L_1053:
        /*0004*/ 	.word	0x00000082


	//----- nvinfo : EIATTR_KPARAM_INFO
	.align		4
.L_1054:
        /*0008*/ 	.byte	0x04, 0x17
        /*000a*/ 	.short	(.L_1056 - .L_1055)
.L_1055:
        /*000c*/ 	.word	0x00000000
        /*0010*/ 	.short	0x0006
        /*0012*/ 	.short	0x0020
        /*0014*/ 	.byte	0x00, 0xf0, 0x11, 0x00


	//----- nvinfo : EIATTR_KPARAM_INFO
	.align		4
.L_1056:
        /*0018*/ 	.byte	0x04, 0x17
        /*001a*/ 	.short	(.L_1058 - .L_1057)
.L_1057:
        /*001c*/ 	.word	0x00000000
        /*0020*/ 	.short	0x0005
        /*0022*/ 	.short	0x001c
        /*0024*/ 	.byte	0x00, 0xf0, 0x11, 0x00


	//----- nvinfo : EIATTR_KPARAM_INFO
	.align		4
.L_1058:
        /*0028*/ 	.byte	0x04, 0x17
        /*002a*/ 	.short	(.L_1060 - .L_1059)
.L_1059:
        /*002c*/ 	.word	0x00000000
        /*0030*/ 	.short	0x0004
        /*0032*/ 	.short	0x0018
        /*0034*/ 	.byte	0x00, 0xf0, 0x11, 0x00


	//----- nvinfo : EIATTR_KPARAM_INFO
	.align		4
.L_1060:
        /*0038*/ 	.byte	0x04, 0x17
        /*003a*/ 	.short	(.L_1062 - .L_1061)
.L_1061:
        /*003c*/ 	.word	0x00000000
        /*0040*/ 	.short	0x0003
        /*0042*/ 	.short	0x0014
        /*0044*/ 	.byte	0x00, 0xf0, 0x11, 0x00


	//----- nvinfo : EIATTR_KPARAM_INFO
	.align		4
.L_1062:
        /*0048*/ 	.byte	0x04, 0x17
        /*004a*/ 	.short	(.L_1064 - .L_1063)
.L_1063:
        /*004c*/ 	.word	0x00000000
        /*0050*/ 	.short	0x0002
        /*0052*/ 	.short	0x0010
        /*0054*/ 	.byte	0x00, 0xf0, 0x11, 0x00


	//----- nvinfo : EIATTR_KPARAM_INFO
	.align		4
.L_1064:
        /*0058*/ 	.byte	0x04, 0x17
        /*005a*/ 	.short	(.L_1066 - .L_1065)
.L_1065:
        /*005c*/ 	.word	0x00000000
        /*0060*/ 	.short	0x0001
        /*0062*/ 	.short	0x0008
        /*0064*/ 	.byte	0x00, 0xf0, 0x21, 0x00


	//----- nvinfo : EIATTR_KPARAM_INFO
	.align		4
.L_1066:
        /*0068*/ 	.byte	0x04, 0x17
        /*006a*/ 	.short	(.L_1068 - .L_1067)
.L_1067:
        /*006c*/ 	.word	0x00000000
        /*0070*/ 	.short	0x0000
        /*0072*/ 	.short	0x0000
        /*0074*/ 	.byte	0x00, 0xf0, 0x21, 0x00


	//----- nvinfo : EIATTR_SPARSE_MMA_MASK
	.align		4
.L_1068:
        /*0078*/ 	.byte	0x03, 0x50
        /*007a*/ 	.short	0x0000


	//----- nvinfo : EIATTR_MAXREG_COUNT
	.align		4
        /*007c*/ 	.byte	0x03, 0x1b
        /*007e*/ 	.short	0x00ff


	//----- nvinfo : EIATTR_NUM_BARRIERS
	.align		4
        /*0080*/ 	.byte	0x02, 0x4c
        /*0082*/ 	.byte	0x01
	.zero		1


	//----- nvinfo : EIATTR_MERCURY_ISA_VERSION
	.align		4
        /*0084*/ 	.byte	0x03, 0x5f
        /*0086*/ 	.short	0x0101


	//----- nvinfo : EIATTR_COOP_GROUP_MASK_REGIDS
	.align		4
        /*0088*/ 	.byte	0x04, 0x29
        /*008a*/ 	.short	(.L_1070 - .L_1069)


	//   ....[0]....
.L_1069:
        /*008c*/ 	.word	0xffffffff


	//   ....[1]....
        /*0090*/ 	.word	0xffffffff


	//   ....[2]....
        /*0094*/ 	.word	0xffffffff


	//----- nvinfo : EIATTR_COOP_GROUP_INSTR_OFFSETS
	.align		4
.L_1070:
        /*0098*/ 	.byte	0x04, 0x28
        /*009a*/ 	.short	(.L_1072 - .L_1071)


	//   ....[0]....
.L_1071:
        /*009c*/ 	.word	0x00000350


	//   ....[1]....
        /*00a0*/ 	.word	0x00000370


	//   ....[2]....
        /*00a4*/ 	.word	0x00000390


	//----- nvinfo : EIATTR_EXIT_INSTR_OFFSETS
	.align		4
.L_1072:
        /*00a8*/ 	.byte	0x04, 0x1c
        /*00aa*/ 	.short	(.L_1074 - .L_1073)


	//   ....[0]....
.L_1073:
        /*00ac*/ 	.word	0x00000a10


	//----- nvinfo : EIATTR_CRS_STACK_SIZE
	.align		4
.L_1074:
        /*00b0*/ 	.byte	0x04, 0x1e
        /*00b2*/ 	.short	(.L_1076 - .L_1075)
.L_1075:
        /*00b4*/ 	.word	0x00000000


	//----- nvinfo : EIATTR_CBANK_PARAM_SIZE
	.align		4
.L_1076:
        /*00b8*/ 	.byte	0x03, 0x19
        /*00ba*/ 	.short	0x0024


	//----- nvinfo : EIATTR_PARAM_CBANK
	.align		4
        /*00bc*/ 	.byte	0x04, 0x0a
        /*00be*/ 	.short	(.L_1078 - .L_1077)
	.align		4
.L_1077:
        /*00c0*/ 	.word	index@(.nv.constant0._ZN17fastertransformer33normalize_for_FMHA_headz32_kernelILi1ELi2ELi1EEEvP7__half2PK6__halfiiiif)
        /*00c4*/ 	.short	0x0210
        /*00c6*/ 	.short	0x0024


	//----- nvinfo : EIATTR_SW_WAR
	.align		4
.L_1078:
        /*00c8*/ 	.byte	0x04, 0x36
        /*00ca*/ 	.short	(.L_1080 - .L_1079)
.L_1079:
        /*00cc*/ 	.word	0x00000008
.L_1080:


//--------------------- .nv.info._ZN17fastertransformer33normalize_for_FMHA_headz32_kernelILi1ELi2ELi2EEEvP7__half2PK6__halfiiiif --------------------------
	.section	.nv.info._ZN17fastertransformer33normalize_for_FMHA_headz32_kernelILi1ELi2ELi2EEEvP7__half2PK6__halfiiiif,"",@"SHT_CUDA_INFO"
	.sectionflags	@""
	.align	4


	//----- nvinfo : EIATTR_CUDA_API_VERSION
	.align		4
        /*0000*/ 	.byte	0x04, 0x37
        /*0002*/ 	.short	(.L_1082 - .L_1081)
.L_1081:
        /*0004*/ 	.word	0x00000082


	//----- nvinfo : EIATTR_KPARAM_INFO
	.align		4
.L_1082:
        /*0008*/ 	.byte	0x04, 0x17
        /*000a*/ 	.short	(.L_1084 - .L_1083)
.L_1083:
        /*000c*/ 	.word	0x00000000
        /*0010*/ 	.short	0x0006
        /*0012*/ 	.short	0x0020
        /*0014*/ 	.byte	0x00, 0xf0, 0x11, 0x00


	//----- nvinfo : EIATTR_KPARAM_INFO
	.align		4
.L_1084:
        /*0018*/ 	.byte	0x04, 0x17
        /*001a*/ 	.short	(.L_1086 - .L_1085)
.L_1085:
        /*001c*/ 	.word	0x00000000
        /*0020*/ 	.short	0x0005
        /*0022*/ 	.short	0x001c
        /*0024*/ 	.byte	0x00, 0xf0, 0x11, 0x00


	//----- nvinfo : EIATTR_KPARAM_INFO
	.align		4
.L_1086:
        /*0028*/ 	.byte	0x04, 0x17
        /*002a*/ 	.short	(.L_1088 - .L_1087)
.L_1087:
        /*002c*/ 	.word	0x00000000
        /*0030*/ 	.short	0x0004
        /*0032*/ 	.short	0x0018
        /*0034*/ 	.byte	0x00, 0xf0, 0x11, 0x00


	//----- nvinfo : EIATTR_KPARAM_INFO
	.align		4
.L_1088:
        /*0038*/ 	.byte	0x04, 0x17
        /*003a*/ 	.short	(.L_1090 - .L_1089)
.L_1089:
        /*003c*/ 	.word	0x00000000
        /*0040*/ 	.short	0x0003
        /*0042*/ 	.short	0x0014
        /*0044*/ 	.byte	0x00, 0xf0, 0x11, 0x00


	//----- nvinfo : EIATTR_KPARAM_INFO
	.align		4
.L_1090:
        /*0048*/ 	.byte	0x04, 0x17
        /*004a*/ 	.short	(.L_1092 - .L_1091)
.L_1091:
        /*004c*/ 	.word	0x00000000
        /*0050*/ 	.short	0x0002
        /*0052*/ 	.short	0x0010
        /*0054*/ 	.byte	0x00, 0xf0, 0x11, 0x00


	//----- nvinfo : EIATTR_KPARAM_INFO
	.align		4
.L_1092:
        /*0058*/ 	.byte	0x04, 0x17
        /*005a*/ 	.short	(.L_1094 - .L_1093)
.L_1093:
        /*005c*/ 	.word	0x00000000
        /*0060*/ 	.short	0x0001
        /*0062*/ 	.short	0x0008
        /*0064*/ 	.byte	0x00, 0xf0, 0x21, 0x00


	//----- nvinfo : EIATTR_KPARAM_INFO
	.align		4
.L_1094:
        /*0068*/ 	.byte	0x04, 0x17
        /*006a*/ 	.short	(.L_1096 - .L_1095)
.L_1095:
        /*006c*/ 	.word	0x00000000
        /*0070*/ 	.short	0x0000
        /*0072*/ 	.short	0x0000
        /*0074*/ 	.byte	0x00, 0xf0, 0x21, 0x00


	//----- nvinfo : EIATTR_SPARSE_MMA_MASK
	.align		4
.L_1096:
        /*0078*/ 	.byte	0x03, 0x50
        /*007a*/ 	.short	0x0000


	//----- nvinfo : EIATTR_MAXREG_COUNT
	.align		4
        /*007c*/ 	.byte	0x03, 0x1b
        /*007e*/ 	.short	0x00ff


	//----- nvinfo : EIATTR_NUM_BARRIERS
	.align		4
        /*0080*/ 	.byte	0x02, 0x4c
        /*0082*/ 	.byte	0x01
	.zero		1


	//----- nvinfo : EIATTR_MERCURY_ISA_VERSION
	.align		4
        /*0084*/ 	.byte	0x03, 0x5f
        /*0086*/ 	.short	0x0101


	//----- nvinfo : EIATTR_COOP_GROUP_MASK_REGIDS
	.align		4
        /*0088*/ 	.byte	0x04, 0x29
        /*008a*/ 	.short	(.L_1098 - .L_1097)


	//   ....[0]....
.L_1097:
        /*008c*/ 	.word	0xffffffff


	//   ....[1]....
        /*0090*/ 	.word	0xffffffff


	//   ....[2]....
        /*0094*/ 	.word	0xffffffff


	//----- nvinfo : EIATTR_COOP_GROUP_INSTR_OFFSETS
	.align		4
.L_1098:
        /*0098*/ 	.byte	0x04, 0x28
        /*009a*/ 	.short	(.L_1100 - .L_1099)


	//   ....[0]....
.L_1099:
        /*009c*/ 	.word	0x00000350


	//   ....[1]....
        /*00a0*/ 	.word	0x00000370


	//   ....[2]....
        /*00a4*/ 	.word	0x00000390


	//----- nvinfo : EIATTR_EXIT_INSTR_OFFSETS
	.align		4
.L_1100:
        /*00a8*/ 	.byte	0x04, 0x1c
        /*00aa*/ 	.short	(.L_1102 - .L_1101)


	//   ....[0]....
.L_1101:
        /*00ac*/ 	.word	0x00000a10


	//----- nvinfo : EIATTR_CRS_STACK_SIZE
	.align		4
.L_1102:
        /*00b0*/ 	.byte	0x04, 0x1e
        /*00b2*/ 	.short	(.L_1104 - .L_1103)
.L_1103:
        /*00b4*/ 	.word	0x00000000


	//----- nvinfo : EIATTR_CBANK_PARAM_SIZE
	.align		4
.L_1104:
        /*00b8*/ 	.byte	0x03, 0x19
        /*00ba*/ 	.short	0x0024


	//----- nvinfo : EIATTR_PARAM_CBANK
	.align		4
        /*00bc*/ 	.byte	0x04, 0x0a
        /*00be*/ 	.short	(.L_1106 - .L_1105)
	.align		4
.L_1105:
        /*00c0*/ 	.word	index@(.nv.constant0._ZN17fastertransformer33normalize_for_FMHA_headz32_kernelILi1ELi2ELi2EEEvP7__half2PK6__halfiiiif)
        /*00c4*/ 	.short	0x0210
        /*00c6*/ 	.short	0x0024


	//----- nvinfo : EIATTR_SW_WAR
	.align		4
.L_1106:
        /*00c8*/ 	.byte	0x04, 0x36
        /*00ca*/ 	.short	(.L_1108 - .L_1107)
.L_1107:
        /*00cc*/ 	.word	0x00000008
.L_1108:


//--------------------- .nv.info._ZN17fastertransformer33normalize_for_FMHA_headz32_kernelILi1ELi4ELi2EEEvP7__half2PK6__halfiiiif --------------------------
	.section	.nv.info._ZN17fastertransformer33normalize_for_FMHA_headz32_kernelILi1ELi4ELi2EEEvP7__half2PK6__halfiiiif,"",@"SHT_CUDA_INFO"
	.sectionflags	@""
	.align	4


	//----- nvinfo : EIATTR_CUDA_API_VERSION
	.align		4
        /*0000*/ 	.byte	0x04, 0x37
        /*0002*/ 	.short	(.L_1110 - .L_1109)
.L_1109:
        /*0004*/ 	.word	0x00000082


	//----- nvinfo : EIATTR_KPARAM_INFO
	.align		4
.L_1110:
        /*0008*/ 	.byte	0x04, 0x17
        /*000a*/ 	.short	(.L_1112 - .L_1111)
.L_1111:
        /*000c*/ 	.word	0x00000000
        /*0010*/ 	.short	0x0006
        /*0012*/ 	.short	0x0020
        /*0014*/ 	.byte	0x00, 0xf0, 0x11, 0x00


	//----- nvinfo : EIATTR_KPARAM_INFO
	.align		4
.L_1112:
        /*0018*/ 	.byte	0x04, 0x17
        /*001a*/ 	.short	(.L_1114 - .L_1113)
.L_1113:
        /*001c*/ 	.word	0x00000000
        /*0020*/ 	.short	0x0005
        /*0022*/ 	.short	0x001c
        /*0024*/ 	.byte	0x00, 0xf0, 0x11, 0x00


	//----- nvinfo : EIATTR_KPARAM_INFO
	.align		4
.L_1114:
        /*0028*/ 	.byte	0x04, 0x17
        /*002a*/ 	.short	(.L_1116 - .L_1115)
.L_1115:
        /*002c*/ 	.word	0x00000000
        /*0030*/ 	.short	0x0004
        /*0032*/ 	.short	0x0018
        /*0034*/ 	.byte	0x00, 0xf0, 0x11, 0x00


	//----- nvinfo : EIATTR_KPARAM_INFO
	.align		4
.L_1116:
        /*0038*/ 	.byte	0x04, 0x17
        /*003a*/ 	.short	(.L_1118 - .L_1117)
.L_1117:
        /*003c*/ 	.word	0x00000000
        /*0040*/ 	.short	0x0003
        /*0042*/ 	.short	0x0014
        /*0044*/ 	.byte	0x00, 0xf0, 0x11, 0x00


	//----- nvinfo : EIATTR_KPARAM_INFO
	.align		4
.L_1118:
        /*0048*/ 	.byte	0x04, 0x17
        /*004a*/ 	.short	(.L_1120 - .L_1119)
.L_1119:
        /*004c*/ 	.word	0x00000000
        /*0050*/ 	.short	0x0002
        /*0052*/ 	.short	0x0010
        /*0054*/ 	.byte	0x00, 0xf0, 0x11, 0x00


	//----- nvinfo : EIATTR_KPARAM_INFO
	.align		4
.L_1120:
        /*0058*/ 	.byte	0x04, 0x17
        /*005a*/ 	.short	(.L_1122 - .L_1121)
.L_1121:
        /*005c*/ 	.word	0x00000000
        /*0060*/ 	.short	0x0001
        /*0062*/ 	.short	0x0008
        /*0064*/ 	.byte	0x00, 0xf0, 0x21, 0x00


	//----- nvinfo : EIATTR_KPARAM_INFO
	.align		4
.L_1122:
        /*0068*/ 	.byte	0x04, 0x17
        /*006a*/ 	.short	(.L_1124 - .L_1123)
.L_1123:
        /*006c*/ 	.word	0x00000000
        /*0070*/ 	.short	0x0000
        /*0072*/ 	.short	0x0000
        /*0074*/ 	.byte	0x00, 0xf0, 0x21, 0x00


	//----- nvinfo : EIATTR_SPARSE_MMA_MASK
	.align		4
.L_1124:
        /*0078*/ 	.byte	0x03, 0x50
        /*007a*/ 	.short	0x0000


	//----- nvinfo : EIATTR_MAXREG_COUNT
	.align		4
        /*007c*/ 	.byte	0x03, 0x1b
        /*007e*/ 	.short	0x00ff


	//----- nvinfo : EIATTR_NUM_BARRIERS
	.align		4
        /*0080*/ 	.byte	0x02, 0x4c
        /*0082*/ 	.byte	0x01
	.zero		1


	//----- nvinfo : EIATTR_MERCURY_ISA_VERSION
	.align		4
        /*0084*/ 	.byte	0x03, 0x5f
        /*0086*/ 	.short	0x0101


	//----- nvinfo : EIATTR_COOP_GROUP_MASK_REGIDS
	.align		4
        /*0088*/ 	.byte	0x04, 0x29
        /*008a*/ 	.short	(.L_1126 - .L_1125)


	//   ....[0]....
.L_1125:
        /*008c*/ 	.word	0xffffffff


	//   ....[1]....
        /*0090*/ 	.word	0xffffffff


	//----- nvinfo : EIATTR_COOP_GROUP_INSTR_OFFSETS
	.align		4
.L_1126:
        /*0094*/ 	.byte	0x04, 0x28
        /*0096*/ 	.short	(.L_1128 - .L_1127)


	//   ....[0]....
.L_1127:
        /*0098*/ 	.word	0x000004b0


	//   ....[1]....
        /*009c*/ 	.word	0x000004d0


	//----- nvinfo : EIATTR_EXIT_INSTR_OFFSETS
	.align		4
.L_1128:
        /*00a0*/ 	.byte	0x04, 0x1c
        /*00a2*/ 	.short	(.L_1130 - .L_1129)


	//   ....[0]....
.L_1129:
        /*00a4*/ 	.word	0x00000c70


	//----- nvinfo : EIATTR_CRS_STACK_SIZE
	.align		4
.L_1130:
        /*00a8*/ 	.byte	0x04, 0x1e
        /*00aa*/ 	.short	(.L_1132 - .L_1131)
.L_1131:
        /*00ac*/ 	.word	0x00000000


	//----- nvinfo : EIATTR_CBANK_PARAM_SIZE
	.align		4
.L_1132:
        /*00b0*/ 	.byte	0x03, 0x19
        /*00b2*/ 	.short	0x0024


	//----- nvinfo : EIATTR_PARAM_CBANK
	.align		4
        /*00b4*/ 	.byte	0x04, 0x0a
        /*00b6*/ 	.short	(.L_1134 - .L_1133)
	.align		4
.L_1133:
        /*00b8*/ 	.word	index@(.nv.constant0._ZN17fastertransformer33normalize_for_FMHA_headz32_kernelILi1ELi4ELi2EEEvP7__half2PK6__halfiiiif)
        /*00bc*/ 	.short	0x0210
        /*00be*/ 	.short	0x0024


	//----- nvinfo : EIATTR_SW_WAR
	.align		4
.L_1134:
        /*00c0*/ 	.byte	0x04, 0x36
        /*00c2*/ 	.short	(.L_1136 - .L_1135)
.L_1135:
        /*00c4*/ 	.word	0x00000008
.L_1136:


//--------------------- .nv.info._ZN17fastertransformer33normalize_for_FMHA_headz32_kernelILi2ELi4ELi2EEEvP7__half2PK6__halfiiiif --------------------------
	.section	.nv.info._ZN17fastertransformer33normalize_for_FMHA_headz32_kernelILi2ELi4ELi2EEEvP7__half2PK6__halfiiiif,"",@"SHT_CUDA_INFO"
	.sectionflags	@""
	.align	4


	//----- nvinfo : EIATTR_CUDA_API_VERSION
	.align		4
        /*0000*/ 	.byte	0x04, 0x37
        /*0002*/ 	.short	(.L_1138 - .L_1137)
.L_1137:
        /*0004*/ 	.word	0x00000082


	//----- nvinfo : EIATTR_KPARAM_INFO
	.align		4
.L_1138:
        /*0008*/ 	.byte	0x04, 0x17
        /*000a*/ 	.short	(.L_1140 - .L_1139)
.L_1139:
        /*000c*/ 	.word	0x00000000
        /*0010*/ 	.short	0x0006
        /*0012*/ 	.short	0x0020
        /*0014*/ 	.byte	0x00, 0xf0, 0x11, 0x00


	//----- nvinfo : EIATTR_KPARAM_INFO
	.align		4
.L_1140:
        /*0018*/ 	.byte	0x04, 0x17
        /*001a*/ 	.short	(.L_1142 - .L_1141)
.L_1141:
        /*001c*/ 	.word	0x00000000
        /*0020*/ 	.short	0x0005
        /*0022*/ 	.short	0x001c
        /*0024*/ 	.byte	0x00, 0xf0, 0x11, 0x00


	//----- nvinfo : EIATTR_KPARAM_INFO
	.align		4
.L_1142:
        /*0028*/ 	.byte	0x04, 0x17
        /*002a*/ 	.short	(.L_1144 - .L_1143)
.L_1143:
        /*002c*/ 	.word	0x00000000
        /*0030*/ 	.short	0x0004
        /*0032*/ 	.short	0x0018
        /*0034*/ 	.byte	0x00, 0xf0, 0x11, 0x00


	//----- nvinfo : EIATTR_KPARAM_INFO
	.align		4
.L_1144:
        /*0038*/ 	.byte	0x04, 0x17
        /*003a*/ 	.short	(.L_1146 - .L_1145)
.L_1145:
        /*003c*/ 	.word	0x00000000
        /*0040*/ 	.short	0x0003
        /*0042*/ 	.short	0x0014
        /*0044*/ 	.byte	0x00, 0xf0, 0x11, 0x00


	//----- nvinfo : EIATTR_KPARAM_INFO
	.align		4
.L_1146:
        /*0048*/ 	.byte	0x04, 0x17
        /*004a*/ 	.short	(.L_1148 - .L_1147)
.L_1147:
        /*004c*/ 	.word	0x00000000
        /*0050*/ 	.short	0x0002
        /*0052*/ 	.short	0x0010
        /*0054*/ 	.byte	0x00, 0xf0, 0x11, 0x00


	//----- nvinfo : EIATTR_KPARAM_INFO
	.align		4
.L_1148:
        /*0058*/ 	.byte	0x04, 0x17
        /*005a*/ 	.short	(.L_1150 - .L_1149)
.L_1149:
        /*005c*/ 	.word	0x00000000
        /*0060*/ 	.short	0x0001
        /*0062*/ 	.short	0x0008
        /*0064*/ 	.byte	0x00, 0xf0, 0x21, 0x00


	//----- nvinfo : EIATTR_KPARAM_INFO
	.align		4
.L_1150:
        /*0068*/ 	.byte	0x04, 0x17
        /*006a*/ 	.short	(.L_1152 - .L_1151)
.L_1151:
        /*006c*/ 	.word	0x00000000
        /*0070*/ 	.short	0x0000
        /*0072*/ 	.short	0x0000
        /*0074*/ 	.byte	0x00, 0xf0, 0x21, 0x00


	//----- nvinfo : EIATTR_SPARSE_MMA_MASK
	.align		4
.L_1152:
        /*0078*/ 	.byte	0x03, 0x50
        /*007a*/ 	.short	0x0000


	//----- nvinfo : EIATTR_MAXREG_COUNT
	.align		4
        /*007c*/ 	.byte	0x03, 0x1b
        /*007e*/ 	.short	0x00ff


	//----- nvinfo : EIATTR_NUM_BARRIERS
	.align		4
        /*0080*/ 	.byte	0x02, 0x4c
        /*0082*/ 	.byte	0x01
	.zero		1


	//----- nvinfo : EIATTR_MERCURY_ISA_VERSION
	.align		4
        /*0084*/ 	.byte	0x03, 0x5f
        /*0086*/ 	.short	0x0101


	//----- nvinfo : EIATTR_COOP_GROUP_MASK_REGIDS
	.align		4
        /*0088*/ 	.byte	0x04, 0x29
        /*008a*/ 	.short	(.L_1154 - .L_1153)


	//   ....[0]....
.L_1153:
        /*008c*/ 	.word	0xffffffff


	//   ....[1]....
        /*0090*/ 	.word	0xffffffff


	//   ....[2]....
        /*0094*/ 	.word	0xffffffff


	//   ....[3]....
        /*0098*/ 	.word	0xffffffff


	//----- nvinfo : EIATTR_COOP_GROUP_INSTR_OFFSETS
	.align		4
.L_1154:
        /*009c*/ 	.byte	0x04, 0x28
        /*009e*/ 	.short	(.L_1156 - .L_1155)


	//   ....[0]....
.L_1155:
        /*00a0*/ 	.word	0x000008f0


	//   ....[1]....
        /*00a4*/ 	.word	0x000009d0


	//   ....[2]....
        /*00a8*/ 	.word	0x00000d60


	//   ....[3]....
        /*00ac*/ 	.word	0x00000e50


	//----- nvinfo : EIATTR_EXIT_INSTR_OFFSETS
	.align		4
.L_1156:
        /*00b0*/ 	.byte	0x04, 0x1c
        /*00b2*/ 	.short	(.L_1158 - .L_1157)


	//   ....[0]....
.L_1157:
        /*00b4*/ 	.word	0x000014a0


	//----- nvinfo : EIATTR_CRS_STACK_SIZE
	.align		4
.L_1158:
        /*00b8*/ 	.byte	0x04, 0x1e
        /*00ba*/ 	.short	(.L_1160 - .L_1159)
.L_1159:
        /*00bc*/ 	.word	0x00000000


	//----- nvinfo : EIATTR_CBANK_PARAM_SIZE
	.align		4
.L_1160:
        /*00c0*/ 	.byte	0x03, 0x19
        /*00c2*/ 	.short	0x0024


	//----- nvinfo : EIATTR_PARAM_CBANK
	.align		4
        /*00c4*/ 	.byte	0x04, 0x0a
        /*00c6*/ 	.short	(.L_1162 - .L_1161)
	.align		4
.L_1161:
        /*00c8*/ 	.word	index@(.nv.constant0._ZN17fastertransformer33normalize_for_FMHA_headz32_kernelILi2ELi4ELi2EEEvP7__half2PK6__halfiiiif)
        /*00cc*/ 	.short	0x0210
        /*00ce*/ 	.short	0x0024


	//----- nvinfo : EIATTR_SW_WAR
	.align		4
.L_1162:
        /*00d0*/ 	.byte	0x04, 0x36
        /*00d2*/ 	.short	(.L_1164 - .L_1163)
.L_1163:
        /*00d4*/ 	.word	0x00000008
.L_1164:


//--------------------- .nv.info._ZN17fastertransformer16normalize_kernelI6__halfEEvPaPKT_iiiiff --------------------------
	.section	.nv.info._ZN17fastertransformer16normalize_kernelI6__halfEEvPaPKT_iiiiff,"",@"SHT_CUDA_INFO"
	.sectionflags	@""
	.align	4


	//----- nvinfo : EIATTR_CUDA_API_VERSION
	.align		4
        /*0000*/ 	.byte	0x04, 0x37
        /*0002*/ 	.short	(.L_1166 - .L_1165)
.L_1165:
        /*0004*/ 	.word	0x00000082


	//----- nvinfo : EIATTR_KPARAM_INFO
	.align		4
.L_1166:
        /*0008*/ 	.byte	0x04, 0x17
        /*000a*/ 	.short	(.L_1168 - .L_1167)
.L_1167:
        /*000c*/ 	.word	0x00000000
        /*0010*/ 	.short	0x0007
        /*0012*/ 	.short	0x0024
        /*0014*/ 	.byte	0x00, 0xf0, 0x11, 0x00


	//----- nvinfo : EIATTR_KPARAM_INFO
	.align		4
.L_1168:
        /*0018*/ 	.byte	0x04, 0x17
        /*001a*/ 	.short	(.L_1170 - .L_1169)
.L_1169:
        /*001c*/ 	.word	0x00000000
        /*0020*/ 	.short	0x0006
        /*0022*/ 	.short	0x0020
        /*0024*/ 	.byte	0x00, 0xf0, 0x11, 0x00


	//----- nvinfo : EIATTR_KPARAM_INFO
	.align		4
.L_1170:
        /*0028*/ 	.byte	0x04, 0x17
        /*002a*/ 	.short	(.L_1172 - .L_1171)
.L_1171:
        /*002c*/ 	.word	0x00000000
        /*0030*/ 	.short	0x0005
        /*0032*/ 	.short	0x001c
        /*0034*/ 	.byte	0x00, 0xf0, 0x11, 0x00


	//----- nvinfo : EIATTR_KPARAM_INFO
	.align		4
.L_1172:
        /*0038*/ 	.byte	0x04, 0x17
        /*003a*/ 	.short	(.L_1174 - .L_1173)
.L_1173:
        /*003c*/ 	.word	0x00000000
        /*0040*/ 	.short	0x0004
        /*0042*/ 	.short	0x0018
        /*0044*/ 	.byte	0x00, 0xf0, 0x11, 0x00


	//----- nvinfo : EIATTR_KPARAM_INFO
	.align		4
.L_1174:
        /*0048*/ 	.byte	0x04, 0x17
        /*004a*/ 	.short	(.L_1176 - .L_1175)
.L_1175:
        /*004c*/ 	.word	0x00000000
        /*0050*/ 	.short	0x0003
        /*0052*/ 	.short	0x0014
        /*0054*/ 	.byte	0x00, 0xf0, 0x11, 0x00


	//----- nvinfo : EIATTR_KPARAM_INFO
	.align		4
.L_1176:
        /*0058*/ 	.byte	0x04, 0x17
        /*005a*/ 	.short	(.L_1178 - .L_1177)
.L_1177:
        /*005c*/ 	.word	0x00000000
        /*0060*/ 	.short	0x0002
        /*0062*/ 	.short	0x0010
        /*0064*/ 	.byte	0x00, 0xf0, 0x11, 0x00


	//----- nvinfo : EIATTR_KPARAM_INFO
	.align		4
.L_1178:
        /*0068*/ 	.byte	0x04, 0x17
        /*006a*/ 	.short	(.L_1180 - .L_1179)
.L_1179:
        /*006c*/ 	.word	0x00000000
        /*0070*/ 	.short	0x0001
        /*0072*/ 	.short	0x0008
        /*0074*/ 	.byte	0x00, 0xf0, 0x21, 0x00


	//----- nvinfo : EIATTR_KPARAM_INFO
	.align		4
.L_1180:
        /*0078*/ 	.byte	0x04, 0x17
        /*007a*/ 	.short	(.L_1182 - .L_1181)
.L_1181:
        /*007c*/ 	.word	0x00000000
        /*0080*/ 	.short	0x0000
        /*0082*/ 	.short	0x0000
        /*0084*/ 	.byte	0x00, 0xf0, 0x21, 0x00


	//----- nvinfo : EIATTR_SPARSE_MMA_MASK
	.align		4
.L_1182:
        /*0088*/ 	.byte	0x03, 0x50
        /*008a*/ 	.short	0x0000


	//----- nvinfo : EIATTR_MAXREG_COUNT
	.align		4
        /*008c*/ 	.byte	0x03, 0x1b
        /*008e*/ 	.short	0x00ff


	//----- nvinfo : EIATTR_NUM_BARRIERS
	.align		4
        /*0090*/ 	.byte	0x02, 0x4c
        /*0092*/ 	.byte	0x01
	.zero		1


	//----- nvinfo : EIATTR_MERCURY_ISA_VERSION
	.align		4
        /*0094*/ 	.byte	0x03, 0x5f
        /*0096*/ 	.short	0x0101


	//----- nvinfo : EIATTR_COOP_GROUP_MASK_REGIDS
	.align		4
        /*0098*/ 	.byte	0x04, 0x29
        /*009a*/ 	.short	(.L_1184 - .L_1183)


	//   ....[0]....
.L_1183:
        /*009c*/ 	.word	0xffffffff


	//   ....[1]....
        /*00a0*/ 	.word	0xffffffff


	//   ....[2]....
        /*00a4*/ 	.word	0xffffffff


	//   ....[3]....
        /*00a8*/ 	.word	0xffffffff


	//   ....[4]....
        /*00ac*/ 	.word	0xffffffff


	//   ....[5]....
        /*00b0*/ 	.word	0xffffffff


	//   ....[6]....
        /*00b4*/ 	.word	0xffffffff


	//   ....[7]....
        /*00b8*/ 	.word	0xffffffff


	//   ....[8]....
        /*00bc*/ 	.word	0xffffffff


	//   ....[9]....
        /*00c0*/ 	.word	0xffffffff


	//   ....[10]....
        /*00c4*/ 	.word	0xffffffff


	//   ....[11]....
        /*00c8*/ 	.word	0xffffffff


	//   ....[12]....
        /*00cc*/ 	.word	0xffffffff


	//   ....[13]....
        /*00d0*/ 	.word	0xffffffff


	//   ....[14]....
        /*00d4*/ 	.word	0xffffffff


	//----- nvinfo : EIATTR_COOP_GROUP_INSTR_OFFSETS
	.align		4
.L_1184:
        /*00d8*/ 	.byte	0x04, 0x28
        /*00da*/ 	.short	(.L_1186 - .L_1185)


	//   ....[0]....
.L_1185:
        /*00dc*/ 	.word	0x00000260


	//   ....[1]....
        /*00e0*/ 	.word	0x00000300


	//   ....[2]....
        /*00e4*/ 	.word	0x00000340


	//   ....[3]....
        /*00e8*/ 	.word	0x00000370


	//   ....[4]....
        /*00ec*/ 	.word	0x000003d0


	//   ....[5]....
        /*00f0*/ 	.word	0x00000450


	//   ....[6]....
        /*00f4*/ 	.word	0x00000470


	//   ....[7]....
        /*00f8*/ 	.word	0x00000490


	//   ....[8]....
        /*00fc*/ 	.word	0x000004b0


	//   ....[9]....
        /*0100*/ 	.word	0x000004d0


	//   ....[10]....
        /*0104*/ 	.word	0x00000500


	//   ....[11]....
        /*0108*/ 	.word	0x00000520


	//   ....[12]....
        /*010c*/ 	.word	0x00000540


	//   ....[13]....
        /*0110*/ 	.word	0x00000560


	//   ....[14]....
        /*0114*/ 	.word	0x00000580


	//----- nvinfo : EIATTR_EXIT_INSTR_OFFSETS
	.align		4
.L_1186:
        /*0118*/ 	.byte	0x04, 0x1c
        /*011a*/ 	.short	(.L_1188 - .L_1187)


	//   ....[0]....
.L_1187:
        /*011c*/ 	.word	0x000006f0


	//   ....[1]....
        /*0120*/ 	.word	0x000007d0


	//----- nvinfo : EIATTR_CRS_STACK_SIZE
	.align		4
.L_1188:
        /*0124*/ 	.byte	0x04, 0x1e
        /*0126*/ 	.short	(.L_1190 - .L_1189)
.L_1189:
        /*0128*/ 	.word	0x00000000


	//----- nvinfo : EIATTR_CBANK_PARAM_SIZE
	.align		4
.L_1190:
        /*012c*/ 	.byte	0x03, 0x19
        /*012e*/ 	.short	0x0028


	//----- nvinfo : EIATTR_PARAM_CBANK
	.align		4
        /*0130*/ 	.byte	0x04, 0x0a
        /*0132*/ 	.short	(.L_1192 - .L_1191)
	.align		4
.L_1191:
        /*0134*/ 	.word	index@(.nv.constant0._ZN17fastertransformer16normalize_kernelI6__halfEEvPaPKT_iiiiff)
        /*0138*/ 	.short	0x0210
        /*013a*/ 	.short	0x0028


	//----- nvinfo : EIATTR_SW_WAR
	.align		4
.L_1192:
        /*013c*/ 	.byte	0x04, 0x36
        /*013e*/ 	.short	(.L_1194 - .L_1193)
.L_1193:
        /*0140*/ 	.word	0x00000008
.L_1194:


//--------------------- .nv.info._ZN17fastertransformer16normalize_kernelI7__half26__halfEEvPT_PKT0_iiii --------------------------
	.section	.nv.info._ZN17fastertransformer16normalize_kernelI7__half26__halfEEvPT_PKT0_iiii,"",@"SHT_CUDA_INFO"
	.sectionflags	@""
	.align	4


	//----- nvinfo : EIATTR_CUDA_API_VERSION
	.align		4
        /*0000*/ 	.byte	0x04, 0x37
        /*0002*/ 	.short	(.L_1196 - .L_1195)
.L_1195:
        /*0004*/ 	.word	0x00000082


	//----- nvinfo : EIATTR_KPARAM_INFO
	.align		4
.L_1196:
        /*0008*/ 	.byte	0x04, 0x17
        /*000a*/ 	.short	(.L_1198 - .L_1197)
.L_1197:
        /*000c*/ 	.word	0x00000000
        /*0010*/ 	.short	0x0005
        /*0012*/ 	.short	0x001c
        /*0014*/ 	.byte	0x00, 0xf0, 0x11, 0x00


	//----- nvinfo : EIATTR_KPARAM_INFO
	.align		4
.L_1198:
        /*0018*/ 	.byte	0x04, 0x17
        /*001a*/ 	.short	(.L_1200 - .L_1199)
.L_1199:
        /*001c*/ 	.word	0x00000000
        /*0020*/ 	.short	0x0004
        /*0022*/ 	.short	0x0018
        /*0024*/ 	.byte	0x00, 0xf0, 0x11, 0x00


	//----- nvinfo : EIATTR_KPARAM_INFO
	.align		4
.L_1200:
        /*0028*/ 	.byte	0x04, 0x17
        /*002a*/ 	.short	(.L_1202 - .L_1201)
.L_1201:
        /*002c*/ 	.word	0x00000000
        /*0030*/ 	.short	0x0003
        /*0032*/ 	.short	0x0014
        /*0034*/ 	.byte	0x00, 0xf0, 0x11, 0x00


	//----- nvinfo : EIATTR_KPARAM_INFO
	.align		4
.L_1202:
        /*0038*/ 	.byte	0x04, 0x17
        /*003a*/ 	.short	(.L_1204 - .L_1203)
.L_1203:
        /*003c*/ 	.word	0x00000000
        /*0040*/ 	.short	0x0002
        /*0042*/ 	.short	0x0010
        /*0044*/ 	.byte	0x00, 0xf0, 0x11, 0x00


	//----- nvinfo : EIATTR_KPARAM_INFO
	.align		4
.L_1204:
        /*0048*/ 	.byte	0x04, 0x17
        /*004a*/ 	.short	(.L_1206 - .L_1205)
.L_1205:
        /*004c*/ 	.word	0x00000000
        /*0050*/ 	.short	0x0001
        /*0052*/ 	.short	0x0008
        /*0054*/ 	.byte	0x00, 0xf0, 0x21, 0x00


	//----- nvinfo : EIATTR_KPARAM_INFO
	.align		4
.L_1206:
        /*0058*/ 	.byte	0x04, 0x17
        /*005a*/ 	.short	(.L_1208 - .L_1207)
.L_1207:
        /*005c*/ 	.word	0x00000000
        /*0060*/ 	.short	0x0000
        /*0062*/ 	.short	0x0000
        /*0064*/ 	.byte	0x00, 0xf0, 0x21, 0x00


	//----- nvinfo : EIATTR_SPARSE_MMA_MASK
	.align		4
.L_1208:
        /*0068*/ 	.byte	0x03, 0x50
        /*006a*/ 	.short	0x0000


	//----- nvinfo : EIATTR_MAXREG_COUNT
	.align		4
        /*006c*/ 	.byte	0x03, 0x1b
        /*006e*/ 	.short	0x00ff


	//----- nvinfo : EIATTR_NUM_BARRIERS
	.align		4
        /*0070*/ 	.byte	0x02, 0x4c
        /*0072*/ 	.byte	0x01
	.zero		1


	//----- nvinfo : EIATTR_MERCURY_ISA_VERSION
	.align		4
        /*0074*/ 	.byte	0x03, 0x5f
        /*0076*/ 	.short	0x0101


	//----- nvinfo : EIATTR_COOP_GROUP_MASK_REGIDS
	.align		4
        /*0078*/ 	.byte	0x04, 0x29
        /*007a*/ 	.short	(.L_1210 - .L_1209)


	//   ....[0]....
.L_1209:
        /*007c*/ 	.word	0xffffffff


	//   ....[1]....
        /*0080*/ 	.word	0xffffffff


	//   ....[2]....
        /*0084*/ 	.word	0xffffffff


	//   ....[3]....
        /*0088*/ 	.word	0xffffffff


	//   ....[4]....
        /*008c*/ 	.word	0xffffffff


	//   ....[5]....
        /*0090*/ 	.word	0xffffffff


	//   ....[6]....
        /*0094*/ 	.word	0xffffffff


	//   ....[7]....
        /*0098*/ 	.word	0xffffffff


	//   ....[8]....
        /*009c*/ 	.word	0xffffffff


	//   ....[9]....
        /*00a0*/ 	.word	0xffffffff


	//   ....[10]....
        /*00a4*/ 	.word	0xffffffff


	//   ....[11]....
        /*00a8*/ 	.word	0xffffffff


	//   ....[12]....
        /*00ac*/ 	.word	0xffffffff


	//   ....[13]....
        /*00b0*/ 	.word	0xffffffff


	//   ....[14]....
        /*00b4*/ 	.word	0xffffffff


	//----- nvinfo : EIATTR_COOP_GROUP_INSTR_OFFSETS
	.align		4
.L_1210:
        /*00b8*/ 	.byte	0x04, 0x28
        /*00ba*/ 	.short	(.L_1212 - .L_1211)


	//   ....[0]....
.L_1211:
        /*00bc*/ 	.word	0x000002b0


	//   ....[1]....
        /*00c0*/ 	.word	0x00000350


	//   ....[2]....
        /*00c4*/ 	.word	0x00000390


	//   ....[3]....
        /*00c8*/ 	.word	0x000003d0


	//   ....[4]....
        /*00cc*/ 	.word	0x00000440


	//   ....[5]....
        /*00d0*/ 	.word	0x000004a0


	//   ....[6]....
        /*00d4*/ 	.word	0x000004c0


	//   ....[7]....
        /*00d8*/ 	.word	0x000004e0


	//   ....[8]....
        /*00dc*/ 	.word	0x00000500


	//   ....[9]....
        /*00e0*/ 	.word	0x00000520


	//   ....[10]....
        /*00e4*/ 	.word	0x00000550


	//   ....[11]....
        /*00e8*/ 	.word	0x00000570


	//   ....[12]....
        /*00ec*/ 	.word	0x00000590


	//   ....[13]....
        /*00f0*/ 	.word	0x000005b0


	//   ....[14]....
        /*00f4*/ 	.word	0x000005d0


	//----- nvinfo : EIATTR_EXIT_INSTR_OFFSETS
	.align		4
.L_1212:
        /*00f8*/ 	.byte	0x04, 0x1c
        /*00fa*/ 	.short	(.L_1214 - .L_1213)


	//   ....[0]....
.L_1213:
        /*00fc*/ 	.word	0x000007a0


	//   ....[1]....
        /*0100*/ 	.word	0x00000810


	//----- nvinfo : EIATTR_CRS_STACK_SIZE
	.align		4
.L_1214:
        /*0104*/ 	.byte	0x04, 0x1e
        /*0106*/ 	.short	(.L_1216 - .L_1215)
.L_1215:
        /*0108*/ 	.word	0x00000000


	//----- nvinfo : EIATTR_CBANK_PARAM_SIZE
	.align		4
.L_1216:
        /*010c*/ 	.byte	0x03, 0x19
        /*010e*/ 	.short	0x0020


	//----- nvinfo : EIATTR_PARAM_CBANK
	.align		4
        /*0110*/ 	.byte	0x04, 0x0a
        /*0112*/ 	.short	(.L_1218 - .L_1217)
	.align		4
.L_1217:
        /*0114*/ 	.word	index@(.nv.constant0._ZN17fastertransformer16normalize_kernelI7__half26__halfEEvPT_PKT0_iiii)
        /*0118*/ 	.short	0x0210
        /*011a*/ 	.short	0x0020


	//----- nvinfo : EIATTR_SW_WAR
	.align		4
.L_1218:
        /*011c*/ 	.byte	0x04, 0x36
        /*011e*/ 	.short	(.L_1220 - .L_1219)
.L_1219:
        /*0120*/ 	.word	0x00000008
.L_1220:


//--------------------- .nv.info._ZN17fastertransformer30normalize_for_FMHA_INT8_kernelEP5char2PK6__halfiiiiffff --------------------------
	.section	.nv.info._ZN17fastertransformer30normalize_for_FMHA_INT8_kernelEP5char2PK6__halfiiiiffff,"",@"SHT_CUDA_INFO"
	.sectionflags	@""
	.align	4


	//----- nvinfo : EIATTR_CUDA_API_VERSION
	.align		4
        /*0000*/ 	.byte	0x04, 0x37
        /*0002*/ 	.short	(.L_1222 - .L_1221)
.L_1221:
        /*0004*/ 	.word	0x00000082


	//----- nvinfo : EIATTR_KPARAM_INFO
	.align		4
.L_1222:
        /*0008*/ 	.byte	0x04, 0x17
        /*000a*/ 	.short	(.L_1224 - .L_1223)
.L_1223:
        /*000c*/ 	.word	0x00000000
        /*0010*/ 	.short	0x0009
        /*0012*/ 	.short	0x002c
        /*0014*/ 	.byte	0x00, 0xf0, 0x11, 0x00


	//----- nvinfo : EIATTR_KPARAM_INFO
	.align		4
.L_1224:
        /*0018*/ 	.byte	0x04, 0x17
        /*001a*/ 	.short	(.L_1226 - .L_1225)
.L_1225:
        /*001c*/ 	.word	0x00000000
        /*0020*/ 	.short	0x0008
        /*0022*/ 	.short	0x0028
        /*0024*/ 	.byte	0x00, 0xf0, 0x11, 0x00


	//----- nvinfo : EIATTR_KPARAM_INFO
	.align		4
.L_1226:
        /*0028*/ 	.byte	0x04, 0x17
        /*002a*/ 	.short	(.L_1228 - .L_1227)
.L_1227:
        /*002c*/ 	.word	0x00000000
        /*0030*/ 	.short	0x0007
        /*0032*/ 	.short	0x0024
        /*0034*/ 	.byte	0x00, 0xf0, 0x11, 0x00


	//----- nvinfo : EIATTR_KPARAM_INFO
	.align		4
.L_1228:
        /*0038*/ 	.byte	0x04, 0x17
        /*003a*/ 	.short	(.L_1230 - .L_1229)
.L_1229:
        /*003c*/ 	.word	0x00000000
        /*0040*/ 	.short	0x0006
        /*0042*/ 	.short	0x0020
        /*0044*/ 	.byte	0x00, 0xf0, 0x11, 0x00


	//----- nvinfo : EIATTR_KPARAM_INFO
	.align		4
.L_1230:
        /*0048*/ 	.byte	0x04, 0x17
        /*004a*/ 	.short	(.L_1232 - .L_1231)
.L_1231:
        /*004c*/ 	.word	0x00000000
        /*0050*/ 	.short	0x0005
        /*0052*/ 	.short	0x001c
        /*0054*/ 	.byte	0x00, 0xf0, 0x11, 0x00


	//----- nvinfo : EIATTR_KPARAM_INFO
	.align		4
.L_1232:
        /*0058*/ 	.byte	0x04, 0x17
        /*005a*/ 	.short	(.L_1234 - .L_1233)
.L_1233:
        /*005c*/ 	.word	0x00000000
        /*0060*/ 	.short	0x0004
        /*0062*/ 	.short	0x0018
        /*0064*/ 	.byte	0x00, 0xf0, 0x11, 0x00


	//----- nvinfo : EIATTR_KPARAM_INFO
	.align		4
.L_1234:
        /*0068*/ 	.byte	0x04, 0x17
        /*006a*/ 	.short	(.L_1236 - .L_1235)
.L_1235:
        /*006c*/ 	.word	0x00000000
        /*0070*/ 	.short	0x0003
        /*0072*/ 	.short	0x0014
        /*0074*/ 	.byte	0x00, 0xf0, 0x11, 0x00


	//----- nvinfo : EIATTR_KPARAM_INFO
	.align		4
.L_1236:
        /*0078*/ 	.byte	0x04, 0x17
        /*007a*/ 	.short	(.L_1238 - .L_1237)
.L_1237:
        /*007c*/ 	.word	0x00000000
        /*0080*/ 	.short	0x0002
        /*0082*/ 	.short	0x0010
        /*0084*/ 	.byte	0x00, 0xf0, 0x11, 0x00


	//----- nvinfo : EIATTR_KPARAM_INFO
	.align		4
.L_1238:
        /*0088*/ 	.byte	0x04, 0x17
        /*008a*/ 	.short	(.L_1240 - .L_1239)
.L_1239:
        /*008c*/ 	.word	0x00000000
        /*0090*/ 	.short	0x0001
        /*0092*/ 	.short	0x0008
        /*0094*/ 	.byte	0x00, 0xf0, 0x21, 0x00


	//----- nvinfo : EIATTR_KPARAM_INFO
	.align		4
.L_1240:
        /*0098*/ 	.byte	0x04, 0x17
        /*009a*/ 	.short	(.L_1242 - .L_1241)
.L_1241:
        /*009c*/ 	.word	0x00000000
        /*00a0*/ 	.short	0x0000
        /*00a2*/ 	.short	0x0000
        /*00a4*/ 	.byte	0x00, 0xf0, 0x21, 0x00


	//----- nvinfo : EIATTR_SPARSE_MMA_MASK
	.align		4
.L_1242:
        /*00a8*/ 	.byte	0x03, 0x50
        /*00aa*/ 	.short	0x0000


	//----- nvinfo : EIATTR_MAXREG_COUNT
	.align		4
        /*00ac*/ 	.byte	0x03, 0x1b
        /*00ae*/ 	.short	0x00ff


	//----- nvinfo : EIATTR_NUM_BARRIERS
	.align		4
        /*00b0*/ 	.byte	0x02, 0x4c
        /*00b2*/ 	.byte	0x01
	.zero		1


	//----- nvinfo : EIATTR_MERCURY_ISA_VERSION
	.align		4
        /*00b4*/ 	.byte	0x03, 0x5f
        /*00b6*/ 	.short	0x0101


	//----- nvinfo : EIATTR_COOP_GROUP_MASK_REGIDS
	.align		4
        /*00b8*/ 	.byte	0x04, 0x29
        /*00ba*/ 	.short	(.L_1244 - .L_1243)


	//   ....[0]....
.L_1243:
        /*00bc*/ 	.word	0xffffffff


	//   ....[1]....
        /*00c0*/ 	.word	0xffffffff


	//   ....[2]....
        /*00c4*/ 	.word	0xffffffff


	//   ....[3]....
        /*00c8*/ 	.word	0xffffffff


	//   ....[4]....
        /*00cc*/ 	.word	0xffffffff


	//   ....[5]....
        /*00d0*/ 	.word	0xffffffff


	//   ....[6]....
        /*00d4*/ 	.word	0xffffffff


	//   ....[7]....
        /*00d8*/ 	.word	0xffffffff


	//   ....[8]....
        /*00dc*/ 	.word	0xffffffff


	//   ....[9]....
        /*00e0*/ 	.word	0xffffffff


	//   ....[10]....
        /*00e4*/ 	.word	0xffffffff


	//   ....[11]....
        /*00e8*/ 	.word	0xffffffff


	//   ....[12]....
        /*00ec*/ 	.word	0xffffffff


	//   ....[13]....
        /*00f0*/ 	.word	0xffffffff


	//   ....[14]....
        /*00f4*/ 	.word	0xffffffff


	//----- nvinfo : EIATTR_COOP_GROUP_INSTR_OFFSETS
	.align		4
.L_1244:
        /*00f8*/ 	.byte	0x04, 0x28
        /*00fa*/ 	.short	(.L_1246 - .L_1245)


	//   ....[0]....
.L_1245:
        /*00fc*/ 	.word	0x000002a0


	//   ....[1]....
        /*0100*/ 	.word	0x00000340


	//   ....[2]....
        /*0104*/ 	.word	0x00000380


	//   ....[3]....
        /*0108*/ 	.word	0x000003b0


	//   ....[4]....
        /*010c*/ 	.word	0x00000410


	//   ....[5]....
        /*0110*/ 	.word	0x00000490


	//   ....[6]....
        /*0114*/ 	.word	0x000004b0


	//   ....[7]....
        /*0118*/ 	.word	0x000004d0


	//   ....[8]....
        /*011c*/ 	.word	0x000004f0


	//   ....[9]....
        /*0120*/ 	.word	0x00000510


	//   ....[10]....
        /*0124*/ 	.word	0x00000540


	//   ....[11]....
        /*0128*/ 	.word	0x00000560


	//   ....[12]....
        /*012c*/ 	.word	0x00000580


	//   ....[13]....
        /*0130*/ 	.word	0x000005a0


	//   ....[14]....
        /*0134*/ 	.word	0x000005c0


	//----- nvinfo : EIATTR_EXIT_INSTR_OFFSETS
	.align		4
.L_1246:
        /*0138*/ 	.byte	0x04, 0x1c
        /*013a*/ 	.short	(.L_1248 - .L_1247)


	//   ....[0]....
.L_1247:
        /*013c*/ 	.word	0x00000760


	//   ....[1]....
        /*0140*/ 	.word	0x00000810


	//----- nvinfo : EIATTR_CRS_STACK_SIZE
	.align		4
.L_1248:
        /*0144*/ 	.byte	0x04, 0x1e
        /*0146*/ 	.short	(.L_1250 - .L_1249)
.L_1249:
        /*0148*/ 	.word	0x00000000


	//----- nvinfo : EIATTR_CBANK_PARAM_SIZE
	.align		4
.L_1250:
        /*014c*/ 	.byte	0x03, 0x19
        /*014e*/ 	.short	0x0030


	//----- nvinfo : EIATTR_PARAM_CBANK
	.align		4
        /*0150*/ 	.byte	0x04, 0x0a
        /*0152*/ 	.short	(.L_1252 - .L_1251)
	.align		4
.L_1251:
        /*0154*/ 	.word	index@(.nv.constant0._ZN17fastertransformer30normalize_for_FMHA_INT8_kernelEP5char2PK6__halfiiiiffff)
        /*0158*/ 	.short	0x0210
        /*015a*/ 	.short	0x0030


	//----- nvinfo : EIATTR_SW_WAR
	.align		4
.L_1252:
        /*015c*/ 	.byte	0x04, 0x36
        /*015e*/ 	.short	(.L_1254 - .L_1253)
.L_1253:
        /*0160*/ 	.word	0x00000008
.L_1254:


//--------------------- .nv.info._ZN17fastertransformer25normalize_for_FMHA_kernelEP7__half2PK6__halfiiiif --------------------------
	.section	.nv.info._ZN17fastertransformer25normalize_for_FMHA_kernelEP7__half2PK6__halfiiiif,"",@"SHT_CUDA_INFO"
	.sectionflags	@""
	.align	4


	//----- nvinfo : EIATTR_CUDA_API_VERSION
	.align		4
        /*0000*/ 	.byte	0x04, 0x37
        /*0002*/ 	.short	(.L_1256 - .L_1255)
.L_1255:
        /*0004*/ 	.word	0x00000082


	//----- nvinfo : EIATTR_KPARAM_INFO
	.align		4
.L_1256:
        /*0008*/ 	.byte	0x04, 0x17
        /*000a*/ 	.short	(.L_1258 - .L_1257)
.L_1257:
        /*000c*/ 	.word	0x00000000
        /*0010*/ 	.short	0x0006
        /*0012*/ 	.short	0x0020
        /*0014*/ 	.byte	0x00, 0xf0, 0x11, 0x00


	//----- nvinfo : EIATTR_KPARAM_INFO
	.align		4
.L_1258:
        /*0018*/ 	.byte	0x04, 0x17
        /*001a*/ 	.short	(.L_1260 - .L_1259)
.L_1259:
        /*001c*/ 	.word	0x00000000
        /*0020*/ 	.short	0x0005
        /*0022*/ 	.short	0x001c
        /*0024*/ 	.byte	0x00, 0xf0, 0x11, 0x00


	//----- nvinfo : EIATTR_KPARAM_INFO
	.align		4
.L_1260:
        /*0028*/ 	.byte	0x04, 0x17
        /*002a*/ 	.short	(.L_1262 - .L_1261)
.L_1261:
        /*002c*/ 	.word	0x00000000
        /*0030*/ 	.short	0x0004
        /*0032*/ 	.short	0x0018
        /*0034*/ 	.byte	0x00, 0xf0, 0x11, 0x00


	//----- nvinfo : EIATTR_KPARAM_INFO
	.align		4
.L_1262:
        /*0038*/ 	.byte	0x04, 0x17
        /*003a*/ 	.short	(.L_1264 - .L_1263)
.L_1263:
        /*003c*/ 	.word	0x00000000
        /*0040*/ 	.short	0x0003
        /*0042*/ 	.short	0x0014
        /*0044*/ 	.byte	0x00, 0xf0, 0x11, 0x00


	//----- nvinfo : EIATTR_KPARAM_INFO
	.align		4
.L_1264:
        /*0048*/ 	.byte	0x04, 0x17
        /*004a*/ 	.short	(.L_1266 - .L_1265)
.L_1265:
        /*004c*/ 	.word	0x00000000
        /*0050*/ 	.short	0x0002
        /*0052*/ 	.short	0x0010
        /*0054*/ 	.byte	0x00, 0xf0, 0x11, 0x00


	//----- nvinfo : EIATTR_KPARAM_INFO
	.align		4
.L_1266:
        /*0058*/ 	.byte	0x04, 0x17
        /*005a*/ 	.short	(.L_1268 - .L_1267)
.L_1267:
        /*005c*/ 	.word	0x00000000
        /*0060*/ 	.short	0x0001
        /*0062*/ 	.short	0x0008
        /*0064*/ 	.byte	0x00, 0xf0, 0x21, 0x00


	//----- nvinfo : EIATTR_KPARAM_INFO
	.align		4
.L_1268:
        /*0068*/ 	.byte	0x04, 0x17
        /*006a*/ 	.short	(.L_1270 - .L_1269)
.L_1269:
        /*006c*/ 	.word	0x00000000
        /*0070*/ 	.short	0x0000
        /*0072*/ 	.short	0x0000
        /*0074*/ 	.byte	0x00, 0xf0, 0x21, 0x00


	//----- nvinfo : EIATTR_SPARSE_MMA_MASK
	.align		4
.L_1270:
        /*0078*/ 	.byte	0x03, 0x50
        /*007a*/ 	.short	0x0000


	//----- nvinfo : EIATTR_MAXREG_COUNT
	.align		4
        /*007c*/ 	.byte	0x03, 0x1b
        /*007e*/ 	.short	0x00ff


	//----- nvinfo : EIATTR_NUM_BARRIERS
	.align		4
        /*0080*/ 	.byte	0x02, 0x4c
        /*0082*/ 	.byte	0x01
	.zero		1


	//----- nvinfo : EIATTR_MERCURY_ISA_VERSION
	.align		4
        /*0084*/ 	.byte	0x03, 0x5f
        /*0086*/ 	.short	0x0101


	//----- nvinfo : EIATTR_COOP_GROUP_MASK_REGIDS
	.align		4
        /*0088*/ 	.byte	0x04, 0x29
        /*008a*/ 	.short	(.L_1272 - .L_1271)


	//   ....[0]....
.L_1271:
        /*008c*/ 	.word	0xffffffff


	//   ....[1]....
        /*0090*/ 	.word	0xffffffff


	//   ....[2]....
        /*0094*/ 	.word	0xffffffff


	//   ....[3]....
        /*0098*/ 	.word	0xffffffff


	//   ....[4]....
        /*009c*/ 	.word	0xffffffff


	//   ....[5]....
        /*00a0*/ 	.word	0xffffffff


	//   ....[6]....
        /*00a4*/ 	.word	0xffffffff


	//   ....[7]....
        /*00a8*/ 	.word	0xffffffff


	//   ....[8]....
        /*00ac*/ 	.word	0xffffffff


	//   ....[9]....
        /*00b0*/ 	.word	0xffffffff


	//   ....[10]....
        /*00b4*/ 	.word	0xffffffff


	//   ....[11]....
        /*00b8*/ 	.word	0xffffffff


	//   ....[12]....
        /*00bc*/ 	.word	0xffffffff


	//   ....[13]....
        /*00c0*/ 	.word	0xffffffff


	//   ....[14]....
        /*00c4*/ 	.word	0xffffffff


	//----- nvinfo : EIATTR_COOP_GROUP_INSTR_OFFSETS
	.align		4
.L_1272:
        /*00c8*/ 	.byte	0x04, 0x28
        /*00ca*/ 	.short	(.L_1274 - .L_1273)


	//   ....[0]....
.L_1273:
        /*00cc*/ 	.word	0x00000300


	//   ....[1]....
        /*00d0*/ 	.word	0x000003a0


	//   ....[2]....
        /*00d4*/ 	.word	0x000003e0


	//   ....[3]....
        /*00d8*/ 	.word	0x00000420


	//   ....[4]....
        /*00dc*/ 	.word	0x00000490


	//   ....[5]....
        /*00e0*/ 	.word	0x000004f0


	//   ....[6]....
        /*00e4*/ 	.word	0x00000510


	//   ....[7]....
        /*00e8*/ 	.word	0x00000530


	//   ....[8]....
        /*00ec*/ 	.word	0x00000550


	//   ....[9]....
        /*00f0*/ 	.word	0x00000570


	//   ....[10]....
        /*00f4*/ 	.word	0x000005a0


	//   ....[11]....
        /*00f8*/ 	.word	0x000005c0


	//   ....[12]....
        /*00fc*/ 	.word	0x000005e0


	//   ....[13]....
        /*0100*/ 	.word	0x00000600


	//   ....[14]....
        /*0104*/ 	.word	0x00000620


	//----- nvinfo : EIATTR_EXIT_INSTR_OFFSETS
	.align		4
.L_1274:
        /*0108*/ 	.byte	0x04, 0x1c
        /*010a*/ 	.short	(.L_1276 - .L_1275)


	//   ....[0]....
.L_1275:
        /*010c*/ 	.word	0x00000810


	//   ....[1]....
        /*0110*/ 	.word	0x00000830


	//----- nvinfo : EIATTR_CRS_STACK_SIZE
	.align		4
.L_1276:
        /*0114*/ 	.byte	0x04, 0x1e
        /*0116*/ 	.short	(.L_1278 - .L_1277)
.L_1277:
        /*0118*/ 	.word	0x00000000


	//----- nvinfo : EIATTR_CBANK_PARAM_SIZE
	.align		4
.L_1278:
        /*011c*/ 	.byte	0x03, 0x19
        /*011e*/ 	.short	0x0024


	//----- nvinfo : EIATTR_PARAM_CBANK
	.align		4
        /*0120*/ 	.byte	0x04, 0x0a
        /*0122*/ 	.short	(.L_1280 - .L_1279)
	.align		4
.L_1279:
        /*0124*/ 	.word	index@(.nv.constant0._ZN17fastertransformer25normalize_for_FMHA_kernelEP7__half2PK6__halfiiiif)
        /*0128*/ 	.short	0x0210
        /*012a*/ 	.short	0x0024


	//----- nvinfo : EIATTR_SW_WAR
	.align		4
.L_1280:
        /*012c*/ 	.byte	0x04, 0x36
        /*012e*/ 	.short	(.L_1282 - .L_1281)
.L_1281:
        /*0130*/ 	.word	0x00000008
.L_1282:


//--------------------- .nv.callgraph             --------------------------
	.section	.nv.callgraph,"",@"SHT_CUDA_CALLGRAPH"
	.align	4
	.sectionentsize	8
	.align		4
        /*0000*/ 	.word	0x00000000
	.align		4
        /*0004*/ 	.word	0xffffffff
	.align		4
        /*0008*/ 	.word	0x00000000
	.align		4
        /*000c*/ 	.word	0xfffffffe
	.align		4
        /*0010*/ 	.word	0x00000000
	.align		4
        /*0014*/ 	.word	0xfffffffd
	.align		4
        /*0018*/ 	.word	0x00000000
	.align		4
        /*001c*/ 	.word	0xfffffffc


//--------------------- .nv.constant4             --------------------------
	.section	.nv.constant4,"a",@progbits
	.align	8
	.align		8
.nv.constant4:
        /*0000*/ 	.dword	precalc_xorwow_matrix
	.align		8
        /*0008*/ 	.dword	precalc_xorwow_offset_matrix
	.align		8
        /*0010*/ 	.dword	mrg32k3aM1
	.align		8
        /*0018*/ 	.dword	mrg32k3aM2
	.align		8
        /*0020*/ 	.dword	mrg32k3aM1SubSeq
	.align		8
        /*0028*/ 	.dword	mrg32k3aM2SubSeq
	.align		8
        /*0030*/ 	.dword	mrg32k3aM1Seq
	.align		8
        /*0038*/ 	.dword	mrg32k3aM2Seq
	.align		8
        /*0040*/ 	.dword	_ZN51_INTERNAL_1fd921f6_20_normalize_kernels_cu_b578a2214cuda3std3__453_GLOBAL__N__1fd921f6_20_normalize_kernels_cu_b578a2216ignoreE
	.align		8
        /*0048*/ 	.dword	_ZN51_INTERNAL_1fd921f6_20_normalize_kernels_cu_b578a2214cuda3std3__45__cpo5beginE
	.align		8
        /*0050*/ 	.dword	_ZN51_INTERNAL_1fd921f6_20_normalize_kernels_cu_b578a2214cuda3std3__45__cpo3endE
	.align		8
        /*0058*/ 	.dword	_ZN51_INTERNAL_1fd921f6_20_normalize_kernels_cu_b578a2214cuda3std3__45__cpo6cbeginE
	.align		8
        /*0060*/ 	.dword	_ZN51_INTERNAL_1fd921f6_20_normalize_kernels_cu_b578a2214cuda3std3__45__cpo4cendE
	.align		8
        /*0068*/ 	.dword	_ZN51_INTERNAL_1fd921f6_20_normalize_kernels_cu_b578a2214cuda3std3__419piecewise_constructE
	.align		8
        /*0070*/ 	.dword	_ZN51_INTERNAL_1fd921f6_20_normalize_kernels_cu_b578a2214cuda3std3__48in_placeE
	.align		8
        /*0078*/ 	.dword	_ZN51_INTERNAL_1fd921f6_20_normalize_kernels_cu_b578a2214cuda3std6ranges3__45__cpo4swapE
	.align		8
        /*0080*/ 	.dword	_ZN51_INTERNAL_1fd921f6_20_normalize_kernels_cu_b578a2214cuda3std6ranges3__45__cpo9iter_moveE
	.align		8
        /*0088*/ 	.dword	_ZN51_INTERNAL_1fd921f6_20_normalize_kernels_cu_b578a2214cuda3std6ranges3__45__cpo7advanceE


//--------------------- .nv.constant3             --------------------------
	.section	.nv.constant3,"a",@progbits
	.align	8
.nv.constant3:
	.type		__cr_lgamma_table,@object
	.size		__cr_lgamma_table,(.L_8 - __cr_lgamma_table)
__cr_lgamma_table:
        /*0000*/ 	.byte	0x00, 0x00, 0x00, 0x00, 0x00, 0x00, 0x00, 0x00, 0x00, 0x00, 0x00, 0x00, 0x00, 0x00, 0x00, 0x00
        /*0010*/ 	.byte	0xef, 0x39, 0xfa, 0xfe, 0x42, 0x2e, 0xe6, 0x3f, 0x02, 0x20, 0x2a, 0xfa, 0x0b, 0xab, 0xfc, 0x3f
        /*0020*/ 	.byte	0xf9, 0x2c, 0x92, 0x7c, 0xa7, 0x6c, 0x09, 0x40, 0xc9, 0x79, 0x44, 0x3c, 0x64, 0x26, 0x13, 0x40
        /*0030*/ 	.byte	0xca, 0x01, 0xcf, 0x3a, 0x27, 0x51, 0x1a, 0x40, 0x30, 0xcc, 0x2d, 0xf3, 0xe1, 0x0c, 0x21, 0x40
        /*0040*/ 	.byte	0x0d, 0xb7, 0xfc, 0x82, 0x8e, 0x35, 0x25, 0x40
.L_8:


//--------------------- .text._ZN17fastertransformer19normalize_kernel_v2ILi4ELi1ELi4EEEvP5char4PK6__halfiiiiff --------------------------
	.section	.text._ZN17fastertransformer19normalize_kernel_v2ILi4ELi1ELi4EEEvP5char4PK6__halfiiiiff,"ax",@progbits
	.align	128
        .global         _ZN17fastertransformer19normalize_kernel_v2ILi4ELi1ELi4EEEvP5char4PK6__halfiiiiff
        .type           _ZN17fastertransformer19normalize_kernel_v2ILi4ELi1ELi4EEEvP5char4PK6__halfiiiiff,@function
        .size           _ZN17fastertransformer19normalize_kernel_v2ILi4ELi1ELi4EEEvP5char4PK6__halfiiiiff,(.L_x_392 - _ZN17fastertransformer19normalize_kernel_v2ILi4ELi1ELi4EEEvP5char4PK6__halfiiiiff)
        .other          _ZN17fastertransformer19normalize_kernel_v2ILi4ELi1ELi4EEEvP5char4PK6__halfiiiiff,@"STO_CUDA_ENTRY STV_DEFAULT"
_ZN17fastertransformer19normalize_kernel_v2ILi4ELi1ELi4EEEvP5char4PK6__halfiiiiff:
.text._ZN17fastertransformer19normalize_kernel_v2ILi4ELi1ELi4EEEvP5char4PK6__halfiiiiff:
[----:B------:R-:W-:Y:S01]  /*0000*/  LDC R1, c[0x0][0x28] ;  /* 0x00000a00ff017b82 */ /* 0x000fe20000000800 */
[----:B------:R-:W0:Y:S07]  /*0010*/  S2R R3, SR_TID.X ;  /* 0x0000000000037919 */ /* 0x000e2e0000002100 */
[----:B------:R-:W1:Y:S01]  /*0020*/  LDC R4, c[0x0][0x22c] ;  /* 0x00008b00ff047b82 */ /* 0x000e620000000800 */
[----:B------:R-:W-:Y:S01]  /*0030*/  ULDC.64 UR6, c[0x0][0x218] ;  /* 0x0000860000067ab9 */ /* 0x000fe20000000a00 */
[----:B------:R-:W-:Y:S01]  /*0040*/  ULDC.64 UR8, c[0x0][0x208] ;  /* 0x0000820000087ab9 */ /* 0x000fe20000000a00 */
[----:B------:R-:W-:Y:S01]  /*0050*/  ISETP.NE.U32.AND P0, PT, RZ, UR6, PT ;  /* 0x00000006ff007c0c */ /* 0x000fe2000bf05070 */
[----:B------:R-:W-:-:S03]  /*0060*/  IMAD.MOV.U32 R10, RZ, RZ, 0x3f800000 ;  /* 0x3f800000ff0a7424 */ /* 0x000fc600078e00ff */
[----:B------:R-:W-:Y:S01]  /*0070*/  ISETP.NE.AND.EX P0, PT, RZ, UR7, PT, P0 ;  /* 0x00000007ff007c0c */ /* 0x000fe2000bf05300 */
[----:B------:R-:W2:Y:S01]  /*0080*/  S2UR UR4, SR_CTAID.X ;  /* 0x00000000000479c3 */ /* 0x000ea20000002500 */
[----:B-1----:R-:W-:-:S04]  /*0090*/  SHF.R.S32.HI R5, RZ, 0x1f, R4 ;  /* 0x0000001fff057819 */ /* 0x002fc80000011404 */
[----:B------:R-:W-:Y:S01]  /*00a0*/  LEA.HI R2, R5, R4, RZ, 0x2 ;  /* 0x0000000405027211 */ /* 0x000fe200078f10ff */
[----:B------:R-:W-:Y:S01]  /*00b0*/  VIADD R5, R4, 0x7 ;  /* 0x0000000704057836 */ /* 0x000fe20000000000 */
[----:B0-----:R-:W-:Y:S01]  /*00c0*/  SHF.R.S32.HI R6, RZ, 0x1f, R3 ;  /* 0x0000001fff067819 */ /* 0x001fe20000011403 */
[----:B--2---:R-:W-:Y:S01]  /*00d0*/  USHF.L.U32 UR4, UR4, 0x2, URZ ;  /* 0x0000000204047899 */ /* 0x004fe2000800063f */
[----:B------:R-:W-:Y:S02]  /*00e0*/  SHF.R.S32.HI R2, RZ, 0x2, R2 ;  /* 0x00000002ff027819 */ /* 0x000fe40000011402 */
[CC--:B------:R-:W-:Y:S02]  /*00f0*/  LEA.HI R9, R6.reuse, R3.reuse, RZ, 0x5 ;  /* 0x0000000306097211 */ /* 0x0c0fe400078f28ff */
[----:B------:R-:W-:Y:S02]  /*0100*/  LEA.HI R6, R6, R3, RZ, 0x3 ;  /* 0x0000000306067211 */ /* 0x000fe400078f18ff */
[----:B------:R-:W-:-:S02]  /*0110*/  LOP3.LUT R0, R9, 0xffffffe0, RZ, 0xc0, !PT ;  /* 0xffffffe009007812 */ /* 0x000fc400078ec0ff */
[----:B------:R-:W-:Y:S02]  /*0120*/  SHF.R.S32.HI R8, RZ, 0x1f, R5 ;  /* 0x0000001fff087819 */ /* 0x000fe40000011405 */
[----:B------:R-:W-:Y:S01]  /*0130*/  LOP3.LUT R6, R6, 0xfffffff8, RZ, 0xc0, !PT ;  /* 0xfffffff806067812 */ /* 0x000fe200078ec0ff */
[C---:B------:R-:W-:Y:S01]  /*0140*/  IMAD.IADD R0, R3.reuse, 0x1, -R0 ;  /* 0x0000000103007824 */ /* 0x040fe200078e0a00 */
[----:B------:R-:W-:Y:S02]  /*0150*/  LEA.HI R8, R8, R5, RZ, 0x3 ;  /* 0x0000000508087211 */ /* 0x000fe400078f18ff */
[----:B------:R-:W-:Y:S01]  /*0160*/  SHF.R.S32.HI R9, RZ, 0x5, R9 ;  /* 0x00000005ff097819 */ /* 0x000fe20000011409 */
[----:B------:R-:W-:Y:S01]  /*0170*/  IMAD.IADD R5, R3, 0x1, -R6 ;  /* 0x0000000103057824 */ /* 0x000fe200078e0a06 */
[----:B------:R-:W-:Y:S02]  /*0180*/  SHF.R.S32.HI R7, RZ, 0x1f, R0 ;  /* 0x0000001fff077819 */ /* 0x000fe40000011400 */
[----:B------:R-:W-:-:S02]  /*0190*/  SHF.R.S32.HI R8, RZ, 0x3, R8 ;  /* 0x00000003ff087819 */ /* 0x000fc40000011408 */
[----:B------:R-:W-:Y:S02]  /*01a0*/  LEA.HI R7, R7, R0, RZ, 0x3 ;  /* 0x0000000007077211 */ /* 0x000fe400078f18ff */
[----:B------:R-:W-:-:S04]  /*01b0*/  SHF.L.U32 R0, R2, 0x2, RZ ;  /* 0x0000000202007819 */ /* 0x000fc800000006ff */
[----:B------:R-:W-:Y:S01]  /*01c0*/  ISETP.GE.AND P1, PT, R3, R0, PT ;  /* 0x000000000300720c */ /* 0x000fe20003f26270 */
[----:B------:R-:W-:-:S12]  /*01d0*/  @!P0 BRA `(.L_x_0) ;  /* 0x0000000000dc8947 */ /* 0x000fd80003800000 */
[----:B------:R-:W0:Y:S01]  /*01e0*/  LDC R13, c[0x0][0x224] ;  /* 0x00008900ff0d7b82 */ /* 0x000e220000000800 */
[----:B------:R-:W-:-:S04]  /*01f0*/  LEA R10, R9, UR4, 0x2 ;  /* 0x00000004090a7c11 */ /* 0x000fc8000f8e10ff */
[----:B------:R-:W-:Y:S01]  /*0200*/  LEA.HI.SX32 R16, R7, R10, 0x1d ;  /* 0x0000000a07107211 */ /* 0x000fe200078feaff */
[----:B------:R-:W-:Y:S02]  /*0210*/  IMAD.MOV.U32 R10, RZ, RZ, RZ ;  /* 0x000000ffff0a7224 */ /* 0x000fe400078e00ff */
[----:B------:R-:W1:Y:S01]  /*0220*/  LDC R6, c[0x0][0x228] ;  /* 0x00008a00ff067b82 */ /* 0x000e620000000800 */
[----:B------:R-:W-:Y:S02]  /*0230*/  IABS R17, R16 ;  /* 0x0000001000117213 */ /* 0x000fe40000000000 */
[-C--:B0-----:R-:W-:Y:S02]  /*0240*/  IABS R14, R13.reuse ;  /* 0x0000000d000e7213 */ /* 0x081fe40000000000 */
[----:B------:R-:W-:Y:S02]  /*0250*/  LOP3.LUT R16, R16, R13, RZ, 0x3c, !PT ;  /* 0x0000000d10107212 */ /* 0x000fe400078e3cff */
[----:B------:R-:W0:Y:S02]  /*0260*/  I2F.RP R12, R14 ;  /* 0x0000000e000c7306 */ /* 0x000e240000209400 */
[----:B------:R-:W-:-:S06]  /*0270*/  ISETP.GE.AND P2, PT, R16, RZ, PT ;  /* 0x000000ff1000720c */ /* 0x000fcc0003f46270 */
[----:B0-----:R-:W0:Y:S02]  /*0280*/  MUFU.RCP R12, R12 ;  /* 0x0000000c000c7308 */ /* 0x001e240000001000 */
[----:B0-----:R-:W-:Y:S02]  /*0290*/  IADD3 R11, R12, 0xffffffe, RZ ;  /* 0x0ffffffe0c0b7810 */ /* 0x001fe40007ffe0ff */
[----:B-1----:R-:W-:-:S04]  /*02a0*/  IABS R12, R6 ;  /* 0x00000006000c7213 */ /* 0x002fc80000000000 */
[----:B------:R-:W0:Y:S02]  /*02b0*/  F2I.FTZ.U32.TRUNC.NTZ R11, R11 ;  /* 0x0000000b000b7305 */ /* 0x000e24000021f000 */
[----:B0-----:R-:W-:-:S04]  /*02c0*/  IMAD.MOV R15, RZ, RZ, -R11 ;  /* 0x000000ffff0f7224 */ /* 0x001fc800078e0a0b */
[----:B------:R-:W-:-:S04]  /*02d0*/  IMAD R15, R15, R14, RZ ;  /* 0x0000000e0f0f7224 */ /* 0x000fc800078e02ff */
[----:B------:R-:W-:Y:S01]  /*02e0*/  IMAD.HI.U32 R10, R11, R15, R10 ;  /* 0x0000000f0b0a7227 */ /* 0x000fe200078e000a */
[----:B------:R-:W-:Y:S01]  /*02f0*/  MOV R11, R17 ;  /* 0x00000011000b7202 */ /* 0x000fe20000000f00 */
[----:B------:R-:W0:Y:S04]  /*0300*/  I2F.RP R15, R12 ;  /* 0x0000000c000f7306 */ /* 0x000e280000209400 */
[----:B------:R-:W-:-:S04]  /*0310*/  IMAD.HI.U32 R10, R10, R11, RZ ;  /* 0x0000000b0a0a7227 */ /* 0x000fc800078e00ff */
[----:B------:R-:W-:-:S04]  /*0320*/  IMAD.MOV R17, RZ, RZ, -R10 ;  /* 0x000000ffff117224 */ /* 0x000fc800078e0a0a */
[C---:B------:R-:W-:Y:S01]  /*0330*/  IMAD R11, R14.reuse, R17, R11 ;  /* 0x000000110e0b7224 */ /* 0x040fe200078e020b */
[----:B0-----:R-:W0:Y:S04]  /*0340*/  MUFU.RCP R15, R15 ;  /* 0x0000000f000f7308 */ /* 0x001e280000001000 */
[----:B------:R-:W-:-:S13]  /*0350*/  ISETP.GT.U32.AND P3, PT, R14, R11, PT ;  /* 0x0000000b0e00720c */ /* 0x000fda0003f64070 */
[----:B------:R-:W-:Y:S01]  /*0360*/  @!P3 IMAD.IADD R11, R11, 0x1, -R14 ;  /* 0x000000010b0bb824 */ /* 0x000fe200078e0a0e */
[----:B0-----:R-:W-:Y:S01]  /*0370*/  IADD3 R17, R15, 0xffffffe, RZ ;  /* 0x0ffffffe0f117810 */ /* 0x001fe20007ffe0ff */
[----:B------:R-:W-:Y:S01]  /*0380*/  @!P3 VIADD R10, R10, 0x1 ;  /* 0x000000010a0ab836 */ /* 0x000fe20000000000 */
[----:B------:R-:W-:Y:S02]  /*0390*/  ISETP.NE.AND P3, PT, R13, RZ, PT ;  /* 0x000000ff0d00720c */ /* 0x000fe40003f65270 */
[----:B------:R-:W-:Y:S02]  /*03a0*/  ISETP.GE.U32.AND P0, PT, R11, R14, PT ;  /* 0x0000000e0b00720c */ /* 0x000fe40003f06070 */
[----:B------:R-:W0:Y:S11]  /*03b0*/  F2I.FTZ.U32.TRUNC.NTZ R11, R17 ;  /* 0x00000011000b7305 */ /* 0x000e36000021f000 */
[----:B------:R-:W-:-:S02]  /*03c0*/  @P0 VIADD R10, R10, 0x1 ;  /* 0x000000010a0a0836 */ /* 0x000fc40000000000 */
[----:B0-----:R-:W-:-:S03]  /*03d0*/  IMAD.MOV R15, RZ, RZ, -R11 ;  /* 0x000000ffff0f7224 */ /* 0x001fc600078e0a0b */
[----:B------:R-:W-:Y:S01]  /*03e0*/  MOV R14, R10 ;  /* 0x0000000a000e7202 */ /* 0x000fe20000000f00 */
[----:B------:R-:W-:-:S04]  /*03f0*/  HFMA2.MMA R10, -RZ, RZ, 0, 0 ;  /* 0x00000000ff0a7435 */ /* 0x000fc800000001ff */
[----:B------:R-:W-:Y:S01]  /*0400*/  @!P2 IMAD.MOV R14, RZ, RZ, -R14 ;  /* 0x000000ffff0ea224 */ /* 0x000fe200078e0a0e */
[----:B------:R-:W-:Y:S01]  /*0410*/  @!P3 LOP3.LUT R14, RZ, R13, RZ, 0x33, !PT ;  /* 0x0000000dff0eb212 */ /* 0x000fe200078e33ff */
[----:B------:R-:W-:-:S03]  /*0420*/  IMAD R13, R15, R12, RZ ;  /* 0x0000000c0f0d7224 */ /* 0x000fc600078e02ff */
[----:B------:R-:W-:Y:S01]  /*0430*/  IABS R15, R14 ;  /* 0x0000000e000f7213 */ /* 0x000fe20000000000 */
[----:B------:R-:W-:Y:S01]  /*0440*/  IMAD.HI.U32 R10, R11, R13, R10 ;  /* 0x0000000d0b0a7227 */ /* 0x000fe200078e000a */
[----:B------:R-:W-:-:S03]  /*0450*/  ISETP.GE.AND P3, PT, R14, RZ, PT ;  /* 0x000000ff0e00720c */ /* 0x000fc60003f66270 */
[----:B------:R-:W-:-:S04]  /*0460*/  IMAD.MOV.U32 R13, RZ, RZ, R15 ;  /* 0x000000ffff0d7224 */ /* 0x000fc800078e000f */
[----:B------:R-:W-:-:S04]  /*0470*/  IMAD.HI.U32 R10, R10, R13, RZ ;  /* 0x0000000d0a0a7227 */ /* 0x000fc800078e00ff */
[----:B------:R-:W-:-:S04]  /*0480*/  IMAD.MOV R10, RZ, RZ, -R10 ;  /* 0x000000ffff0a7224 */ /* 0x000fc800078e0a0a */
[C---:B------:R-:W-:Y:S02]  /*0490*/  IMAD R13, R12.reuse, R10, R13 ;  /* 0x0000000a0c0d7224 */ /* 0x040fe400078e020d */
[----:B------:R-:W0:Y:S03]  /*04a0*/  LDC.64 R10, c[0x0][0x218] ;  /* 0x00008600ff0a7b82 */ /* 0x000e260000000a00 */
[----:B------:R-:W-:-:S13]  /*04b0*/  ISETP.GT.U32.AND P0, PT, R12, R13, PT ;  /* 0x0000000d0c00720c */ /* 0x000fda0003f04070 */
[----:B------:R-:W-:Y:S02]  /*04c0*/  @!P0 IADD3 R13, R13, -R12, RZ ;  /* 0x8000000c0d0d8210 */ /* 0x000fe40007ffe0ff */
[----:B------:R-:W-:Y:S02]  /*04d0*/  ISETP.NE.AND P0, PT, R6, RZ, PT ;  /* 0x000000ff0600720c */ /* 0x000fe40003f05270 */
[----:B------:R-:W-:-:S13]  /*04e0*/  ISETP.GT.U32.AND P2, PT, R12, R13, PT ;  /* 0x0000000d0c00720c */ /* 0x000fda0003f44070 */
[----:B------:R-:W-:-:S04]  /*04f0*/  @!P2 IMAD.IADD R13, R13, 0x1, -R12 ;  /* 0x000000010d0da824 */ /* 0x000fc800078e0a0c */
[----:B------:R-:W-:Y:S01]  /*0500*/  @!P3 IMAD.MOV R13, RZ, RZ, -R13 ;  /* 0x000000ffff0db224 */ /* 0x000fe200078e0a0d */
[----:B------:R-:W-:-:S05]  /*0510*/  @!P0 LOP3.LUT R13, RZ, R6, RZ, 0x33, !PT ;  /* 0x00000006ff0d8212 */ /* 0x000fca00078e33ff */
[----:B0-----:R-:W-:-:S06]  /*0520*/  IMAD.WIDE R12, R13, 0x2, R10 ;  /* 0x000000020d0c7825 */ /* 0x001fcc00078e020a */
[----:B------:R-:W2:Y:S02]  /*0530*/  LDG.E.U16 R12, desc[UR8][R12.64] ;  /* 0x000000080c0c7981 */ /* 0x000ea4000c1e1500 */
[----:B--2---:R-:W-:-:S07]  /*0540*/  HADD2.F32 R10, -RZ, R12.H0_H0 ;  /* 0x2000000cff0a7230 */ /* 0x004fce0000004100 */
.L_x_0:
[----:B------:R-:W-:Y:S01]  /*0550*/  IMAD R6, R2, UR4, RZ ;  /* 0x0000000402067c24 */ /* 0x000fe2000f8e02ff */
[----:B------:R-:W-:Y:S04]  /*0560*/  BSSY B0, `(.L_x_1) ;  /* 0x0000011000007945 */ /* 0x000fe80003800000 */
[----:B------:R-:W-:Y:S05]  /*0570*/  @P1 BRA `(.L_x_2) ;  /* 0x00000000003c1947 */ /* 0x000fea0003800000 */
[----:B------:R-:W0:Y:S01]  /*0580*/  S2R R16, SR_CgaCtaId ;  /* 0x0000000000107919 */ /* 0x000e220000008800 */
[----:B------:R-:W1:Y:S01]  /*0590*/  LDC R18, c[0x0][RZ] ;  /* 0x00000000ff127b82 */ /* 0x000e620000000800 */
[----:B------:R-:W-:-:S04]  /*05a0*/  MOV R11, 0x400 ;  /* 0x00000400000b7802 */ /* 0x000fc80000000f00 */
[----:B------:R-:W-:-:S03]  /*05b0*/  IADD3 R11, R11, 0x10, RZ ;  /* 0x000000100b0b7810 */ /* 0x000fc60007ffe0ff */
[----:B------:R-:W2:Y:S01]  /*05c0*/  LDC.64 R12, c[0x0][0x210] ;  /* 0x00008400ff0c7b82 */ /* 0x000ea20000000a00 */
[----:B0-----:R-:W-:Y:S01]  /*05d0*/  LEA R16, R16, R11, 0x18 ;  /* 0x0000000b10107211 */ /* 0x001fe200078ec0ff */
[----:B------:R-:W-:-:S07]  /*05e0*/  IMAD.MOV.U32 R11, RZ, RZ, R3 ;  /* 0x000000ffff0b7224 */ /* 0x000fce00078e0003 */
.L_x_3:
[----:B------:R-:W-:-:S04]  /*05f0*/  IMAD.IADD R15, R6, 0x1, R11 ;  /* 0x00000001060f7824 */ /* 0x000fc800078e020b */
[----:B0-2---:R-:W-:-:S06]  /*0600*/  IMAD.WIDE R14, R15, 0x4, R12 ;  /* 0x000000040f0e7825 */ /* 0x005fcc00078e020c */
[----:B------:R-:W2:Y:S01]  /*0610*/  LDG.E R14, desc[UR8][R14.64] ;  /* 0x000000080e0e7981 */ /* 0x000ea2000c1e1900 */
[----:B------:R-:W-:Y:S01]  /*0620*/  LEA R17, R11, R16, 0x2 ;  /* 0x000000100b117211 */ /* 0x000fe200078e10ff */
[----:B-1----:R-:W-:-:S05]  /*0630*/  IMAD.IADD R11, R18, 0x1, R11 ;  /* 0x00000001120b7824 */ /* 0x002fca00078e020b */
[----:B------:R-:W-:Y:S01]  /*0640*/  ISETP.GE.AND P0, PT, R11, R0, PT ;  /* 0x000000000b00720c */ /* 0x000fe20003f06270 */
[----:B--2---:R0:W-:-:S12]  /*0650*/  STS [R17], R14 ;  /* 0x0000000e11007388 */ /* 0x0041d80000000800 */
[----:B------:R-:W-:Y:S05]  /*0660*/  @!P0 BRA `(.L_x_3) ;  /* 0xfffffffc00e08947 */ /* 0x000fea000383ffff */
.L_x_2:
[----:B------:R-:W-:Y:S05]  /*0670*/  BSYNC B0 ;  /* 0x0000000000007941 */ /* 0x000fea0003800000 */
.L_x_1:
[----:B------:R-:W-:Y:S01]  /*0680*/  IMAD R11, R8, R5, RZ ;  /* 0x00000005080b7224 */ /* 0x000fe200078e02ff */
[----:B------:R-:W-:Y:S01]  /*0690*/  SHF.R.S32.HI R12, RZ, 0x3, R7 ;  /* 0x00000003ff0c7819 */ /* 0x000fe20000011407 */
[----:B------:R-:W-:Y:S01]  /*06a0*/  BAR.SYNC.DEFER_BLOCKING 0x0 ;  /* 0x0000000000007b1d */ /* 0x000fe20000010000 */
[----:B0-----:R-:W-:Y:S02]  /*06b0*/  MOV R14, RZ ;  /* 0x000000ff000e7202 */ /* 0x001fe40000000f00 */
[----:B------:R-:W-:Y:S01]  /*06c0*/  ISETP.GE.AND P0, PT, R11, R4, PT ;  /* 0x000000040b00720c */ /* 0x000fe20003f06270 */
[----:B------:R-:W-:Y:S02]  /*06d0*/  IMAD R9, R9, 0x4, R12 ;  /* 0x0000000409097824 */ /* 0x000fe400078e020c */
[----:B------:R-:W-:Y:S01]  /*06e0*/  BSSY B0, `(.L_x_4) ;  /* 0x000003f000007945 */ /* 0x000fe20003800000 */
[----:B------:R-:W-:-:S13]  /*06f0*/  ISETP.LT.OR P0, PT, R4, 0x1, P0 ;  /* 0x000000010400780c */ /* 0x000fda0000701670 */
[----:B------:R-:W-:Y:S05]  /*0700*/  @P0 BRA `(.L_x_5) ;  /* 0x0000000000f00947 */ /* 0x000fea0003800000 */
[----:B------:R-:W-:Y:S01]  /*0710*/  VIMNMX R8, R8, 0x1, !PT ;  /* 0x0000000108087848 */ /* 0x000fe20007fe0100 */
[----:B------:R-:W-:Y:S01]  /*0720*/  BSSY B1, `(.L_x_6) ;  /* 0x0000029000017945 */ /* 0x000fe20003800000 */
[----:B------:R-:W-:Y:S01]  /*0730*/  HFMA2.MMA R12, -RZ, RZ, 0, 0 ;  /* 0x00000000ff0c7435 */ /* 0x000fe200000001ff */
[----:B------:R-:W-:Y:S02]  /*0740*/  IMAD.MOV.U32 R14, RZ, RZ, RZ ;  /* 0x000000ffff0e7224 */ /* 0x000fe400078e00ff */
[----:B------:R-:W-:-:S05]  /*0750*/  IMAD.MOV R8, RZ, RZ, -R8 ;  /* 0x000000ffff087224 */ /* 0x000fca00078e0a08 */
[----:B------:R-:W-:-:S04]  /*0760*/  VIADDMNMX.U32 R7, R11, -R4, R8, !PT ;  /* 0x800000040b077246 */ /* 0x000fc80007800008 */
[----:B------:R-:W-:Y:S01]  /*0770*/  ISETP.GT.U32.AND P0, PT, R7, -0x4, PT ;  /* 0xfffffffc0700780c */ /* 0x000fe20003f04070 */
[----:B------:R-:W-:-:S05]  /*0780*/  IMAD.MOV R8, RZ, RZ, -R7 ;  /* 0x000000ffff087224 */ /* 0x000fca00078e0a07 */
[----:B------:R-:W-:-:S04]  /*0790*/  LOP3.LUT R8, R8, 0x3, RZ, 0xc0, !PT ;  /* 0x0000000308087812 */ /* 0x000fc800078ec0ff */
[----:B------:R-:W-:-:S03]  /*07a0*/  ISETP.NE.AND P2, PT, R8, RZ, PT ;  /* 0x000000ff0800720c */ /* 0x000fc60003f45270 */
[----:B------:R-:W-:Y:S10]  /*07b0*/  @P0 BRA `(.L_x_7) ;  /* 0x00000000007c0947 */ /* 0x000ff40003800000 */
[----:B------:R-:W0:Y:S01]  /*07c0*/  S2UR UR5, SR_CgaCtaId ;  /* 0x00000000000579c3 */ /* 0x000e220000008800 */
[----:B------:R-:W-:Y:S01]  /*07d0*/  UMOV UR4, 0x400 ;  /* 0x0000040000047882 */ /* 0x000fe20000000000 */
[----:B------:R-:W-:Y:S01]  /*07e0*/  IMAD R15, R9, R4, R11 ;  /* 0x00000004090f7224 */ /* 0x000fe200078e020b */
[----:B------:R-:W-:Y:S01]  /*07f0*/  UIADD3 UR4, UR4, 0x10, URZ ;  /* 0x0000001004047890 */ /* 0x000fe2000fffe03f */
[----:B------:R-:W-:Y:S01]  /*0800*/  IADD3 R7, RZ, -R7, -R8 ;  /* 0x80000007ff077210 */ /* 0x000fe20007ffe808 */
[----:B------:R-:W-:Y:S01]  /*0810*/  IMAD.MOV.U32 R12, RZ, RZ, RZ ;  /* 0x000000ffff0c7224 */ /* 0x000fe200078e00ff */
[----:B------:R-:W-:Y:S02]  /*0820*/  MOV R14, RZ ;  /* 0x000000ff000e7202 */ /* 0x000fe40000000f00 */
[----:B------:R-:W1:Y:S01]  /*0830*/  LDC R13, c[0x0][0x230] ;  /* 0x00008c00ff0d7b82 */ /* 0x000e620000000800 */
[----:B0-----:R-:W-:-:S06]  /*0840*/  ULEA UR4, UR5, UR4, 0x18 ;  /* 0x0000000405047291 */ /* 0x001fcc000f8ec03f */
[----:B------:R-:W-:-:S07]  /*0850*/  VIADD R15, R15, UR4 ;  /* 0x000000040f0f7c36 */ /* 0x000fce0008000000 */
.L_x_8:
[----:B------:R-:W-:Y:S01]  /*0860*/  IMAD.IADD R23, R15, 0x1, R12 ;  /* 0x000000010f177824 */ /* 0x000fe200078e020c */
[----:B------:R-:W-:Y:S01]  /*0870*/  IADD3 R7, R7, -0x4, RZ ;  /* 0xfffffffc07077810 */ /* 0x000fe20007ffe0ff */
[----:B------:R-:W-:-:S03]  /*0880*/  VIADD R12, R12, 0x4 ;  /* 0x000000040c0c7836 */ /* 0x000fc60000000000 */
[----:B------:R-:W0:Y:S01]  /*0890*/  LDS.S8 R16, [R23] ;  /* 0x0000000017107984 */ /* 0x000e220000000200 */
[----:B------:R-:W-:-:S03]  /*08a0*/  ISETP.NE.AND P0, PT, R7, RZ, PT ;  /* 0x000000ff0700720c */ /* 0x000fc60003f05270 */
[----:B------:R-:W2:Y:S04]  /*08b0*/  LDS.S8 R18, [R23+0x1] ;  /* 0x0000010017127984 */ /* 0x000ea80000000200 */
[----:B------:R-:W3:Y:S04]  /*08c0*/  LDS.S8 R19, [R23+0x2] ;  /* 0x0000020017137984 */ /* 0x000ee80000000200 */
[----:B------:R-:W4:Y:S01]  /*08d0*/  LDS.S8 R21, [R23+0x3] ;  /* 0x0000030017157984 */ /* 0x000f220000000200 */
[----:B0-----:R-:W1:Y:S08]  /*08e0*/  I2F.S16 R16, R16 ;  /* 0x0000001000107306 */ /* 0x001e700000101400 */
[----:B--2---:R-:W0:Y:S01]  /*08f0*/  I2F.S16 R18, R18 ;  /* 0x0000001200127306 */ /* 0x004e220000101400 */
[----:B-1----:R-:W-:-:S07]  /*0900*/  FMUL.FTZ R17, R16, R13 ;  /* 0x0000000d10117220 */ /* 0x002fce0000410000 */
[----:B---3--:R-:W1:Y:S01]  /*0910*/  I2F.S16 R20, R19 ;  /* 0x0000001300147306 */ /* 0x008e620000101400 */
[----:B------:R-:W-:Y:S01]  /*0920*/  FFMA.FTZ R14, R17, R17, R14 ;  /* 0x00000011110e7223 */ /* 0x000fe2000001000e */
[----:B0-----:R-:W-:-:S06]  /*0930*/  FMUL.FTZ R17, R18, R13 ;  /* 0x0000000d12117220 */ /* 0x001fcc0000410000 */
[----:B----4-:R-:W0:Y:S01]  /*0940*/  I2F.S16 R22, R21 ;  /* 0x0000001500167306 */ /* 0x010e220000101400 */
[----:B------:R-:W-:Y:S01]  /*0950*/  FFMA.FTZ R14, R17, R17, R14 ;  /* 0x00000011110e7223 */ /* 0x000fe2000001000e */
[----:B-1----:R-:W-:-:S04]  /*0960*/  FMUL.FTZ R17, R20, R13 ;  /* 0x0000000d14117220 */ /* 0x002fc80000410000 */
[----:B------:R-:W-:Y:S01]  /*0970*/  FFMA.FTZ R14, R17, R17, R14 ;  /* 0x00000011110e7223 */ /* 0x000fe2000001000e */
[----:B0-----:R-:W-:-:S04]  /*0980*/  FMUL.FTZ R23, R22, R13 ;  /* 0x0000000d16177220 */ /* 0x001fc80000410000 */
[----:B------:R-:W-:Y:S01]  /*0990*/  FFMA.FTZ R14, R23, R23, R14 ;  /* 0x00000017170e7223 */ /* 0x000fe2000001000e */
[----:B------:R-:W-:Y:S06]  /*09a0*/  @P0 BRA `(.L_x_8) ;  /* 0xfffffffc00ac0947 */ /* 0x000fec000383ffff */
.L_x_7:
[----:B------:R-:W-:Y:S05]  /*09b0*/  BSYNC B1 ;  /* 0x0000000000017941 */ /* 0x000fea0003800000 */
.L_x_6:
[----:B------:R-:W-:Y:S05]  /*09c0*/  @!P2 BRA `(.L_x_5) ;  /* 0x000000000040a947 */ /* 0x000fea0003800000 */
[----:B------:R-:W0:Y:S01]  /*09d0*/  S2UR UR5, SR_CgaCtaId ;  /* 0x00000000000579c3 */ /* 0x000e220000008800 */
[----:B------:R-:W-:Y:S01]  /*09e0*/  UMOV UR4, 0x400 ;  /* 0x0000040000047882 */ /* 0x000fe20000000000 */
[----:B------:R-:W-:Y:S01]  /*09f0*/  IMAD.IADD R11, R11, 0x1, R12 ;  /* 0x000000010b0b7824 */ /* 0x000fe200078e020c */
[----:B------:R-:W-:-:S03]  /*0a00*/  UIADD3 UR4, UR4, 0x10, URZ ;  /* 0x0000001004047890 */ /* 0x000fc6000fffe03f */
[----:B------:R-:W-:Y:S02]  /*0a10*/  IMAD R11, R9, R4, R11 ;  /* 0x00000004090b7224 */ /* 0x000fe400078e020b */
[----:B------:R-:W1:Y:S01]  /*0a20*/  LDC R13, c[0x0][0x230] ;  /* 0x00008c00ff0d7b82 */ /* 0x000e620000000800 */
[----:B0-----:R-:W-:-:S06]  /*0a30*/  ULEA UR4, UR5, UR4, 0x18 ;  /* 0x0000000405047291 */ /* 0x001fcc000f8ec03f */
[----:B------:R-:W-:-:S07]  /*0a40*/  IADD3 R11, R11, UR4, RZ ;  /* 0x000000040b0b7c10 */ /* 0x000fce000fffe0ff */
.L_x_9:
[----:B------:R0:W2:Y:S01]  /*0a50*/  LDS.S8 R4, [R11] ;  /* 0x000000000b047984 */ /* 0x0000a20000000200 */
[----:B------:R-:W-:-:S05]  /*0a60*/  VIADD R8, R8, 0xffffffff ;  /* 0xffffffff08087836 */ /* 0x000fca0000000000 */
[----:B------:R-:W-:Y:S01]  /*0a70*/  ISETP.NE.AND P0, PT, R8, RZ, PT ;  /* 0x000000ff0800720c */ /* 0x000fe20003f05270 */
[----:B0-----:R-:W-:Y:S01]  /*0a80*/  VIADD R11, R11, 0x1 ;  /* 0x000000010b0b7836 */ /* 0x001fe20000000000 */
[----:B--2---:R-:W1:Y:S02]  /*0a90*/  I2F.S16 R4, R4 ;  /* 0x0000000400047306 */ /* 0x004e640000101400 */
[----:B-1----:R-:W-:-:S04]  /*0aa0*/  FMUL.FTZ R7, R4, R13 ;  /* 0x0000000d04077220 */ /* 0x002fc80000410000 */
[----:B------:R-:W-:-:S05]  /*0ab0*/  FFMA.FTZ R14, R7, R7, R14 ;  /* 0x00000007070e7223 */ /* 0x000fca000001000e */
[----:B------:R-:W-:Y:S05]  /*0ac0*/  @P0 BRA `(.L_x_9) ;  /* 0xfffffffc00e00947 */ /* 0x000fea000383ffff */
.L_x_5:
[----:B------:R-:W-:Y:S05]  /*0ad0*/  BSYNC B0 ;  /* 0x0000000000007941 */ /* 0x000fea0003800000 */
.L_x_4:
[----:B------:R-:W0:Y:S01]  /*0ae0*/  SHFL.BFLY PT, R7, R14, 0x1, 0x1f ;  /* 0x0c201f000e077f89 */ /* 0x000e2200000e0000 */
[----:B------:R-:W-:Y:S01]  /*0af0*/  ISETP.NE.AND P0, PT, R5, RZ, PT ;  /* 0x000000ff0500720c */ /* 0x000fe20003f05270 */
[----:B------:R-:W-:Y:S01]  /*0b00*/  BSSY B0, `(.L_x_10) ;  /* 0x0000018000007945 */ /* 0x000fe20003800000 */
[----:B0-----:R-:W-:-:S05]  /*0b10*/  FADD.FTZ R7, R7, R14 ;  /* 0x0000000e07077221 */ /* 0x001fca0000010000 */
[----:B------:R-:W0:Y:S02]  /*0b20*/  SHFL.BFLY PT, R4, R7, 0x2, 0x1f ;  /* 0x0c401f0007047f89 */ /* 0x000e2400000e0000 */
[----:B0-----:R-:W-:-:S05]  /*0b30*/  FADD.FTZ R4, R7, R4 ;  /* 0x0000000407047221 */ /* 0x001fca0000010000 */
[----:B------:R-:W0:Y:S02]  /*0b40*/  SHFL.BFLY PT, R11, R4, 0x4, 0x1f ;  /* 0x0c801f00040b7f89 */ /* 0x000e2400000e0000 */
[----:B0-----:R-:W-:Y:S01]  /*0b50*/  FADD.FTZ R11, R4, R11 ;  /* 0x0000000b040b7221 */ /* 0x001fe20000010000 */
[----:B------:R-:W-:Y:S06]  /*0b60*/  @P0 BRA `(.L_x_11) ;  /* 0x0000000000440947 */ /* 0x000fec0003800000 */
[----:B------:R-:W-:Y:S01]  /*0b70*/  FMUL.FTZ R7, R11, 1 ;  /* 0x3f8000000b077820 */ /* 0x000fe20000410000 */
[----:B------:R-:W-:Y:S01]  /*0b80*/  UMOV UR4, 0xa0b5ed8d ;  /* 0xa0b5ed8d00047882 */ /* 0x000fe20000000000 */
[----:B------:R-:W-:Y:S02]  /*0b90*/  UMOV UR5, 0x3eb0c6f7 ;  /* 0x3eb0c6f700057882 */ /* 0x000fe40000000000 */
[----:B------:R-:W0:Y:S02]  /*0ba0*/  F2F.F64.F32 R4, R7 ;  /* 0x0000000700047310 */ /* 0x000e240000201800 */
[----:B0-----:R-:W-:Y:S01]  /*0bb0*/  DADD R4, R4, UR4 ;  /* 0x0000000404047e29 */ /* 0x001fe20008000000 */
[----:B------:R-:W-:Y:S01]  /*0bc0*/  UMOV UR4, 0xf0000000 ;  /* 0xf000000000047882 */ /* 0x000fe20000000000 */
[----:B------:R-:W-:-:S04]  /*0bd0*/  UMOV UR5, 0x380fffff ;  /* 0x380fffff00057882 */ /* 0x000fc80000000000 */
[----:B------:R-:W0:Y:S02]  /*0be0*/  F2F.F32.F64 R8, R4 ;  /* 0x0000000400087310 */ /* 0x000e240000301000 */
[----:B------:R-:W-:Y:S01]  /*0bf0*/  DSETP.GEU.AND P0, PT, |R4|, UR4, PT ;  /* 0x0000000404007e2a */ /* 0x000fe2000bf0e200 */
[----:B------:R-:W1:Y:S01]  /*0c00*/  S2UR UR5, SR_CgaCtaId ;  /* 0x00000000000579c3 */ /* 0x000e620000008800 */
[----:B------:R-:W-:-:S12]  /*0c10*/  UMOV UR4, 0x400 ;  /* 0x0000040000047882 */ /* 0x000fd80000000000 */
[----:B0-----:R-:W-:-:S04]  /*0c20*/  @!P0 FMUL R8, R8, 1.175494350822287508e-38 ;  /* 0x0080000008088820 */ /* 0x001fc80000400000 */
[----:B------:R-:W0:Y:S01]  /*0c30*/  MUFU.RSQ R11, R8 ;  /* 0x00000008000b7308 */ /* 0x000e220000001400 */
[----:B-1----:R-:W-:-:S06]  /*0c40*/  ULEA UR4, UR5, UR4, 0x18 ;  /* 0x0000000405047291 */ /* 0x002fcc000f8ec03f */
[----:B------:R-:W-:Y:S01]  /*0c50*/  LEA R9, R9, UR4, 0x2 ;  /* 0x0000000409097c11 */ /* 0x000fe2000f8e10ff */
[----:B0-----:R-:W-:-:S05]  /*0c60*/  FMUL.FTZ R10, R11, R10 ;  /* 0x0000000a0b0a7220 */ /* 0x001fca0000410000 */
[----:B------:R0:W-:Y:S02]  /*0c70*/  STS [R9], R10 ;  /* 0x0000000a09007388 */ /* 0x0001e40000000800 */
.L_x_11:
[----:B------:R-:W-:Y:S05]  /*0c80*/  BSYNC B0 ;  /* 0x0000000000007941 */ /* 0x000fea0003800000 */
.L_x_10:
[----:B------:R-:W-:Y:S06]  /*0c90*/  BAR.SYNC.DEFER_BLOCKING 0x0 ;  /* 0x0000000000007b1d */ /* 0x000fec0000010000 */
[----:B------:R-:W-:Y:S05]  /*0ca0*/  @P1 EXIT ;  /* 0x000000000000194d */ /* 0x000fea0003800000 */
[----:B------:R-:W-:Y:S01]  /*0cb0*/  IABS R7, R2 ;  /* 0x0000000200077213 */ /* 0x000fe20000000000 */
[----:B------:R-:W1:Y:S01]  /*0cc0*/  S2UR UR5, SR_CgaCtaId ;  /* 0x00000000000579c3 */ /* 0x000e620000008800 */
[----:B------:R-:W-:Y:S01]  /*0cd0*/  UMOV UR4, 0x400 ;  /* 0x0000040000047882 */ /* 0x000fe20000000000 */
[----:B------:R-:W-:Y:S01]  /*0ce0*/  ISETP.NE.AND P0, PT, R2, RZ, PT ;  /* 0x000000ff0200720c */ /* 0x000fe20003f05270 */
[----:B0-----:R-:W0:Y:S01]  /*0cf0*/  I2F.RP R10, R7 ;  /* 0x00000007000a7306 */ /* 0x001e220000209400 */
[----:B------:R-:W-:Y:S01]  /*0d00*/  UIADD3 UR6, UR4, 0x10, URZ ;  /* 0x0000001004067890 */ /* 0x000fe2000fffe03f */
[----:B------:R-:W-:-:S03]  /*0d10*/  ULDC.64 UR10, c[0x0][0x230] ;  /* 0x00008c00000a7ab9 */ /* 0x000fc60000000a00 */
[----:B------:R-:W2:Y:S03]  /*0d20*/  LDC.64 R4, c[0x0][0x210] ;  /* 0x00008400ff047b82 */ /* 0x000ea60000000a00 */
[----:B0-----:R-:W0:Y:S01]  /*0d30*/  MUFU.RCP R10, R10 ;  /* 0x0000000a000a7308 */ /* 0x001e220000001000 */
[----:B-1----:R-:W-:Y:S02]  /*0d40*/  ULEA UR4, UR5, UR4, 0x18 ;  /* 0x0000000405047291 */ /* 0x002fe4000f8ec03f */
[----:B------:R-:W-:-:S03]  /*0d50*/  ULEA UR6, UR5, UR6, 0x18 ;  /* 0x0000000605067291 */ /* 0x000fc6000f8ec03f */
[----:B------:R-:W-:Y:S01]  /*0d60*/  ULDC UR5, c[0x0][0x0] ;  /* 0x0000000000057ab9 */ /* 0x000fe20000000800 */
[----:B0-----:R-:W-:-:S04]  /*0d70*/  IADD3 R8, R10, 0xffffffe, RZ ;  /* 0x0ffffffe0a087810 */ /* 0x001fc80007ffe0ff */
[----:B------:R0:W1:Y:S02]  /*0d80*/  F2I.FTZ.U32.TRUNC.NTZ R9, R8 ;  /* 0x0000000800097305 */ /* 0x000064000021f000 */
[----:B0-----:R-:W-:Y:S02]  /*0d90*/  IMAD.MOV.U32 R8, RZ, RZ, RZ ;  /* 0x000000ffff087224 */ /* 0x001fe400078e00ff */
[----:B-1----:R-:W-:-:S04]  /*0da0*/  IMAD.MOV R12, RZ, RZ, -R9 ;  /* 0x000000ffff0c7224 */ /* 0x002fc800078e0a09 */
[----:B------:R-:W-:-:S04]  /*0db0*/  IMAD R11, R12, R7, RZ ;  /* 0x000000070c0b7224 */ /* 0x000fc800078e02ff */
[----:B------:R-:W-:Y:S01]  /*0dc0*/  IMAD.HI.U32 R9, R9, R11, R8 ;  /* 0x0000000b09097227 */ /* 0x000fe200078e0008 */
[----:B--2---:R-:W-:-:S07]  /*0dd0*/  LOP3.LUT R8, RZ, R2, RZ, 0x33, !PT ;  /* 0x00000002ff087212 */ /* 0x004fce00078e33ff */
.L_x_12:
[----:B0-----:R-:W-:Y:S02]  /*0de0*/  IABS R10, R2 ;  /* 0x00000002000a7213 */ /* 0x001fe40000000000 */
[----:B------:R-:W-:Y:S02]  /*0df0*/  IABS R12, R3 ;  /* 0x00000003000c7213 */ /* 0x000fe40000000000 */
[----:B------:R-:W-:-:S03]  /*0e00*/  IADD3 R11, RZ, -R10, RZ ;  /* 0x8000000aff0b7210 */ /* 0x000fc60007ffe0ff */
[----:B------:R-:W-:-:S04]  /*0e10*/  IMAD.HI.U32 R10, R9, R12, RZ ;  /* 0x0000000c090a7227 */ /* 0x000fc800078e00ff */
[----:B------:R-:W-:Y:S01]  /*0e20*/  IMAD R12, R10, R11, R12 ;  /* 0x0000000b0a0c7224 */ /* 0x000fe200078e020c */
[----:B------:R-:W-:-:S04]  /*0e30*/  IABS R11, R2 ;  /* 0x00000002000b7213 */ /* 0x000fc80000000000 */
[----:B------:R-:W-:-:S13]  /*0e40*/  ISETP.GT.U32.AND P2, PT, R7, R12, PT ;  /* 0x0000000c0700720c */ /* 0x000fda0003f44070 */
[----:B------:R-:W-:Y:S01]  /*0e50*/  @!P2 IMAD.IADD R12, R12, 0x1, -R11 ;  /* 0x000000010c0ca824 */ /* 0x000fe200078e0a0b */
[----:B------:R-:W-:Y:S02]  /*0e60*/  LOP3.LUT R11, R3, R2, RZ, 0x3c, !PT ;  /* 0x00000002030b7212 */ /* 0x000fe400078e3cff */
[----:B------:R-:W-:Y:S02]  /*0e70*/  @!P2 IADD3 R10, R10, 0x1, RZ ;  /* 0x000000010a0aa810 */ /* 0x000fe40007ffe0ff */
[----:B------:R-:W-:Y:S02]  /*0e80*/  ISETP.GE.U32.AND P1, PT, R12, R7, PT ;  /* 0x000000070c00720c */ /* 0x000fe40003f26070 */
[----:B------:R-:W-:Y:S02]  /*0e90*/  ISETP.GE.AND P3, PT, R11, RZ, PT ;  /* 0x000000ff0b00720c */ /* 0x000fe40003f66270 */
[----:B------:R-:W-:-:S05]  /*0ea0*/  LEA R11, R3, UR6, 0x2 ;  /* 0x00000006030b7c11 */ /* 0x000fca000f8e10ff */
[----:B------:R-:W0:Y:S04]  /*0eb0*/  LDS R17, [R11] ;  /* 0x000000000b117984 */ /* 0x000e280000000800 */
[----:B------:R-:W-:-:S05]  /*0ec0*/  @P1 VIADD R10, R10, 0x1 ;  /* 0x000000010a0a1836 */ /* 0x000fca0000000000 */
[----:B------:R-:W-:-:S04]  /*0ed0*/  @!P3 IADD3 R10, -R10, RZ, RZ ;  /* 0x000000ff0a0ab210 */ /* 0x000fc80007ffe1ff */
[----:B------:R-:W-:-:S04]  /*0ee0*/  SEL R10, R8, R10, !P0 ;  /* 0x0000000a080a7207 */ /* 0x000fc80004000000 */
[----:B------:R-:W-:-:S05]  /*0ef0*/  LEA R10, R10, UR4, 0x2 ;  /* 0x000000040a0a7c11 */ /* 0x000fca000f8e10ff */
[----:B------:R-:W1:Y:S01]  /*0f00*/  LDS R13, [R10] ;  /* 0x000000000a0d7984 */ /* 0x000e620000000800 */
[----:B0-----:R-:W0:Y:S08]  /*0f10*/  I2F.S8 R12, R17 ;  /* 0x00000011000c7306 */ /* 0x001e300000001400 */
[----:B------:R-:W2:Y:S01]  /*0f20*/  I2F.S8 R14, R17.B1 ;  /* 0x10000011000e7306 */ /* 0x000ea20000001400 */
[----:B0-----:R-:W-:-:S07]  /*0f30*/  FMUL.FTZ R12, R12, UR10 ;  /* 0x0000000a0c0c7c20 */ /* 0x001fce0008410000 */
[----:B------:R-:W0:Y:S01]  /*0f40*/  I2F.S8 R15, R17.B2 ;  /* 0x20000011000f7306 */ /* 0x000e220000001400 */
[----:B-1----:R-:W-:Y:S01]  /*0f50*/  FMUL.FTZ R12, R12, R13 ;  /* 0x0000000d0c0c7220 */ /* 0x002fe20000410000 */
[----:B--2---:R-:W-:-:S06]  /*0f60*/  FMUL.FTZ R14, R14, UR10 ;  /* 0x0000000a0e0e7c20 */ /* 0x004fcc0008410000 */
[----:B------:R-:W1:Y:S01]  /*0f70*/  I2F.S8 R16, R17.B3 ;  /* 0x3000001100107306 */ /* 0x000e620000001400 */
[----:B------:R-:W-:Y:S01]  /*0f80*/  FMUL.FTZ R12, R12, UR11 ;  /* 0x0000000b0c0c7c20 */ /* 0x000fe20008410000 */
[----:B------:R-:W-:Y:S01]  /*0f90*/  FMUL.FTZ R14, R13, R14 ;  /* 0x0000000e0d0e7220 */ /* 0x000fe20000410000 */
[----:B0-----:R-:W-:-:S03]  /*0fa0*/  FMUL.FTZ R10, R15, UR10 ;  /* 0x0000000a0f0a7c20 */ /* 0x001fc60008410000 */
[----:B------:R-:W-:Y:S02]  /*0fb0*/  FMUL.FTZ R14, R14, UR11 ;  /* 0x0000000b0e0e7c20 */ /* 0x000fe40008410000 */
[----:B------:R-:W-:Y:S01]  /*0fc0*/  F2I.S8.NTZ R12, R12 ;  /* 0x0000000c000c7305 */ /* 0x000fe20000202100 */
[----:B------:R-:W-:Y:S01]  /*0fd0*/  FMUL.FTZ R10, R13, R10 ;  /* 0x0000000a0d0a7220 */ /* 0x000fe20000410000 */
[----:B-1----:R-:W-:-:S03]  /*0fe0*/  FMUL.FTZ R16, R16, UR10 ;  /* 0x0000000a10107c20 */ /* 0x002fc60008410000 */
[----:B------:R-:W-:-:S03]  /*0ff0*/  FMUL.FTZ R15, R10, UR11 ;  /* 0x0000000b0a0f7c20 */ /* 0x000fc60008410000 */
[----:B------:R-:W0:Y:S01]  /*1000*/  F2I.S8.NTZ R11, R14 ;  /* 0x0000000e000b7305 */ /* 0x000e220000202100 */
[----:B------:R-:W-:-:S04]  /*1010*/  FMUL.FTZ R16, R13, R16 ;  /* 0x000000100d107220 */ /* 0x000fc80000410000 */
[----:B------:R-:W-:-:S03]  /*1020*/  FMUL.FTZ R16, R16, UR11 ;  /* 0x0000000b10107c20 */ /* 0x000fc60008410000 */
[----:B------:R-:W1:Y:S01]  /*1030*/  F2I.S8.NTZ R15, R15 ;  /* 0x0000000f000f7305 */ /* 0x000e620000202100 */
[----:B0-----:R-:W-:-:S07]  /*1040*/  PRMT R12, R11, 0x7604, R12 ;  /* 0x000076040b0c7816 */ /* 0x001fce000000000c */
[----:B------:R-:W0:Y:S01]  /*1050*/  F2I.S8.NTZ R16, R16 ;  /* 0x0000001000107305 */ /* 0x000e220000202100 */
[----:B------:R-:W-:Y:S01]  /*1060*/  IMAD.IADD R11, R6, 0x1, R3 ;  /* 0x00000001060b7824 */ /* 0x000fe200078e0203 */
[----:B------:R-:W-:-:S03]  /*1070*/  IADD3 R3, R3, UR5, RZ ;  /* 0x0000000503037c10 */ /* 0x000fc6000fffe0ff */
[----:B------:R-:W-:Y:S01]  /*1080*/  IMAD.WIDE R10, R11, 0x4, R4 ;  /* 0x000000040b0a7825 */ /* 0x000fe200078e0204 */
[----:B------:R-:W-:Y:S02]  /*1090*/  ISETP.GE.AND P1, PT, R3, R0, PT ;  /* 0x000000000300720c */ /* 0x000fe40003f26270 */
[----:B-1----:R-:W-:-:S04]  /*10a0*/  PRMT R13, R15, 0x7054, R12 ;  /* 0x000070540f0d7816 */ /* 0x002fc8000000000c */
[----:B0-----:R-:W-:-:S05]  /*10b0*/  PRMT R13, R16, 0x654, R13 ;  /* 0x00000654100d7816 */ /* 0x001fca000000000d */
[----:B------:R0:W-:Y:S02]  /*10c0*/  STG.E desc[UR8][R10.64], R13 ;  /* 0x0000000d0a007986 */ /* 0x0001e4000c101908 */
[----:B------:R-:W-:Y:S05]  /*10d0*/  @!P1 BRA `(.L_x_12) ;  /* 0xfffffffc00409947 */ /* 0x000fea000383ffff */
[----:B------:R-:W-:Y:S05]  /*10e0*/  EXIT ;  /* 0x000000000000794d */ /* 0x000fea0003800000 */
.L_x_13:
[----:B------:R-:W-:-:S00]  /*10f0*/  BRA `(.L_x_13) ;  /* 0xfffffffc00fc7947 */ /* 0x000fc0000383ffff */
[----:B------:R-:W-:-:S00]  /*1100*/  NOP ;  /* 0x0000000000007918 */ /* 0x000fc00000000000 */
[----:B------:R-:W-:-:S00]  /*1110*/  NOP ;  /* 0x0000000000007918 */ /* 0x000fc00000000000 */
[----:B------:R-:W-:-:S00]  /*1120*/  NOP ;  /* 0x0000000000007918 */ /* 0x000fc00000000000 */
[----:B------:R-:W-:-:S00]  /*1130*/  NOP ;  /* 0x0000000000007918 */ /* 0x000fc00000000000 */
[----:B------:R-:W-:-:S00]  /*1140*/  NOP ;  /* 0x0000000000007918 */ /* 0x000fc00000000000 */
[----:B------:R-:W-:-:S00]  /*1150*/  NOP ;  /* 0x0000000000007918 */ /* 0x000fc00000000000 */
[----:B------:R-:W-:-:S00]  /*1160*/  NOP ;  /* 0x0000000000007918 */ /* 0x000fc00000000000 */
[----:B------:R-:W-:-:S00]  /*1170*/  NOP ;  /* 0x0000000000007918 */ /* 0x000fc00000000000 */
.L_x_392:


//--------------------- .text._ZN17fastertransformer19normalize_kernel_v2ILi4ELi2ELi4EEEvP5char4PK6__halfiiiiff --------------------------
	.section	.text._ZN17fastertransformer19normalize_kernel_v2ILi4ELi2ELi4EEEvP5char4PK6__halfiiiiff,"ax",@progbits
	.align	128
        .global         _ZN17fastertransformer19normalize_kernel_v2ILi4ELi2ELi4EEEvP5char4PK6__halfiiiiff
        .type           _ZN17fastertransformer19normalize_kernel_v2ILi4ELi2ELi4EEEvP5char4PK6__halfiiiiff,@function
        .size           _ZN17fastertransformer19normalize_kernel_v2ILi4ELi2ELi4EEEvP5char4PK6__halfiiiiff,(.L_x_393 - _ZN17fastertransformer19normalize_kernel_v2ILi4ELi2ELi4EEEvP5char4PK6__halfiiiiff)
        .other          _ZN17fastertransformer19normalize_kernel_v2ILi4ELi2ELi4EEEvP5char4PK6__halfiiiiff,@"STO_CUDA_ENTRY STV_DEFAULT"
_ZN17fastertransformer19normalize_kernel_v2ILi4ELi2ELi4EEEvP5char4PK6__halfiiiiff:
.text._ZN17fastertransformer19normalize_kernel_v2ILi4ELi2ELi4EEEvP5char4PK6__halfiiiiff:
        /* <DEDUP_REMOVED lines=85> */
.L_x_14:
        /* <DEDUP_REMOVED lines=10> */
.L_x_17:
        /* <DEDUP_REMOVED lines=8> */
.L_x_16:
[----:B------:R-:W-:Y:S05]  /*0670*/  BSYNC B0 ;  /* 0x0000000000007941 */ /* 0x000fea0003800000 */
.L_x_15:
        /* <DEDUP_REMOVED lines=30> */
.L_x_22:
        /* <DEDUP_REMOVED lines=21> */
.L_x_21:
[----:B------:R-:W-:Y:S05]  /*09b0*/  BSYNC B1 ;  /* 0x0000000000017941 */ /* 0x000fea0003800000 */
.L_x_20:
        /* <DEDUP_REMOVED lines=9> */
.L_x_23:
        /* <DEDUP_REMOVED lines=8> */
.L_x_19:
[----:B------:R-:W-:Y:S05]  /*0ad0*/  BSYNC B0 ;  /* 0x0000000000007941 */ /* 0x000fea0003800000 */
.L_x_18:
        /* <DEDUP_REMOVED lines=26> */
.L_x_25:
[----:B------:R-:W-:Y:S05]  /*0c80*/  BSYNC B0 ;  /* 0x0000000000007941 */ /* 0x000fea0003800000 */
.L_x_24:
        /* <DEDUP_REMOVED lines=21> */
.L_x_26:
        /* <DEDUP_REMOVED lines=49> */
.L_x_27:
        /* <DEDUP_REMOVED lines=9> */
.L_x_393:


//--------------------- .text._ZN17fastertransformer19normalize_kernel_v2ILi4ELi4ELi4EEEvP5char4PK6__halfiiiiff --------------------------
	.section	.text._ZN17fastertransformer19normalize_kernel_v2ILi4ELi4ELi4EEEvP5char4PK6__halfiiiiff,"ax",@progbits
	.align	128
        .global         _ZN17fastertransformer19normalize_kernel_v2ILi4ELi4ELi4EEEvP5char4PK6__halfiiiiff
        .type           _ZN17fastertransformer19normalize_kernel_v2ILi4ELi4ELi4EEEvP5char4PK6__halfiiiiff,@function
        .size           _ZN17fastertransformer19normalize_kernel_v2ILi4ELi4ELi4EEEvP5char4PK6__halfiiiiff,(.L_x_394 - _ZN17fastertransformer19normalize_kernel_v2ILi4ELi4ELi4EEEvP5char4PK6__halfiiiiff)
        .other          _ZN17fastertransformer19normalize_kernel_v2ILi4ELi4ELi4EEEvP5char4PK6__halfiiiiff,@"STO_CUDA_ENTRY STV_DEFAULT"
_ZN17fastertransformer19normalize_kernel_v2ILi4ELi4ELi4EEEvP5char4PK6__halfiiiiff:
.text._ZN17fastertransformer19normalize_kernel_v2ILi4ELi4ELi4EEEvP5char4PK6__halfiiiiff:
        /* <DEDUP_REMOVED lines=85> */
.L_x_28:
        /* <DEDUP_REMOVED lines=10> */
.L_x_31:
        /* <DEDUP_REMOVED lines=8> */
.L_x_30:
[----:B------:R-:W-:Y:S05]  /*0670*/  BSYNC B0 ;  /* 0x0000000000007941 */ /* 0x000fea0003800000 */
.L_x_29:
        /* <DEDUP_REMOVED lines=30> */
.L_x_36:
        /* <DEDUP_REMOVED lines=21> */
.L_x_35:
[----:B------:R-:W-:Y:S05]  /*09b0*/  BSYNC B1 ;  /* 0x0000000000017941 */ /* 0x000fea0003800000 */
.L_x_34:
        /* <DEDUP_REMOVED lines=9> */
.L_x_37:
        /* <DEDUP_REMOVED lines=8> */
.L_x_33:
[----:B------:R-:W-:Y:S05]  /*0ad0*/  BSYNC B0 ;  /* 0x0000000000007941 */ /* 0x000fea0003800000 */
.L_x_32:
        /* <DEDUP_REMOVED lines=26> */
.L_x_39:
[----:B------:R-:W-:Y:S05]  /*0c80*/  BSYNC B0 ;  /* 0x0000000000007941 */ /* 0x000fea0003800000 */
.L_x_38:
        /* <DEDUP_REMOVED lines=21> */
.L_x_40:
        /* <DEDUP_REMOVED lines=49> */
.L_x_41:
        /* <DEDUP_REMOVED lines=9> */
.L_x_394:


//--------------------- .text._ZN17fastertransformer16normalize_kernelI6__halfS1_EEvPT_PKT0_iiii --------------------------
	.section	.text._ZN17fastertransformer16normalize_kernelI6__halfS1_EEvPT_PKT0_iiii,"ax",@progbits
	.align	128
        .global         _ZN17fastertransformer16normalize_kernelI6__halfS1_EEvPT_PKT0_iiii
        .type           _ZN17fastertransformer16normalize_kernelI6__halfS1_EEvPT_PKT0_iiii,@function
        .size           _ZN17fastertransformer16normalize_kernelI6__halfS1_EEvPT_PKT0_iiii,(.L_x_390 - _ZN17fastertransformer16normalize_kernelI6__halfS1_EEvPT_PKT0_iiii)
        .other          _ZN17fastertransformer16normalize_kernelI6__halfS1_EEvPT_PKT0_iiii,@"STO_CUDA_ENTRY STV_DEFAULT"
_ZN17fastertransformer16normalize_kernelI6__halfS1_EEvPT_PKT0_iiii:
.text._ZN17fastertransformer16normalize_kernelI6__halfS1_EEvPT_PKT0_iiii:
[----:B------:R-:W-:Y:S08]  /*0000*/  LDC R1, c[0x0][0x28] ;  /* 0x00000a00ff017b82 */ /* 0x000ff00000000800 */
[----:B------:R-:W0:Y:S01]  /*0010*/  LDC.64 R2, c[0x0][0x218] ;  /* 0x00008600ff027b82 */ /* 0x000e220000000a00 */
[----:B------:R-:W1:Y:S01]  /*0020*/  S2R R5, SR_CTAID.Y ;  /* 0x0000000000057919 */ /* 0x000e620000002600 */
[----:B------:R-:W-:Y:S01]  /*0030*/  ULDC.64 UR6, c[0x0][0x208] ;  /* 0x0000820000067ab9 */ /* 0x000fe20000000a00 */
[----:B------:R-:W2:Y:S05]  /*0040*/  S2R R6, SR_TID.X ;  /* 0x0000000000067919 */ /* 0x000eaa0000002100 */
[----:B------:R-:W1:Y:S08]  /*0050*/  S2UR UR5, SR_CTAID.Z ;  /* 0x00000000000579c3 */ /* 0x000e700000002700 */
[----:B------:R-:W1:Y:S01]  /*0060*/  LDC.64 R10, c[0x0][0x228] ;  /* 0x00008a00ff0a7b82 */ /* 0x000e620000000a00 */
[----:B0-----:R-:W-:-:S07]  /*0070*/  ISETP.NE.U32.AND P0, PT, R2, RZ, PT ;  /* 0x000000ff0200720c */ /* 0x001fce0003f05070 */
[----:B------:R-:W0:Y:S01]  /*0080*/  S2UR UR4, SR_CTAID.X ;  /* 0x00000000000479c3 */ /* 0x000e220000002500 */
[----:B------:R-:W-:-:S07]  /*0090*/  ISETP.NE.AND.EX P0, PT, R3, RZ, PT, P0 ;  /* 0x000000ff0300720c */ /* 0x000fce0003f05300 */
[----:B------:R-:W0:Y:S01]  /*00a0*/  LDC R7, c[0x0][0x224] ;  /* 0x00008900ff077b82 */ /* 0x000e220000000800 */
[----:B-1----:R-:W-:-:S07]  /*00b0*/  IMAD R0, R10, UR5, R5 ;  /* 0x000000050a007c24 */ /* 0x002fce000f8e0205 */
[----:B------:R-:W1:Y:S01]  /*00c0*/  @P0 LDC.64 R8, c[0x0][0x218] ;  /* 0x00008600ff080b82 */ /* 0x000e620000000a00 */
[----:B--2---:R-:W-:-:S07]  /*00d0*/  ISETP.GE.AND P1, PT, R6, R11, PT ;  /* 0x0000000b0600720c */ /* 0x004fce0003f26270 */
[----:B------:R-:W2:Y:S01]  /*00e0*/  LDC.64 R2, c[0x0][0x210] ;  /* 0x00008400ff027b82 */ /* 0x000ea20000000a00 */
[----:B0-----:R-:W-:Y:S02]  /*00f0*/  IMAD R0, R0, R7, UR4 ;  /* 0x0000000400007e24 */ /* 0x001fe4000f8e0207 */
[----:B-1----:R-:W-:-:S06]  /*0100*/  @P0 IMAD.WIDE R8, R5, 0x2, R8 ;  /* 0x0000000205080825 */ /* 0x002fcc00078e0208 */
[----:B------:R-:W3:Y:S01]  /*0110*/  @P0 LDG.E.U16 R8, desc[UR6][R8.64] ;  /* 0x0000000608080981 */ /* 0x000ee2000c1e1500 */
[----:B------:R-:W-:-:S04]  /*0120*/  IMAD R5, R0, R11, R6 ;  /* 0x0000000b00057224 */ /* 0x000fc800078e0206 */
[----:B--2---:R-:W-:-:S05]  /*0130*/  IMAD.WIDE R2, R5, 0x2, R2 ;  /* 0x0000000205027825 */ /* 0x004fca00078e0202 */
[----:B------:R-:W2:Y:S01]  /*0140*/  @!P1 LDG.E.U16 R10, desc[UR6][R2.64] ;  /* 0x00000006020a9981 */ /* 0x000ea2000c1e1500 */
[----:B------:R-:W0:Y:S01]  /*0150*/  LDC R11, c[0x0][RZ] ;  /* 0x00000000ff0b7b82 */ /* 0x000e220000000800 */
[----:B------:R-:W-:Y:S01]  /*0160*/  HFMA2.MMA R4, -RZ, RZ, 0, 0 ;  /* 0x00000000ff047435 */ /* 0x000fe200000001ff */
[----:B------:R-:W-:Y:S02]  /*0170*/  IMAD.MOV.U32 R5, RZ, RZ, 0x3ff00000 ;  /* 0x3ff00000ff057424 */ /* 0x000fe400078e00ff */
[----:B---3--:R-:W-:-:S05]  /*0180*/  @P0 HADD2.F32 R0, -RZ, R8.H0_H0 ;  /* 0x20000008ff000230 */ /* 0x008fca0000004100 */
[----:B------:R-:W-:Y:S01]  /*0190*/  @P0 FMUL.FTZ R7, R0, 1 ;  /* 0x3f80000000070820 */ /* 0x000fe20000410000 */
[----:B------:R-:W-:-:S03]  /*01a0*/  MOV R0, RZ ;  /* 0x000000ff00007202 */ /* 0x000fc60000000f00 */
[----:B------:R1:W3:Y:S01]  /*01b0*/  @P0 F2F.F64.F32 R4, R7 ;  /* 0x0000000700040310 */ /* 0x0002e20000201800 */
[----:B0-----:R-:W-:Y:S01]  /*01c0*/  ISETP.GE.U32.AND P0, PT, R11, 0x21, PT ;  /* 0x000000210b00780c */ /* 0x001fe20003f06070 */
[----:B--2---:R-:W-:-:S05]  /*01d0*/  @!P1 HADD2.F32 R0, -RZ, R10.H0_H0 ;  /* 0x2000000aff009230 */ /* 0x004fca0000004100 */
[----:B------:R-:W-:-:S07]  /*01e0*/  FMUL.FTZ R14, R0, R0 ;  /* 0x00000000000e7220 */ /* 0x000fce0000410000 */
[----:B-1----:R-:W-:Y:S05]  /*01f0*/  @!P0 BRA `(.L_x_42) ;  /* 0x0000000000a88947 */ /* 0x002fea0003800000 */
[----:B------:R-:W0:Y:S01]  /*0200*/  SHFL.BFLY PT, R7, R14, 0x10, 0x1f ;  /* 0x0e001f000e077f89 */ /* 0x000e2200000e0000 */
[----:B------:R-:W-:Y:S02]  /*0210*/  I2FP.F32.U32 R10, R11 ;  /* 0x0000000b000a7245 */ /* 0x000fe40000201000 */
[----:B------:R-:W-:Y:S02]  /*0220*/  I2FP.F32.U32 R13, R6 ;  /* 0x00000006000d7245 */ /* 0x000fe40000201000 */
[----:B------:R-:W-:Y:S01]  /*0230*/  LOP3.LUT P0, R11, R6, 0x1f, RZ, 0xc0, !PT ;  /* 0x0000001f060b7812 */ /* 0x000fe2000780c0ff */
[----:B------:R-:W-:-:S05]  /*0240*/  FMUL.FTZ R12, R10, 0.03125 ;  /* 0x3d0000000a0c7820 */ /* 0x000fca0000410000 */
[----:B------:R-:W-:-:S07]  /*0250*/  FSETP.GT.FTZ.AND P2, PT, R12, R13, PT ;  /* 0x0000000d0c00720b */ /* 0x000fce0003f54000 */
[----:B------:R-:W1:Y:S01]  /*0260*/  @!P0 S2R R13, SR_CgaCtaId ;  /* 0x00000000000d8919 */ /* 0x000e620000008800 */
[----:B0-----:R-:W-:-:S05]  /*0270*/  FADD.FTZ R7, R14, R7 ;  /* 0x000000070e077221 */ /* 0x001fca0000010000 */
[----:B------:R-:W0:Y:S01]  /*0280*/  @P2 S2R R15, SR_CgaCtaId ;  /* 0x00000000000f2919 */ /* 0x000e220000008800 */
[----:B------:R-:W-:Y:S01]  /*0290*/  @P2 MOV R14, 0x400 ;  /* 0x00000400000e2802 */ /* 0x000fe20000000f00 */
[----:B------:R-:W2:Y:S03]  /*02a0*/  SHFL.BFLY PT, R8, R7, 0x8, 0x1f ;  /* 0x0d001f0007087f89 */ /* 0x000ea600000e0000 */
[----:B------:R-:W-:Y:S01]  /*02b0*/  @P2 IADD3 R14, R14, 0x4, RZ ;  /* 0x000000040e0e2810 */ /* 0x000fe20007ffe0ff */
[----:B--2---:R-:W-:-:S03]  /*02c0*/  FADD.FTZ R8, R7, R8 ;  /* 0x0000000807087221 */ /* 0x004fc60000010000 */
[----:B0-----:R-:W-:Y:S02]  /*02d0*/  @P2 LEA R14, R15, R14, 0x18 ;  /* 0x0000000e0f0e2211 */ /* 0x001fe400078ec0ff */
[----:B------:R-:W0:Y:S02]  /*02e0*/  SHFL.BFLY PT, R9, R8, 0x4, 0x1f ;  /* 0x0c801f0008097f89 */ /* 0x000e2400000e0000 */
[----:B0-----:R-:W-:Y:S01]  /*02f0*/  FADD.FTZ R9, R8, R9 ;  /* 0x0000000908097221 */ /* 0x001fe20000010000 */
[----:B------:R-:W-:-:S04]  /*0300*/  @!P0 MOV R8, 0x400 ;  /* 0x0000040000088802 */ /* 0x000fc80000000f00 */
[----:B------:R-:W0:Y:S01]  /*0310*/  SHFL.BFLY PT, R10, R9, 0x2, 0x1f ;  /* 0x0c401f00090a7f89 */ /* 0x000e2200000e0000 */
[----:B------:R-:W-:Y:S01]  /*0320*/  @!P0 VIADD R12, R8, 0x4 ;  /* 0x00000004080c8836 */ /* 0x000fe20000000000 */
[----:B------:R-:W-:-:S04]  /*0330*/  @!P0 SHF.R.U32.HI R8, RZ, 0x3, R6 ;  /* 0x00000003ff088819 */ /* 0x000fc80000011606 */
[----:B------:R-:W-:Y:S01]  /*0340*/  @!P0 LOP3.LUT R8, R8, 0x1ffffffc, RZ, 0xc0, !PT ;  /* 0x1ffffffc08088812 */ /* 0x000fe200078ec0ff */
[----:B0-----:R-:W-:Y:S01]  /*0350*/  FADD.FTZ R10, R9, R10 ;  /* 0x0000000a090a7221 */ /* 0x001fe20000010000 */
[----:B-1----:R-:W-:-:S04]  /*0360*/  @!P0 LEA R9, R13, R12, 0x18 ;  /* 0x0000000c0d098211 */ /* 0x002fc800078ec0ff */
[----:B------:R-:W0:Y:S01]  /*0370*/  SHFL.BFLY PT, R7, R10, 0x1, 0x1f ;  /* 0x0c201f000a077f89 */ /* 0x000e2200000e0000 */
[----:B------:R-:W-:Y:S01]  /*0380*/  @!P0 IMAD.IADD R8, R8, 0x1, R9 ;  /* 0x0000000108088824 */ /* 0x000fe200078e0209 */
[----:B------:R-:W-:Y:S01]  /*0390*/  @P2 LEA R9, R11, R14, 0x2 ;  /* 0x0000000e0b092211 */ /* 0x000fe200078e10ff */
[----:B0-----:R-:W-:Y:S01]  /*03a0*/  FADD.FTZ R15, R10, R7 ;  /* 0x000000070a0f7221 */ /* 0x001fe20000010000 */
[----:B------:R-:W-:-:S04]  /*03b0*/  MOV R7, RZ ;  /* 0x000000ff00077202 */ /* 0x000fc80000000f00 */
[----:B------:R-:W-:Y:S01]  /*03c0*/  @!P0 STS [R8], R15 ;  /* 0x0000000f08008388 */ /* 0x000fe20000000800 */
[----:B------:R-:W-:Y:S06]  /*03d0*/  BAR.SYNC.DEFER_BLOCKING 0x0 ;  /* 0x0000000000007b1d */ /* 0x000fec0000010000 */
[----:B------:R-:W0:Y:S04]  /*03e0*/  @P2 LDS R7, [R9] ;  /* 0x0000000009072984 */ /* 0x000e280000000800 */
[----:B0-----:R-:W0:Y:S02]  /*03f0*/  SHFL.BFLY PT, R10, R7, 0x10, 0x1f ;  /* 0x0e001f00070a7f89 */ /* 0x001e2400000e0000 */
[----:B0-----:R-:W-:-:S05]  /*0400*/  FADD.FTZ R10, R10, R7 ;  /* 0x000000070a0a7221 */ /* 0x001fca0000010000 */
[----:B------:R-:W0:Y:S02]  /*0410*/  SHFL.BFLY PT, R11, R10, 0x8, 0x1f ;  /* 0x0d001f000a0b7f89 */ /* 0x000e2400000e0000 */
[----:B0-----:R-:W-:-:S05]  /*0420*/  FADD.FTZ R12, R10, R11 ;  /* 0x0000000b0a0c7221 */ /* 0x001fca0000010000 */
[----:B------:R-:W0:Y:S02]  /*0430*/  SHFL.BFLY PT, R11, R12, 0x4, 0x1f ;  /* 0x0c801f000c0b7f89 */ /* 0x000e2400000e0000 */
[----:B0-----:R-:W-:-:S05]  /*0440*/  FADD.FTZ R13, R12, R11 ;  /* 0x0000000b0c0d7221 */ /* 0x001fca0000010000 */
[----:B------:R-:W0:Y:S02]  /*0450*/  SHFL.BFLY PT, R14, R13, 0x2, 0x1f ;  /* 0x0c401f000d0e7f89 */ /* 0x000e2400000e0000 */
[----:B0-----:R-:W-:-:S05]  /*0460*/  FADD.FTZ R14, R13, R14 ;  /* 0x0000000e0d0e7221 */ /* 0x001fca0000010000 */
[----:B------:R-:W0:Y:S02]  /*0470*/  SHFL.BFLY PT, R11, R14, 0x1, 0x1f ;  /* 0x0c201f000e0b7f89 */ /* 0x000e2400000e0000 */
[----:B0-----:R-:W-:Y:S01]  /*0480*/  FADD.FTZ R11, R14, R11 ;  /* 0x0000000b0e0b7221 */ /* 0x001fe20000010000 */
[----:B------:R-:W-:Y:S06]  /*0490*/  BRA `(.L_x_43) ;  /* 0x0000000000287947 */ /* 0x000fec0003800000 */
.L_x_42:
[----:B------:R-:W0:Y:S02]  /*04a0*/  SHFL.BFLY PT, R7, R14, 0x10, 0x1f ;  /* 0x0e001f000e077f89 */ /* 0x000e2400000e0000 */
        /* <DEDUP_REMOVED lines=8> */
[----:B0-----:R-:W-:-:S07]  /*0530*/  FADD.FTZ R11, R10, R11 ;  /* 0x0000000b0a0b7221 */ /* 0x001fce0000010000 */
.L_x_43:
[----:B------:R-:W-:Y:S01]  /*0540*/  ISETP.NE.AND P0, PT, R6, RZ, PT ;  /* 0x000000ff0600720c */ /* 0x000fe20003f05270 */
[----:B------:R-:W-:-:S12]  /*0550*/  BSSY B0, `(.L_x_44) ;  /* 0x0000023000007945 */ /* 0x000fd80003800000 */
[----:B------:R-:W-:Y:S05]  /*0560*/  @P0 BRA `(.L_x_45) ;  /* 0x0000000000840947 */ /* 0x000fea0003800000 */
[----:B------:R-:W-:Y:S01]  /*0570*/  FMUL.FTZ R14, R11, 1 ;  /* 0x3f8000000b0e7820 */ /* 0x000fe20000410000 */
[----:B------:R-:W-:Y:S01]  /*0580*/  UMOV UR4, 0xa0b5ed8d ;  /* 0xa0b5ed8d00047882 */ /* 0x000fe20000000000 */
[----:B------:R-:W-:Y:S01]  /*0590*/  UMOV UR5, 0x3eb0c6f7 ;  /* 0x3eb0c6f700057882 */ /* 0x000fe20000000000 */
[----:B------:R-:W-:Y:S01]  /*05a0*/  HFMA2.MMA R11, -RZ, RZ, 1.9609375, 0 ;  /* 0x3fd80000ff0b7435 */ /* 0x000fe200000001ff */
[----:B------:R-:W0:Y:S01]  /*05b0*/  F2F.F64.F32 R6, R14 ;  /* 0x0000000e00067310 */ /* 0x000e220000201800 */
[----:B------:R-:W-:Y:S01]  /*05c0*/  MOV R10, 0x0 ;  /* 0x00000000000a7802 */ /* 0x000fe20000000f00 */
[----:B------:R-:W-:Y:S01]  /*05d0*/  BSSY B1, `(.L_x_46) ;  /* 0x0000010000017945 */ /* 0x000fe20003800000 */
[----:B0-----:R-:W-:Y:S01]  /*05e0*/  DADD R12, R6, UR4 ;  /* 0x00000004060c7e29 */ /* 0x001fe20008000000 */
[----:B------:R-:W-:-:S05]  /*05f0*/  IMAD.MOV.U32 R6, RZ, RZ, RZ ;  /* 0x000000ffff067224 */ /* 0x000fca00078e00ff */
[----:B------:R-:W0:Y:S04]  /*0600*/  MUFU.RSQ64H R7, R13 ;  /* 0x0000000d00077308 */ /* 0x000e280000001c00 */
[----:B------:R-:W-:-:S05]  /*0610*/  VIADD R15, R13, 0xfff00000 ;  /* 0xfff000000d0f7836 */ /* 0x000fca0000000000 */
[----:B------:R-:W-:Y:S01]  /*0620*/  ISETP.GE.U32.AND P0, PT, R15, 0x7fe00000, PT ;  /* 0x7fe000000f00780c */ /* 0x000fe20003f06070 */
[----:B0-----:R-:W-:-:S08]  /*0630*/  DMUL R8, R6, R6 ;  /* 0x0000000606087228 */ /* 0x001fd00000000000 */
[----:B------:R-:W-:-:S08]  /*0640*/  DFMA R8, R12, -R8, 1 ;  /* 0x3ff000000c08742b */ /* 0x000fd00000000808 */
[----:B------:R-:W-:Y:S02]  /*0650*/  DFMA R10, R8, R10, 0.5 ;  /* 0x3fe00000080a742b */ /* 0x000fe4000000000a */
[----:B------:R-:W-:-:S08]  /*0660*/  DMUL R8, R6, R8 ;  /* 0x0000000806087228 */ /* 0x000fd00000000000 */
[----:B------:R-:W-:Y:S01]  /*0670*/  DFMA R6, R10, R8, R6 ;  /* 0x000000080a06722b */ /* 0x000fe20000000006 */
[----:B------:R-:W-:Y:S10]  /*0680*/  @!P0 BRA `(.L_x_47) ;  /* 0x0000000000108947 */ /* 0x000ff40003800000 */
[----:B------:R-:W-:-:S07]  /*0690*/  MOV R6, 0x6b0 ;  /* 0x000006b000067802 */ /* 0x000fce0000000f00 */
[----:B---3--:R-:W-:Y:S05]  /*06a0*/  CALL.REL.NOINC `($__internal_0_$__cuda_sm20_drsqrt_f64_slowpath_v2) ;  /* 0x0000000000607944 */ /* 0x008fea0003c00000 */
[----:B------:R-:W-:Y:S02]  /*06b0*/  MOV R6, R8 ;  /* 0x0000000800067202 */ /* 0x000fe40000000f00 */
[----:B------:R-:W-:-:S07]  /*06c0*/  MOV R7, R9 ;  /* 0x0000000900077202 */ /* 0x000fce0000000f00 */
.L_x_47:
[----:B------:R-:W-:Y:S05]  /*06d0*/  BSYNC B1 ;  /* 0x0000000000017941 */ /* 0x000fea0003800000 */
.L_x_46:
[----:B------:R-:W0:Y:S01]  /*06e0*/  S2UR UR5, SR_CgaCtaId ;  /* 0x00000000000579c3 */ /* 0x000e220000008800 */
[----:B---3--:R-:W-:Y:S01]  /*06f0*/  DMUL R4, R6, R4 ;  /* 0x0000000406047228 */ /* 0x008fe20000000000 */
[----:B------:R-:W-:Y:S01]  /*0700*/  UMOV UR8, 0xf0000000 ;  /* 0xf000000000087882 */ /* 0x000fe20000000000 */
[----:B------:R-:W-:Y:S01]  /*0710*/  UMOV UR9, 0x380fffff ;  /* 0x380fffff00097882 */ /* 0x000fe20000000000 */
[----:B------:R-:W-:-:S03]  /*0720*/  UMOV UR4, 0x400 ;  /* 0x0000040000047882 */ /* 0x000fc60000000000 */
[----:B------:R-:W1:Y:S02]  /*0730*/  F2F.F32.F64 R6, R4 ;  /* 0x0000000400067310 */ /* 0x000e640000301000 */
[----:B------:R-:W-:-:S14]  /*0740*/  DSETP.GEU.AND P0, PT, |R4|, UR8, PT ;  /* 0x0000000804007e2a */ /* 0x000fdc000bf0e200 */
[----:B-1----:R-:W-:Y:S01]  /*0750*/  @!P0 FMUL R6, R6, 1.175494350822287508e-38 ;  /* 0x0080000006068820 */ /* 0x002fe20000400000 */
[----:B0-----:R-:W-:-:S09]  /*0760*/  ULEA UR4, UR5, UR4, 0x18 ;  /* 0x0000000405047291 */ /* 0x001fd2000f8ec03f */
[----:B------:R0:W-:Y:S03]  /*0770*/  STS [UR4], R6 ;  /* 0x00000006ff007988 */ /* 0x0001e60008000804 */
.L_x_45:
[----:B------:R-:W-:Y:S05]  /*0780*/  BSYNC B0 ;  /* 0x0000000000007941 */ /* 0x000fea0003800000 */
.L_x_44:
[----:B------:R-:W-:Y:S06]  /*0790*/  BAR.SYNC.DEFER_BLOCKING 0x0 ;  /* 0x0000000000007b1d */ /* 0x000fec0000010000 */
[----:B------:R-:W-:Y:S05]  /*07a0*/  @P1 EXIT ;  /* 0x000000000000194d */ /* 0x000fea0003800000 */
[----:B------:R-:W1:Y:S01]  /*07b0*/  S2UR UR5, SR_CgaCtaId ;  /* 0x00000000000579c3 */ /* 0x000e620000008800 */
[----:B------:R-:W-:Y:S02]  /*07c0*/  UMOV UR4, 0x400 ;  /* 0x0000040000047882 */ /* 0x000fe40000000000 */
[----:B-1----:R-:W-:-:S09]  /*07d0*/  ULEA UR4, UR5, UR4, 0x18 ;  /* 0x0000000405047291 */ /* 0x002fd2000f8ec03f */
[----:B---3--:R-:W1:Y:S02]  /*07e0*/  LDS R5, [UR4] ;  /* 0x00000004ff057984 */ /* 0x008e640008000800 */
[----:B-1----:R-:W-:-:S05]  /*07f0*/  FMUL.FTZ R5, R5, R0 ;  /* 0x0000000005057220 */ /* 0x002fca0000410000 */
[----:B------:R-:W-:-:S05]  /*0800*/  F2FP.F16.F32.PACK_AB R5, RZ, R5 ;  /* 0x00000005ff05723e */ /* 0x000fca00000000ff */
[----:B------:R-:W-:Y:S01]  /*0810*/  STG.E.U16 desc[UR6][R2.64], R5 ;  /* 0x0000000502007986 */ /* 0x000fe2000c101506 */
[----:B------:R-:W-:Y:S05]  /*0820*/  EXIT ;  /* 0x000000000000794d */ /* 0x000fea0003800000 */
        .weak           $__internal_0_$__cuda_sm20_drsqrt_f64_slowpath_v2
        .type           $__internal_0_$__cuda_sm20_drsqrt_f64_slowpath_v2,@function
        .size           $__internal_0_$__cuda_sm20_drsqrt_f64_slowpath_v2,(.L_x_390 - $__internal_0_$__cuda_sm20_drsqrt_f64_slowpath_v2)
$__internal_0_$__cuda_sm20_drsqrt_f64_slowpath_v2:
[----:B------:R-:W-:Y:S01]  /*0830*/  IMAD.MOV.U32 R10, RZ, RZ, R12 ;  /* 0x000000ffff0a7224 */ /* 0x000fe200078e000c */
[----:B------:R-:W-:Y:S01]  /*0840*/  MOV R11, R13 ;  /* 0x0000000d000b7202 */ /* 0x000fe20000000f00 */
[----:B------:R-:W-:Y:S01]  /*0850*/  BSSY B2, `(.L_x_48) ;  /* 0x000001d000027945 */ /* 0x000fe20003800000 */
[----:B------:R-:W-:-:S04]  /*0860*/  LOP3.LUT R8, R13, 0x80000000, RZ, 0xc0, !PT ;  /* 0x800000000d087812 */ /* 0x000fc800078ec0ff */
[----:B------:R-:W-:-:S14]  /*0870*/  DSETP.NEU.AND P0, PT, R10, RZ, PT ;  /* 0x000000ff0a00722a */ /* 0x000fdc0003f0d000 */
[----:B------:R-:W-:Y:S05]  /*0880*/  @!P0 BRA `(.L_x_49) ;  /* 0x00000000005c8947 */ /* 0x000fea0003800000 */
[----:B------:R-:W-:-:S14]  /*0890*/  DSETP.GTU.AND P0, PT, |R10|, +INF , PT ;  /* 0x7ff000000a00742a */ /* 0x000fdc0003f0c200 */
[----:B------:R-:W-:Y:S05]  /*08a0*/  @P0 BRA `(.L_x_50) ;  /* 0x00000000004c0947 */ /* 0x000fea0003800000 */
[----:B------:R-:W-:-:S13]  /*08b0*/  ISETP.NE.AND P0, PT, R8, RZ, PT ;  /* 0x000000ff0800720c */ /* 0x000fda0003f05270 */
[----:B------:R-:W-:Y:S01]  /*08c0*/  @P0 MOV R8, 0x0 ;  /* 0x0000000000080802 */ /* 0x000fe20000000f00 */
[----:B------:R-:W-:Y:S01]  /*08d0*/  @P0 IMAD.MOV.U32 R9, RZ, RZ, -0x80000 ;  /* 0xfff80000ff090424 */ /* 0x000fe200078e00ff */
[----:B------:R-:W-:Y:S06]  /*08e0*/  @P0 BRA `(.L_x_51) ;  /* 0x00000000004c0947 */ /* 0x000fec0003800000 */
[----:B------:R-:W-:-:S14]  /*08f0*/  DSETP.NEU.AND P0, PT, |R10|, +INF , PT ;  /* 0x7ff000000a00742a */ /* 0x000fdc0003f0d200 */
[----:B------:R-:W-:Y:S01]  /*0900*/  @!P0 CS2R R8, SRZ ;  /* 0x0000000000088805 */ /* 0x000fe2000001ff00 */
[----:B------:R-:W-:Y:S06]  /*0910*/  @!P0 BRA `(.L_x_51) ;  /* 0x0000000000408947 */ /* 0x000fec0003800000 */
[----:B------:R-:W-:Y:S01]  /*0920*/  DMUL R10, R10, 1.80143985094819840000e+16 ;  /* 0x435000000a0a7828 */ /* 0x000fe20000000000 */
[----:B------:R-:W-:Y:S01]  /*0930*/  MOV R8, RZ ;  /* 0x000000ff00087202 */ /* 0x000fe20000000f00 */
[----:B------:R-:W-:Y:S01]  /*0940*/  IMAD.MOV.U32 R15, RZ, RZ, 0x3fd80000 ;  /* 0x3fd80000ff0f7424 */ /* 0x000fe200078e00ff */
[----:B------:R-:W-:-:S03]  /*0950*/  MOV R14, 0x0 ;  /* 0x00000000000e7802 */ /* 0x000fc60000000f00 */
[----:B------:R-:W0:Y:S02]  /*0960*/  MUFU.RSQ64H R9, R11 ;  /* 0x0000000b00097308 */ /* 0x000e240000001c00 */
[----:B0-----:R-:W-:-:S08]  /*0970*/  DMUL R12, R8, R8 ;  /* 0x00000008080c7228 */ /* 0x001fd00000000000 */
[----:B------:R-:W-:-:S08]  /*0980*/  DFMA R12, R10, -R12, 1 ;  /* 0x3ff000000a0c742b */ /* 0x000fd0000000080c */
[----:B------:R-:W-:Y:S02]  /*0990*/  DFMA R14, R12, R14, 0.5 ;  /* 0x3fe000000c0e742b */ /* 0x000fe4000000000e */
[----:B------:R-:W-:-:S08]  /*09a0*/  DMUL R12, R8, R12 ;  /* 0x0000000c080c7228 */ /* 0x000fd00000000000 */
[----:B------:R-:W-:-:S08]  /*09b0*/  DFMA R8, R14, R12, R8 ;  /* 0x0000000c0e08722b */ /* 0x000fd00000000008 */
[----:B------:R-:W-:Y:S01]  /*09c0*/  DMUL R8, R8, 134217728 ;  /* 0x41a0000008087828 */ /* 0x000fe20000000000 */
[----:B------:R-:W-:Y:S10]  /*09d0*/  BRA `(.L_x_51) ;  /* 0x0000000000107947 */ /* 0x000ff40003800000 */
.L_x_50:
[----:B------:R-:W-:Y:S01]  /*09e0*/  DADD R8, R10, R10 ;  /* 0x000000000a087229 */ /* 0x000fe2000000000a */
[----:B------:R-:W-:Y:S10]  /*09f0*/  BRA `(.L_x_51) ;  /* 0x0000000000087947 */ /* 0x000ff40003800000 */
.L_x_49:
[----:B------:R-:W-:Y:S02]  /*0a00*/  LOP3.LUT R9, R8, 0x7ff00000, RZ, 0xfc, !PT ;  /* 0x7ff0000008097812 */ /* 0x000fe400078efcff */
[----:B------:R-:W-:-:S07]  /*0a10*/  MOV R8, RZ ;  /* 0x000000ff00087202 */ /* 0x000fce0000000f00 */
.L_x_51:
[----:B------:R-:W-:Y:S05]  /*0a20*/  BSYNC B2 ;  /* 0x0000000000027941 */ /* 0x000fea0003800000 */
.L_x_48:
[----:B------:R-:W-:-:S04]  /*0a30*/  MOV R7, 0x0 ;  /* 0x0000000000077802 */ /* 0x000fc80000000f00 */
[----:B------:R-:W-:Y:S05]  /*0a40*/  RET.REL.NODEC R6 `(_ZN17fastertransformer16normalize_kernelI6__halfS1_EEvPT_PKT0_iiii) ;  /* 0xfffffff4066c7950 */ /* 0x000fea0003c3ffff */
.L_x_52:
        /* <DEDUP_REMOVED lines=11> */
.L_x_390:


//--------------------- .text._ZN17fastertransformer19normalize_kernel_v2I6__halfS1_Li1ELi4ELi1EEEvPT_PKT0_iiii --------------------------
	.section	.text._ZN17fastertransformer19normalize_kernel_v2I6__halfS1_Li1ELi4ELi1EEEvPT_PKT0_iiii,"ax",@progbits
	.align	128
        .global         _ZN17fastertransformer19normalize_kernel_v2I6__halfS1_Li1ELi4ELi1EEEvPT_PKT0_iiii
        .type           _ZN17fastertransformer19normalize_kernel_v2I6__halfS1_Li1ELi4ELi1EEEvPT_PKT0_iiii,@function
        .size           _ZN17fastertransformer19normalize_kernel_v2I6__halfS1_Li1ELi4ELi1EEEvPT_PKT0_iiii,(.L_x_396 - _ZN17fastertransformer19normalize_kernel_v2I6__halfS1_Li1ELi4ELi1EEEvPT_PKT0_iiii)
        .other          _ZN17fastertransformer19normalize_kernel_v2I6__halfS1_Li1ELi4ELi1EEEvPT_PKT0_iiii,@"STO_CUDA_ENTRY STV_DEFAULT"
_ZN17fastertransformer19normalize_kernel_v2I6__halfS1_Li1ELi4ELi1EEEvPT_PKT0_iiii:
.text._ZN17fastertransformer19normalize_kernel_v2I6__halfS1_Li1ELi4ELi1EEEvPT_PKT0_iiii:
[----:B------:R-:W-:Y:S01]  /*0000*/  LDC R1, c[0x0][0x28] ;  /* 0x00000a00ff017b82 */ /* 0x000fe20000000800 */
[----:B------:R-:W0:Y:S07]  /*0010*/  S2R R0, SR_TID.X ;  /* 0x0000000000007919 */ /* 0x000e2e0000002100 */
[----:B------:R-:W1:Y:S01]  /*0020*/  LDC R2, c[0x0][0x22c] ;  /* 0x00008b00ff027b82 */ /* 0x000e620000000800 */
[----:B------:R-:W-:Y:S01]  /*0030*/  ULDC.64 UR6, c[0x0][0x218] ;  /* 0x0000860000067ab9 */ /* 0x000fe20000000a00 */
[----:B------:R-:W-:Y:S01]  /*0040*/  ULDC.64 UR8, c[0x0][0x208] ;  /* 0x0000820000087ab9 */ /* 0x000fe20000000a00 */
[----:B------:R-:W-:Y:S01]  /*0050*/  ISETP.NE.U32.AND P0, PT, RZ, UR6, PT ;  /* 0x00000006ff007c0c */ /* 0x000fe2000bf05070 */
[----:B------:R-:W-:-:S03]  /*0060*/  HFMA2.MMA R6, -RZ, RZ, 1.875, 0 ;  /* 0x3f800000ff067435 */ /* 0x000fc600000001ff */
[----:B------:R-:W-:Y:S01]  /*0070*/  ISETP.NE.AND.EX P0, PT, RZ, UR7, PT, P0 ;  /* 0x00000007ff007c0c */ /* 0x000fe2000bf05300 */
[----:B------:R-:W2:Y:S01]  /*0080*/  S2UR UR4, SR_CTAID.X ;  /* 0x00000000000479c3 */ /* 0x000ea20000002500 */
[C---:B-1----:R-:W-:Y:S02]  /*0090*/  VIADD R4, R2.reuse, 0x1f ;  /* 0x0000001f02047836 */ /* 0x042fe40000000000 */
[----:B------:R-:W-:-:S03]  /*00a0*/  IMAD.SHL.U32 R3, R2, 0x4, RZ ;  /* 0x0000000402037824 */ /* 0x000fc600078e00ff */
[----:B------:R-:W-:Y:S02]  /*00b0*/  SHF.R.S32.HI R7, RZ, 0x1f, R4 ;  /* 0x0000001fff077819 */ /* 0x000fe40000011404 */
[----:B0-----:R-:W-:Y:S01]  /*00c0*/  SHF.R.S32.HI R5, RZ, 0x1f, R0 ;  /* 0x0000001fff057819 */ /* 0x001fe20000011400 */
[----:B--2---:R-:W-:Y:S01]  /*00d0*/  USHF.L.U32 UR4, UR4, 0x2, URZ ;  /* 0x0000000204047899 */ /* 0x004fe2000800063f */
[----:B------:R-:W-:Y:S02]  /*00e0*/  LEA.HI R7, R7, R4, RZ, 0x5 ;  /* 0x0000000407077211 */ /* 0x000fe400078f28ff */
[----:B------:R-:W-:Y:S02]  /*00f0*/  LEA.HI R5, R5, R0, RZ, 0x5 ;  /* 0x0000000005057211 */ /* 0x000fe400078f28ff */
[----:B------:R-:W-:Y:S02]  /*0100*/  ISETP.GE.AND P1, PT, R0, R3, PT ;  /* 0x000000030000720c */ /* 0x000fe40003f26270 */
[----:B------:R-:W-:-:S02]  /*0110*/  LOP3.LUT R9, R5, 0xffffffe0, RZ, 0xc0, !PT ;  /* 0xffffffe005097812 */ /* 0x000fc400078ec0ff */
[----:B------:R-:W-:Y:S02]  /*0120*/  SHF.R.S32.HI R7, RZ, 0x5, R7 ;  /* 0x00000005ff077819 */ /* 0x000fe40000011407 */
[----:B------:R-:W-:Y:S01]  /*0130*/  SHF.R.S32.HI R5, RZ, 0x5, R5 ;  /* 0x00000005ff057819 */ /* 0x000fe20000011405 */
[----:B------:R-:W-:Y:S01]  /*0140*/  IMAD.IADD R4, R0, 0x1, -R9 ;  /* 0x0000000100047824 */ /* 0x000fe200078e0a09 */
[----:B------:R-:W-:Y:S06]  /*0150*/  @!P0 BRA `(.L_x_53) ;  /* 0x0000000000d48947 */ /* 0x000fec0003800000 */
[----:B------:R-:W0:Y:S01]  /*0160*/  LDC R9, c[0x0][0x224] ;  /* 0x00008900ff097b82 */ /* 0x000e220000000800 */
[----:B------:R-:W-:-:S05]  /*0170*/  VIADD R12, R5, UR4 ;  /* 0x00000004050c7c36 */ /* 0x000fca0008000000 */
[----:B------:R-:W-:Y:S02]  /*0180*/  IABS R14, R12 ;  /* 0x0000000c000e7213 */ /* 0x000fe40000000000 */
[----:B------:R-:W1:Y:S01]  /*0190*/  LDC R6, c[0x0][0x228] ;  /* 0x00008a00ff067b82 */ /* 0x000e620000000800 */
[-C--:B0-----:R-:W-:Y:S02]  /*01a0*/  IABS R16, R9.reuse ;  /* 0x0000000900107213 */ /* 0x081fe40000000000 */
[----:B------:R-:W-:Y:S02]  /*01b0*/  LOP3.LUT R12, R12, R9, RZ, 0x3c, !PT ;  /* 0x000000090c0c7212 */ /* 0x000fe400078e3cff */
[----:B------:R-:W0:Y:S02]  /*01c0*/  I2F.RP R8, R16 ;  /* 0x0000001000087306 */ /* 0x000e240000209400 */
[----:B------:R-:W-:-:S06]  /*01d0*/  ISETP.GE.AND P2, PT, R12, RZ, PT ;  /* 0x000000ff0c00720c */ /* 0x000fcc0003f46270 */
[----:B0-----:R-:W0:Y:S02]  /*01e0*/  MUFU.RCP R8, R8 ;  /* 0x0000000800087308 */ /* 0x001e240000001000 */
[----:B0-----:R-:W-:Y:S01]  /*01f0*/  VIADD R10, R8, 0xffffffe ;  /* 0x0ffffffe080a7836 */ /* 0x001fe20000000000 */
[----:B-1----:R-:W-:-:S05]  /*0200*/  IABS R8, R6 ;  /* 0x0000000600087213 */ /* 0x002fca0000000000 */
[----:B------:R0:W1:Y:S02]  /*0210*/  F2I.FTZ.U32.TRUNC.NTZ R11, R10 ;  /* 0x0000000a000b7305 */ /* 0x000064000021f000 */
[----:B0-----:R-:W-:Y:S01]  /*0220*/  IMAD.MOV.U32 R10, RZ, RZ, RZ ;  /* 0x000000ffff0a7224 */ /* 0x001fe200078e00ff */
[----:B-1----:R-:W-:-:S05]  /*0230*/  IADD3 R13, RZ, -R11, RZ ;  /* 0x8000000bff0d7210 */ /* 0x002fca0007ffe0ff */
[----:B------:R-:W-:-:S04]  /*0240*/  IMAD R13, R13, R16, RZ ;  /* 0x000000100d0d7224 */ /* 0x000fc800078e02ff */
[----:B------:R-:W-:Y:S02]  /*0250*/  IMAD.HI.U32 R11, R11, R13, R10 ;  /* 0x0000000d0b0b7227 */ /* 0x000fe400078e000a */
[----:B------:R-:W0:Y:S04]  /*0260*/  I2F.RP R13, R8 ;  /* 0x00000008000d7306 */ /* 0x000e280000209400 */
[----:B------:R-:W-:-:S05]  /*0270*/  IMAD.HI.U32 R10, R11, R14, RZ ;  /* 0x0000000e0b0a7227 */ /* 0x000fca00078e00ff */
[----:B------:R-:W-:-:S05]  /*0280*/  IADD3 R11, -R10, RZ, RZ ;  /* 0x000000ff0a0b7210 */ /* 0x000fca0007ffe1ff */
[C---:B------:R-:W-:Y:S01]  /*0290*/  IMAD R11, R16.reuse, R11, R14 ;  /* 0x0000000b100b7224 */ /* 0x040fe200078e020e */
[----:B0-----:R-:W0:Y:S04]  /*02a0*/  MUFU.RCP R13, R13 ;  /* 0x0000000d000d7308 */ /* 0x001e280000001000 */
[----:B------:R-:W-:-:S13]  /*02b0*/  ISETP.GT.U32.AND P3, PT, R16, R11, PT ;  /* 0x0000000b1000720c */ /* 0x000fda0003f64070 */
[----:B------:R-:W-:Y:S01]  /*02c0*/  @!P3 IMAD.IADD R11, R11, 0x1, -R16 ;  /* 0x000000010b0bb824 */ /* 0x000fe200078e0a10 */
[----:B------:R-:W-:Y:S01]  /*02d0*/  @!P3 IADD3 R10, R10, 0x1, RZ ;  /* 0x000000010a0ab810 */ /* 0x000fe20007ffe0ff */
[----:B0-----:R-:W-:Y:S01]  /*02e0*/  VIADD R14, R13, 0xffffffe ;  /* 0x0ffffffe0d0e7836 */ /* 0x001fe20000000000 */
[----:B------:R-:W-:Y:S02]  /*02f0*/  ISETP.NE.AND P3, PT, R9, RZ, PT ;  /* 0x000000ff0900720c */ /* 0x000fe40003f65270 */
[----:B------:R-:W-:Y:S02]  /*0300*/  ISETP.GE.U32.AND P0, PT, R11, R16, PT ;  /* 0x000000100b00720c */ /* 0x000fe40003f06070 */
[----:B------:R-:W0:Y:S11]  /*0310*/  F2I.FTZ.U32.TRUNC.NTZ R11, R14 ;  /* 0x0000000e000b7305 */ /* 0x000e36000021f000 */
[----:B------:R-:W-:-:S04]  /*0320*/  @P0 VIADD R10, R10, 0x1 ;  /* 0x000000010a0a0836 */ /* 0x000fc80000000000 */
[----:B------:R-:W-:Y:S01]  /*0330*/  IMAD.MOV.U32 R12, RZ, RZ, R10 ;  /* 0x000000ffff0c7224 */ /* 0x000fe200078e000a */
[----:B0-----:R-:W-:Y:S01]  /*0340*/  IADD3 R13, RZ, -R11, RZ ;  /* 0x8000000bff0d7210 */ /* 0x001fe20007ffe0ff */
[----:B------:R-:W-:Y:S02]  /*0350*/  IMAD.MOV.U32 R10, RZ, RZ, RZ ;  /* 0x000000ffff0a7224 */ /* 0x000fe400078e00ff */
[----:B------:R-:W-:Y:S01]  /*0360*/  @!P2 IMAD.MOV R12, RZ, RZ, -R12 ;  /* 0x000000ffff0ca224 */ /* 0x000fe200078e0a0c */
[----:B------:R-:W-:Y:S01]  /*0370*/  @!P3 LOP3.LUT R12, RZ, R9, RZ, 0x33, !PT ;  /* 0x00000009ff0cb212 */ /* 0x000fe200078e33ff */
[----:B------:R-:W-:-:S03]  /*0380*/  IMAD R9, R13, R8, RZ ;  /* 0x000000080d097224 */ /* 0x000fc600078e02ff */
[----:B------:R-:W-:Y:S01]  /*0390*/  IABS R13, R12 ;  /* 0x0000000c000d7213 */ /* 0x000fe20000000000 */
[----:B------:R-:W-:Y:S01]  /*03a0*/  IMAD.HI.U32 R10, R11, R9, R10 ;  /* 0x000000090b0a7227 */ /* 0x000fe200078e000a */
[----:B------:R-:W-:Y:S02]  /*03b0*/  ISETP.GE.AND P3, PT, R12, RZ, PT ;  /* 0x000000ff0c00720c */ /* 0x000fe40003f66270 */
[----:B------:R-:W-:-:S05]  /*03c0*/  MOV R9, R13 ;  /* 0x0000000d00097202 */ /* 0x000fca0000000f00 */
[----:B------:R-:W-:-:S04]  /*03d0*/  IMAD.HI.U32 R10, R10, R9, RZ ;  /* 0x000000090a0a7227 */ /* 0x000fc800078e00ff */
[----:B------:R-:W-:-:S04]  /*03e0*/  IMAD.MOV R10, RZ, RZ, -R10 ;  /* 0x000000ffff0a7224 */ /* 0x000fc800078e0a0a */
[C---:B------:R-:W-:Y:S02]  /*03f0*/  IMAD R9, R8.reuse, R10, R9 ;  /* 0x0000000a08097224 */ /* 0x040fe400078e0209 */
[----:B------:R-:W0:Y:S03]  /*0400*/  LDC.64 R10, c[0x0][0x218] ;  /* 0x00008600ff0a7b82 */ /* 0x000e260000000a00 */
[----:B------:R-:W-:-:S13]  /*0410*/  ISETP.GT.U32.AND P0, PT, R8, R9, PT ;  /* 0x000000090800720c */ /* 0x000fda0003f04070 */
[----:B------:R-:W-:Y:S01]  /*0420*/  @!P0 IMAD.IADD R9, R9, 0x1, -R8 ;  /* 0x0000000109098824 */ /* 0x000fe200078e0a08 */
[----:B------:R-:W-:-:S04]  /*0430*/  ISETP.NE.AND P0, PT, R6, RZ, PT ;  /* 0x000000ff0600720c */ /* 0x000fc80003f05270 */
[----:B------:R-:W-:-:S13]  /*0440*/  ISETP.GT.U32.AND P2, PT, R8, R9, PT ;  /* 0x000000090800720c */ /* 0x000fda0003f44070 */
[----:B------:R-:W-:-:S05]  /*0450*/  @!P2 IADD3 R9, R9, -R8, RZ ;  /* 0x800000080909a210 */ /* 0x000fca0007ffe0ff */
[----:B------:R-:W-:Y:S01]  /*0460*/  @!P3 IMAD.MOV R9, RZ, RZ, -R9 ;  /* 0x000000ffff09b224 */ /* 0x000fe200078e0a09 */
[----:B------:R-:W-:-:S05]  /*0470*/  @!P0 LOP3.LUT R9, RZ, R6, RZ, 0x33, !PT ;  /* 0x00000006ff098212 */ /* 0x000fca00078e33ff */
[----:B0-----:R-:W-:-:S06]  /*0480*/  IMAD.WIDE R8, R9, 0x2, R10 ;  /* 0x0000000209087825 */ /* 0x001fcc00078e020a */
[----:B------:R-:W2:Y:S02]  /*0490*/  LDG.E.U16 R8, desc[UR8][R8.64] ;  /* 0x0000000808087981 */ /* 0x000ea4000c1e1500 */
[----:B--2---:R-:W-:-:S07]  /*04a0*/  HADD2.F32 R6, -RZ, R8.H0_H0 ;  /* 0x20000008ff067230 */ /* 0x004fce0000004100 */
.L_x_53:
[----:B------:R-:W-:Y:S04]  /*04b0*/  BSSY B0, `(.L_x_54) ;  /* 0x0000011000007945 */ /* 0x000fe80003800000 */
[----:B------:R-:W-:Y:S05]  /*04c0*/  @P1 BRA `(.L_x_55) ;  /* 0x00000000003c1947 */ /* 0x000fea0003800000 */
[----:B------:R-:W0:Y:S01]  /*04d0*/  S2R R13, SR_CgaCtaId ;  /* 0x00000000000d7919 */ /* 0x000e220000008800 */
[----:B------:R-:W1:Y:S01]  /*04e0*/  LDC R17, c[0x0][RZ] ;  /* 0x00000000ff117b82 */ /* 0x000e620000000800 */
[----:B------:R-:W-:Y:S02]  /*04f0*/  MOV R10, 0x400 ;  /* 0x00000400000a7802 */ /* 0x000fe40000000f00 */
[----:B------:R-:W-:-:S03]  /*0500*/  MOV R12, R0 ;  /* 0x00000000000c7202 */ /* 0x000fc60000000f00 */
[----:B------:R-:W-:Y:S02]  /*0510*/  VIADD R10, R10, 0x10 ;  /* 0x000000100a0a7836 */ /* 0x000fe40000000000 */
[----:B------:R-:W2:Y:S03]  /*0520*/  LDC.64 R8, c[0x0][0x210] ;  /* 0x00008400ff087b82 */ /* 0x000ea60000000a00 */
[----:B0-----:R-:W-:-:S07]  /*0530*/  LEA R13, R13, R10, 0x18 ;  /* 0x0000000a0d0d7211 */ /* 0x001fce00078ec0ff */
.L_x_56:
[----:B------:R-:W-:-:S04]  /*0540*/  IMAD R11, R2, UR4, R12 ;  /* 0x00000004020b7c24 */ /* 0x000fc8000f8e020c */
[----:B0-2---:R-:W-:-:S06]  /*0550*/  IMAD.WIDE R10, R11, 0x2, R8 ;  /* 0x000000020b0a7825 */ /* 0x005fcc00078e0208 */
[----:B------:R-:W2:Y:S01]  /*0560*/  LDG.E.U16 R10, desc[UR8][R10.64] ;  /* 0x000000080a0a7981 */ /* 0x000ea2000c1e1500 */
[----:B------:R-:W-:Y:S02]  /*0570*/  IMAD R15, R12, 0x2, R13 ;  /* 0x000000020c0f7824 */ /* 0x000fe400078e020d */
[----:B-1----:R-:W-:-:S05]  /*0580*/  IMAD.IADD R12, R17, 0x1, R12 ;  /* 0x00000001110c7824 */ /* 0x002fca00078e020c */
[----:B------:R-:W-:Y:S01]  /*0590*/  ISETP.GE.AND P0, PT, R12, R3, PT ;  /* 0x000000030c00720c */ /* 0x000fe20003f06270 */
[----:B--2---:R0:W-:-:S12]  /*05a0*/  STS.U16 [R15], R10 ;  /* 0x0000000a0f007388 */ /* 0x0041d80000000400 */
[----:B------:R-:W-:Y:S05]  /*05b0*/  @!P0 BRA `(.L_x_56) ;  /* 0xfffffffc00e08947 */ /* 0x000fea000383ffff */
.L_x_55:
[----:B------:R-:W-:Y:S05]  /*05c0*/  BSYNC B0 ;  /* 0x0000000000007941 */ /* 0x000fea0003800000 */
.L_x_54:
[----:B------:R-:W-:Y:S01]  /*05d0*/  IMAD R9, R7, R4, RZ ;  /* 0x0000000407097224 */ /* 0x000fe200078e02ff */
[----:B------:R-:W-:Y:S01]  /*05e0*/  BAR.SYNC.DEFER_BLOCKING 0x0 ;  /* 0x0000000000007b1d */ /* 0x000fe20000010000 */
[----:B------:R-:W-:-:S03]  /*05f0*/  HFMA2.MMA R8, -RZ, RZ, 0, 0 ;  /* 0x00000000ff087435 */ /* 0x000fc600000001ff */
[----:B------:R-:W-:Y:S02]  /*0600*/  ISETP.GE.AND P0, PT, R9, R2, PT ;  /* 0x000000020900720c */ /* 0x000fe40003f06270 */
[----:B------:R-:W-:Y:S02]  /*0610*/  BSSY B0, `(.L_x_57) ;  /* 0x0000039000007945 */ /* 0x000fe40003800000 */
[----:B------:R-:W-:-:S13]  /*0620*/  ISETP.LT.OR P0, PT, R2, 0x1, P0 ;  /* 0x000000010200780c */ /* 0x000fda0000701670 */
[----:B------:R-:W-:Y:S05]  /*0630*/  @P0 BRA `(.L_x_58) ;  /* 0x0000000000d80947 */ /* 0x000fea0003800000 */
[----:B------:R-:W-:Y:S01]  /*0640*/  VIMNMX R7, R7, 0x1, !PT ;  /* 0x0000000107077848 */ /* 0x000fe20007fe0100 */
[----:B------:R-:W-:Y:S01]  /*0650*/  BSSY B1, `(.L_x_59) ;  /* 0x0000025000017945 */ /* 0x000fe20003800000 */
[----:B0-----:R-:W-:Y:S01]  /*0660*/  MOV R10, RZ ;  /* 0x000000ff000a7202 */ /* 0x001fe20000000f00 */
        /* <DEDUP_REMOVED lines=13> */
[----:B------:R-:W-:Y:S02]  /*0740*/  IMAD.MOV.U32 R10, RZ, RZ, RZ ;  /* 0x000000ffff0a7224 */ /* 0x000fe400078e00ff */
[----:B0-----:R-:W-:-:S06]  /*0750*/  ULEA UR5, UR6, UR5, 0x18 ;  /* 0x0000000506057291 */ /* 0x001fcc000f8ec03f */
[----:B------:R-:W-:Y:S02]  /*0760*/  LEA R11, R8, UR5, 0x1 ;  /* 0x00000005080b7c11 */ /* 0x000fe4000f8e08ff */
[----:B------:R-:W-:-:S03]  /*0770*/  MOV R8, RZ ;  /* 0x000000ff00087202 */ /* 0x000fc60000000f00 */
[----:B------:R-:W-:-:S07]  /*0780*/  VIADD R11, R11, 0x4 ;  /* 0x000000040b0b7836 */ /* 0x000fce0000000000 */
.L_x_61:
[----:B------:R-:W0:Y:S01]  /*0790*/  LDS.U16 R13, [R11+-0x4] ;  /* 0xfffffc000b0d7984 */ /* 0x000e220000000400 */
[----:B------:R-:W-:Y:S01]  /*07a0*/  VIADD R12, R12, 0xfffffffc ;  /* 0xfffffffc0c0c7836 */ /* 0x000fe20000000000 */
[----:B------:R-:W-:Y:S02]  /*07b0*/  IADD3 R10, R10, 0x4, RZ ;  /* 0x000000040a0a7810 */ /* 0x000fe40007ffe0ff */
[----:B------:R-:W1:Y:S02]  /*07c0*/  LDS.U16 R14, [R11+-0x2] ;  /* 0xfffffe000b0e7984 */ /* 0x000e640000000400 */
[----:B------:R-:W-:Y:S02]  /*07d0*/  ISETP.NE.AND P0, PT, R12, RZ, PT ;  /* 0x000000ff0c00720c */ /* 0x000fe40003f05270 */
[----:B------:R-:W2:Y:S04]  /*07e0*/  LDS.U16 R16, [R11] ;  /* 0x000000000b107984 */ /* 0x000ea80000000400 */
[----:B------:R3:W4:Y:S02]  /*07f0*/  LDS.U16 R17, [R11+0x2] ;  /* 0x000002000b117984 */ /* 0x0007240000000400 */
[----:B---3--:R-:W-:-:S02]  /*0800*/  VIADD R11, R11, 0x8 ;  /* 0x000000080b0b7836 */ /* 0x008fc40000000000 */
[----:B0-----:R-:W-:Y:S02]  /*0810*/  HADD2.F32 R13, -RZ, R13.H0_H0 ;  /* 0x2000000dff0d7230 */ /* 0x001fe40000004100 */
[----:B-1----:R-:W-:-:S03]  /*0820*/  HADD2.F32 R15, -RZ, R14.H0_H0 ;  /* 0x2000000eff0f7230 */ /* 0x002fc60000004100 */
[----:B------:R-:W-:Y:S01]  /*0830*/  FFMA.FTZ R8, R13, R13, R8 ;  /* 0x0000000d0d087223 */ /* 0x000fe20000010008 */
[----:B--2---:R-:W-:-:S03]  /*0840*/  HADD2.F32 R13, -RZ, R16.H0_H0 ;  /* 0x20000010ff0d7230 */ /* 0x004fc60000004100 */
[----:B------:R-:W-:Y:S01]  /*0850*/  FFMA.FTZ R8, R15, R15, R8 ;  /* 0x0000000f0f087223 */ /* 0x000fe20000010008 */
[----:B----4-:R-:W-:-:S03]  /*0860*/  HADD2.F32 R17, -RZ, R17.H0_H0 ;  /* 0x20000011ff117230 */ /* 0x010fc60000004100 */
[----:B------:R-:W-:-:S04]  /*0870*/  FFMA.FTZ R8, R13, R13, R8 ;  /* 0x0000000d0d087223 */ /* 0x000fc80000010008 */
[----:B------:R-:W-:Y:S01]  /*0880*/  FFMA.FTZ R8, R17, R17, R8 ;  /* 0x0000001111087223 */ /* 0x000fe20000010008 */
[----:B------:R-:W-:Y:S06]  /*0890*/  @P0 BRA `(.L_x_61) ;  /* 0xfffffffc00bc0947 */ /* 0x000fec000383ffff */
.L_x_60:
[----:B------:R-:W-:Y:S05]  /*08a0*/  BSYNC B1 ;  /* 0x0000000000017941 */ /* 0x000fea0003800000 */
.L_x_59:
[----:B------:R-:W-:Y:S05]  /*08b0*/  @!P2 BRA `(.L_x_58) ;  /* 0x000000000038a947 */ /* 0x000fea0003800000 */
[----:B------:R-:W0:Y:S01]  /*08c0*/  S2UR UR6, SR_CgaCtaId ;  /* 0x00000000000679c3 */ /* 0x000e220000008800 */
[----:B------:R-:W-:Y:S01]  /*08d0*/  UMOV UR5, 0x400 ;  /* 0x0000040000057882 */ /* 0x000fe20000000000 */
[----:B------:R-:W-:Y:S01]  /*08e0*/  IMAD.IADD R9, R9, 0x1, R10 ;  /* 0x0000000109097824 */ /* 0x000fe200078e020a */
[----:B------:R-:W-:-:S03]  /*08f0*/  UIADD3 UR5, UR5, 0x10, URZ ;  /* 0x0000001005057890 */ /* 0x000fc6000fffe03f */
[----:B------:R-:W-:Y:S01]  /*0900*/  IMAD R9, R5, R2, R9 ;  /* 0x0000000205097224 */ /* 0x000fe200078e0209 */
[----:B0-----:R-:W-:-:S06]  /*0910*/  ULEA UR5, UR6, UR5, 0x18 ;  /* 0x0000000506057291 */ /* 0x001fcc000f8ec03f */
[----:B------:R-:W-:-:S07]  /*0920*/  LEA R9, R9, UR5, 0x1 ;  /* 0x0000000509097c11 */ /* 0x000fce000f8e08ff */
.L_x_62:
[----:B------:R0:W1:Y:S01]  /*0930*/  LDS.U16 R10, [R9] ;  /* 0x00000000090a7984 */ /* 0x0000620000000400 */
[----:B------:R-:W-:-:S04]  /*0940*/  IADD3 R7, R7, -0x1, RZ ;  /* 0xffffffff07077810 */ /* 0x000fc80007ffe0ff */
[----:B------:R-:W-:Y:S01]  /*0950*/  ISETP.NE.AND P0, PT, R7, RZ, PT ;  /* 0x000000ff0700720c */ /* 0x000fe20003f05270 */
[----:B0-----:R-:W-:Y:S02]  /*0960*/  VIADD R9, R9, 0x2 ;  /* 0x0000000209097836 */ /* 0x001fe40000000000 */
[----:B-1----:R-:W-:-:S05]  /*0970*/  HADD2.F32 R11, -RZ, R10.H0_H0 ;  /* 0x2000000aff0b7230 */ /* 0x002fca0000004100 */
[----:B------:R-:W-:-:S05]  /*0980*/  FFMA.FTZ R8, R11, R11, R8 ;  /* 0x0000000b0b087223 */ /* 0x000fca0000010008 */
[----:B------:R-:W-:Y:S05]  /*0990*/  @P0 BRA `(.L_x_62) ;  /* 0xfffffffc00e40947 */ /* 0x000fea000383ffff */
.L_x_58:
[----:B------:R-:W-:Y:S05]  /*09a0*/  BSYNC B0 ;  /* 0x0000000000007941 */ /* 0x000fea0003800000 */
.L_x_57:
[----:B------:R-:W1:Y:S01]  /*09b0*/  SHFL.BFLY PT, R7, R8, 0x1, 0x1f ;  /* 0x0c201f0008077f89 */ /* 0x000e6200000e0000 */
[----:B------:R-:W-:Y:S01]  /*09c0*/  ISETP.NE.AND P0, PT, R4, RZ, PT ;  /* 0x000000ff0400720c */ /* 0x000fe20003f05270 */
[----:B------:R-:W-:Y:S01]  /*09d0*/  BSSY B0, `(.L_x_63) ;  /* 0x000001c000007945 */ /* 0x000fe20003800000 */
[----:B-1----:R-:W-:-:S05]  /*09e0*/  FADD.FTZ R7, R7, R8 ;  /* 0x0000000807077221 */ /* 0x002fca0000010000 */
[----:B0-----:R-:W0:Y:S02]  /*09f0*/  SHFL.BFLY PT, R10, R7, 0x2, 0x1f ;  /* 0x0c401f00070a7f89 */ /* 0x001e2400000e0000 */
[----:B0-----:R-:W-:-:S05]  /*0a00*/  FADD.FTZ R10, R7, R10 ;  /* 0x0000000a070a7221 */ /* 0x001fca0000010000 */
[----:B------:R-:W0:Y:S02]  /*0a10*/  SHFL.BFLY PT, R9, R10, 0x4, 0x1f ;  /* 0x0c801f000a097f89 */ /* 0x000e2400000e0000 */
        /* <DEDUP_REMOVED lines=8> */
[----:B------:R-:W-:Y:S01]  /*0aa0*/  UMOV UR7, 0x3eb0c6f7 ;  /* 0x3eb0c6f700077882 */ /* 0x000fe20000000000 */
[----:B------:R-:W-:Y:S01]  /*0ab0*/  UMOV UR5, 0x400 ;  /* 0x0000040000057882 */ /* 0x000fe20000000000 */
[----:B------:R-:W0:Y:S02]  /*0ac0*/  F2F.F64.F32 R8, R4 ;  /* 0x0000000400087310 */ /* 0x000e240000201800 */
[----:B0-----:R-:W-:Y:S01]  /*0ad0*/  DADD R8, R8, UR6 ;  /* 0x0000000608087e29 */ /* 0x001fe20008000000 */
[----:B------:R-:W-:Y:S01]  /*0ae0*/  UMOV UR6, 0xf0000000 ;  /* 0xf000000000067882 */ /* 0x000fe20000000000 */
[----:B------:R-:W-:-:S04]  /*0af0*/  UMOV UR7, 0x380fffff ;  /* 0x380fffff00077882 */ /* 0x000fc80000000000 */
[----:B------:R-:W0:Y:S02]  /*0b00*/  F2F.F32.F64 R7, R8 ;  /* 0x0000000800077310 */ /* 0x000e240000301000 */
[----:B------:R-:W-:Y:S01]  /*0b10*/  DSETP.GEU.AND P0, PT, |R8|, UR6, PT ;  /* 0x0000000608007e2a */ /* 0x000fe2000bf0e200 */
[----:B------:R-:W1:-:S13]  /*0b20*/  S2UR UR6, SR_CgaCtaId ;  /* 0x00000000000679c3 */ /* 0x000e5a0000008800 */
[----:B0-----:R-:W-:-:S06]  /*0b30*/  @!P0 FMUL R7, R7, 1.175494350822287508e-38 ;  /* 0x0080000007078820 */ /* 0x001fcc0000400000 */
[----:B------:R-:W0:Y:S01]  /*0b40*/  MUFU.RSQ R7, R7 ;  /* 0x0000000700077308 */ /* 0x000e220000001400 */
[----:B-1----:R-:W-:-:S06]  /*0b50*/  ULEA UR5, UR6, UR5, 0x18 ;  /* 0x0000000506057291 */ /* 0x002fcc000f8ec03f */
[----:B------:R-:W-:Y:S01]  /*0b60*/  LEA R5, R5, UR5, 0x2 ;  /* 0x0000000505057c11 */ /* 0x000fe2000f8e10ff */
[----:B0-----:R-:W-:-:S05]  /*0b70*/  FMUL.FTZ R6, R7, R6 ;  /* 0x0000000607067220 */ /* 0x001fca0000410000 */
[----:B------:R0:W-:Y:S02]  /*0b80*/  STS [R5], R6 ;  /* 0x0000000605007388 */ /* 0x0001e40000000800 */
.L_x_64:
[----:B------:R-:W-:Y:S05]  /*0b90*/  BSYNC B0 ;  /* 0x0000000000007941 */ /* 0x000fea0003800000 */
.L_x_63:
[----:B------:R-:W-:Y:S06]  /*0ba0*/  BAR.SYNC.DEFER_BLOCKING 0x0 ;  /* 0x0000000000007b1d */ /* 0x000fec0000010000 */
[----:B------:R-:W-:Y:S05]  /*0bb0*/  @P1 EXIT ;  /* 0x000000000000194d */ /* 0x000fea0003800000 */
[-C--:B0-----:R-:W-:Y:S01]  /*0bc0*/  IABS R6, R2.reuse ;  /* 0x0000000200067213 */ /* 0x081fe20000000000 */
[----:B------:R-:W0:Y:S01]  /*0bd0*/  S2UR UR6, SR_CgaCtaId ;  /* 0x00000000000679c3 */ /* 0x000e220000008800 */
[----:B------:R-:W-:Y:S01]  /*0be0*/  UMOV UR5, 0x400 ;  /* 0x0000040000057882 */ /* 0x000fe20000000000 */
[----:B------:R-:W-:Y:S01]  /*0bf0*/  ISETP.NE.AND P0, PT, R2, RZ, PT ;  /* 0x000000ff0200720c */ /* 0x000fe20003f05270 */
[----:B------:R-:W1:Y:S01]  /*0c00*/  I2F.RP R10, R6 ;  /* 0x00000006000a7306 */ /* 0x000e620000209400 */
[----:B------:R-:W-:Y:S01]  /*0c10*/  UIADD3 UR7, UR5, 0x10, URZ ;  /* 0x0000001005077890 */ /* 0x000fe2000fffe03f */
[----:B------:R-:W-:-:S03]  /*0c20*/  LOP3.LUT R13, RZ, R2, RZ, 0x33, !PT ;  /* 0x00000002ff0d7212 */ /* 0x000fc600078e33ff */
[----:B------:R-:W2:Y:S08]  /*0c30*/  LDC R7, c[0x0][0x22c] ;  /* 0x00008b00ff077b82 */ /* 0x000eb00000000800 */
[----:B------:R-:W3:Y:S01]  /*0c40*/  LDC.64 R4, c[0x0][0x210] ;  /* 0x00008400ff047b82 */ /* 0x000ee20000000a00 */
[----:B-1----:R-:W1:Y:S01]  /*0c50*/  MUFU.RCP R10, R10 ;  /* 0x0000000a000a7308 */ /* 0x002e620000001000 */
[----:B0-----:R-:W-:-:S02]  /*0c60*/  ULEA UR5, UR6, UR5, 0x18 ;  /* 0x0000000506057291 */ /* 0x001fc4000f8ec03f */
[----:B------:R-:W-:-:S03]  /*0c70*/  ULEA UR7, UR6, UR7, 0x18 ;  /* 0x0000000706077291 */ /* 0x000fc6000f8ec03f */
[----:B------:R-:W-:Y:S01]  /*0c80*/  ULDC UR6, c[0x0][0x0] ;  /* 0x0000000000067ab9 */ /* 0x000fe20000000800 */
[----:B-1----:R-:W-:-:S04]  /*0c90*/  IADD3 R8, R10, 0xffffffe, RZ ;  /* 0x0ffffffe0a087810 */ /* 0x002fc80007ffe0ff */
[----:B------:R0:W1:Y:S02]  /*0ca0*/  F2I.FTZ.U32.TRUNC.NTZ R9, R8 ;  /* 0x0000000800097305 */ /* 0x000064000021f000 */
[----:B0-----:R-:W-:Y:S01]  /*0cb0*/  MOV R8, RZ ;  /* 0x000000ff00087202 */ /* 0x001fe20000000f00 */
[----:B-1----:R-:W-:-:S04]  /*0cc0*/  IMAD.MOV R11, RZ, RZ, -R9 ;  /* 0x000000ffff0b7224 */ /* 0x002fc800078e0a09 */
[----:B------:R-:W-:-:S04]  /*0cd0*/  IMAD R11, R11, R6, RZ ;  /* 0x000000060b0b7224 */ /* 0x000fc800078e02ff */
[----:B--2---:R-:W-:-:S07]  /*0ce0*/  IMAD.HI.U32 R8, R9, R11, R8 ;  /* 0x0000000b09087227 */ /* 0x004fce00078e0008 */
.L_x_65:
[----:B------:R-:W-:Y:S01]  /*0cf0*/  IABS R9, R0 ;  /* 0x0000000000097213 */ /* 0x000fe20000000000 */
[----:B------:R-:W-:Y:S01]  /*0d00*/  IMAD R15, R7, UR4, R0 ;  /* 0x00000004070f7c24 */ /* 0x000fe2000f8e0200 */
[----:B0-----:R-:W-:-:S03]  /*0d10*/  IABS R12, R7 ;  /* 0x00000007000c7213 */ /* 0x001fc60000000000 */
[----:B------:R-:W-:-:S04]  /*0d20*/  IMAD.HI.U32 R2, R8, R9, RZ ;  /* 0x0000000908027227 */ /* 0x000fc800078e00ff */
[----:B------:R-:W-:-:S04]  /*0d30*/  IMAD.MOV R10, RZ, RZ, -R2 ;  /* 0x000000ffff0a7224 */ /* 0x000fc800078e0a02 */
[----:B------:R-:W-:-:S05]  /*0d40*/  IMAD R9, R12, R10, R9 ;  /* 0x0000000a0c097224 */ /* 0x000fca00078e0209 */
[----:B------:R-:W-:-:S13]  /*0d50*/  ISETP.GT.U32.AND P2, PT, R6, R9, PT ;  /* 0x000000090600720c */ /* 0x000fda0003f44070 */
[----:B------:R-:W-:Y:S01]  /*0d60*/  @!P2 IADD3 R9, R9, -R12, RZ ;  /* 0x8000000c0909a210 */ /* 0x000fe20007ffe0ff */
[----:B------:R-:W-:-:S03]  /*0d70*/  @!P2 VIADD R2, R2, 0x1 ;  /* 0x000000010202a836 */ /* 0x000fc60000000000 */
[----:B------:R-:W-:Y:S02]  /*0d80*/  ISETP.GE.U32.AND P1, PT, R9, R6, PT ;  /* 0x000000060900720c */ /* 0x000fe40003f26070 */
[----:B------:R-:W-:-:S04]  /*0d90*/  LOP3.LUT R9, R0, R7, RZ, 0x3c, !PT ;  /* 0x0000000700097212 */ /* 0x000fc800078e3cff */
[----:B------:R-:W-:Y:S02]  /*0da0*/  ISETP.GE.AND P3, PT, R9, RZ, PT ;  /* 0x000000ff0900720c */ /* 0x000fe40003f66270 */
[C---:B------:R-:W-:Y:S02]  /*0db0*/  LEA R9, R0.reuse, UR7, 0x1 ;  /* 0x0000000700097c11 */ /* 0x040fe4000f8e08ff */
[----:B------:R-:W-:-:S03]  /*0dc0*/  IADD3 R0, R0, UR6, RZ ;  /* 0x0000000600007c10 */ /* 0x000fc6000fffe0ff */
[----:B------:R-:W-:Y:S01]  /*0dd0*/  @P1 IADD3 R2, R2, 0x1, RZ ;  /* 0x0000000102021810 */ /* 0x000fe20007ffe0ff */
[----:B------:R-:W0:Y:S01]  /*0de0*/  LDS.U16 R9, [R9] ;  /* 0x0000000009097984 */ /* 0x000e220000000400 */
[----:B------:R-:W-:-:S04]  /*0df0*/  ISETP.GE.AND P1, PT, R0, R3, PT ;  /* 0x000000030000720c */ /* 0x000fc80003f26270 */
[----:B------:R-:W-:-:S05]  /*0e00*/  @!P3 IMAD.MOV R2, RZ, RZ, -R2 ;  /* 0x000000ffff02b224 */ /* 0x000fca00078e0a02 */
[----:B------:R-:W-:-:S04]  /*0e10*/  SEL R2, R13, R2, !P0 ;  /* 0x000000020d027207 */ /* 0x000fc80004000000 */
[----:B------:R-:W-:-:S06]  /*0e20*/  LEA R2, R2, UR5, 0x2 ;  /* 0x0000000502027c11 */ /* 0x000fcc000f8e10ff */
[----:B------:R-:W1:Y:S01]  /*0e30*/  LDS R2, [R2] ;  /* 0x0000000002027984 */ /* 0x000e620000000800 */
[----:B0-----:R-:W-:-:S05]  /*0e40*/  HADD2.F32 R11, -RZ, R9.H0_H0 ;  /* 0x20000009ff0b7230 */ /* 0x001fca0000004100 */
[----:B-1----:R-:W-:-:S05]  /*0e50*/  FMUL.FTZ R11, R2, R11 ;  /* 0x0000000b020b7220 */ /* 0x002fca0000410000 */
[----:B------:R-:W-:Y:S01]  /*0e60*/  F2FP.F16.F32.PACK_AB R12, RZ, R11 ;  /* 0x0000000bff0c723e */ /* 0x000fe200000000ff */
[----:B---3--:R-:W-:-:S05]  /*0e70*/  IMAD.WIDE R10, R15, 0x2, R4 ;  /* 0x000000020f0a7825 */ /* 0x008fca00078e0204 */
[----:B------:R0:W-:Y:S01]  /*0e80*/  STG.E.U16 desc[UR8][R10.64], R12 ;  /* 0x0000000c0a007986 */ /* 0x0001e2000c101508 */
[----:B------:R-:W-:Y:S05]  /*0e90*/  @!P1 BRA `(.L_x_65) ;  /* 0xfffffffc00949947 */ /* 0x000fea000383ffff */
[----:B------:R-:W-:Y:S05]  /*0ea0*/  EXIT ;  /* 0x000000000000794d */ /* 0x000fea0003800000 */
.L_x_66:
        /* <DEDUP_REMOVED lines=13> */
.L_x_396:


//--------------------- .text._ZN17fastertransformer19normalize_kernel_v2I7__half26__halfLi1ELi4ELi2EEEvPT_PKT0_iiii --------------------------
	.section	.text._ZN17fastertransformer19normalize_kernel_v2I7__half26__halfLi1ELi4ELi2EEEvPT_PKT0_iiii,"ax",@progbits
	.align	128
        .global         _ZN17fastertransformer19normalize_kernel_v2I7__half26__halfLi1ELi4ELi2EEEvPT_PKT0_iiii
        .type           _ZN17fastertransformer19normalize_kernel_v2I7__half26__halfLi1ELi4ELi2EEEvPT_PKT0_iiii,@function
        .size           _ZN17fastertransformer19normalize_kernel_v2I7__half26__halfLi1ELi4ELi2EEEvPT_PKT0_iiii,(.L_x_397 - _ZN17fastertransformer19normalize_kernel_v2I7__half26__halfLi1ELi4ELi2EEEvPT_PKT0_iiii)
        .other          _ZN17fastertransformer19normalize_kernel_v2I7__half26__halfLi1ELi4ELi2EEEvPT_PKT0_iiii,@"STO_CUDA_ENTRY STV_DEFAULT"
_ZN17fastertransformer19normalize_kernel_v2I7__half26__halfLi1ELi4ELi2EEEvPT_PKT0_iiii:
.text._ZN17fastertransformer19normalize_kernel_v2I7__half26__halfLi1ELi4ELi2EEEvPT_PKT0_iiii:
        /* <DEDUP_REMOVED lines=9> */
[C---:B-1----:R-:W-:Y:S01]  /*0090*/  VIADD R6, R5.reuse, 0x1f ;  /* 0x0000001f05067836 */ /* 0x042fe20000000000 */
[----:B------:R-:W-:-:S04]  /*00a0*/  LEA.HI R0, R5, R5, RZ, 0x1 ;  /* 0x0000000505007211 */ /* 0x000fc800078f08ff */
[----:B------:R-:W-:Y:S02]  /*00b0*/  SHF.R.S32.HI R0, RZ, 0x1, R0 ;  /* 0x00000001ff007819 */ /* 0x000fe40000011400 */
[----:B0-----:R-:W-:Y:S01]  /*00c0*/  SHF.R.S32.HI R4, RZ, 0x1f, R3 ;  /* 0x0000001fff047819 */ /* 0x001fe20000011403 */
[----:B--2---:R-:W-:Y:S01]  /*00d0*/  USHF.L.U32 UR4, UR4, 0x2, URZ ;  /* 0x0000000204047899 */ /* 0x004fe2000800063f */
[----:B------:R-:W-:Y:S01]  /*00e0*/  SHF.R.S32.HI R7, RZ, 0x1f, R6 ;  /* 0x0000001fff077819 */ /* 0x000fe20000011406 */
[----:B------:R-:W-:Y:S01]  /*00f0*/  IMAD.SHL.U32 R2, R0, 0x4, RZ ;  /* 0x0000000400027824 */ /* 0x000fe200078e00ff */
[----:B------:R-:W-:Y:S02]  /*0100*/  LEA.HI R4, R4, R3, RZ, 0x5 ;  /* 0x0000000304047211 */ /* 0x000fe400078f28ff */
[----:B------:R-:W-:Y:S02]  /*0110*/  LEA.HI R7, R7, R6, RZ, 0x5 ;  /* 0x0000000607077211 */ /* 0x000fe400078f28ff */
[----:B------:R-:W-:-:S02]  /*0120*/  LOP3.LUT R6, R4, 0xffffffe0, RZ, 0xc0, !PT ;  /* 0xffffffe004067812 */ /* 0x000fc400078ec0ff */
[C---:B------:R-:W-:Y:S02]  /*0130*/  ISETP.GE.AND P1, PT, R3.reuse, R2, PT ;  /* 0x000000020300720c */ /* 0x040fe40003f26270 */
[----:B------:R-:W-:Y:S01]  /*0140*/  SHF.R.S32.HI R7, RZ, 0x5, R7 ;  /* 0x00000005ff077819 */ /* 0x000fe20000011407 */
[----:B------:R-:W-:Y:S01]  /*0150*/  IMAD.IADD R6, R3, 0x1, -R6 ;  /* 0x0000000103067824 */ /* 0x000fe200078e0a06 */
[----:B------:R-:W-:Y:S01]  /*0160*/  SHF.R.S32.HI R4, RZ, 0x5, R4 ;  /* 0x00000005ff047819 */ /* 0x000fe20000011404 */
[----:B------:R-:W-:Y:S08]  /*0170*/  @!P0 BRA `(.L_x_67) ;  /* 0x0000000000d88947 */ /* 0x000ff00003800000 */
        /* <DEDUP_REMOVED lines=12> */
[----:B0-----:R-:W-:Y:S02]  /*0240*/  MOV R10, RZ ;  /* 0x000000ff000a7202 */ /* 0x001fe40000000f00 */
[----:B-1----:R-:W-:-:S05]  /*0250*/  IADD3 R16, RZ, -R11, RZ ;  /* 0x8000000bff107210 */ /* 0x002fca0007ffe0ff */
[----:B------:R-:W-:Y:S02]  /*0260*/  IMAD R15, R16, R13, RZ ;  /* 0x0000000d100f7224 */ /* 0x000fe400078e02ff */
[----:B------:R-:W-:Y:S02]  /*0270*/  IMAD.MOV.U32 R16, RZ, RZ, R17 ;  /* 0x000000ffff107224 */ /* 0x000fe400078e0011 */
[----:B------:R-:W-:Y:S02]  /*0280*/  IMAD.HI.U32 R11, R11, R15, R10 ;  /* 0x0000000f0b0b7227 */ /* 0x000fe400078e000a */
        /* <DEDUP_REMOVED lines=14> */
[----:B------:R-:W-:Y:S02]  /*0370*/  MOV R13, R10 ;  /* 0x0000000a000d7202 */ /* 0x000fe40000000f00 */
[----:B------:R-:W-:-:S03]  /*0380*/  MOV R10, RZ ;  /* 0x000000ff000a7202 */ /* 0x000fc60000000f00 */
        /* <DEDUP_REMOVED lines=21> */
.L_x_67:
[----:B------:R-:W-:Y:S01]  /*04e0*/  IMAD R8, R0, UR4, RZ ;  /* 0x0000000400087c24 */ /* 0x000fe2000f8e02ff */
[----:B------:R-:W-:Y:S04]  /*04f0*/  BSSY B0, `(.L_x_68) ;  /* 0x0000011000007945 */ /* 0x000fe80003800000 */
[----:B------:R-:W-:Y:S05]  /*0500*/  @P1 BRA `(.L_x_69) ;  /* 0x00000000003c1947 */ /* 0x000fea0003800000 */
[----:B------:R-:W0:Y:S01]  /*0510*/  S2R R13, SR_CgaCtaId ;  /* 0x00000000000d7919 */ /* 0x000e220000008800 */
[----:B------:R-:W1:Y:S01]  /*0520*/  LDC R16, c[0x0][RZ] ;  /* 0x00000000ff107b82 */ /* 0x000e620000000800 */
[----:B------:R-:W-:Y:S01]  /*0530*/  MOV R12, 0x400 ;  /* 0x00000400000c7802 */ /* 0x000fe20000000f00 */
[----:B------:R-:W-:-:S03]  /*0540*/  IMAD.MOV.U32 R15, RZ, RZ, R3 ;  /* 0x000000ffff0f7224 */ /* 0x000fc600078e0003 */
[----:B------:R-:W-:-:S03]  /*0550*/  IADD3 R12, R12, 0x10, RZ ;  /* 0x000000100c0c7810 */ /* 0x000fc60007ffe0ff */
[----:B------:R-:W2:Y:S01]  /*0560*/  LDC.64 R10, c[0x0][0x210] ;  /* 0x00008400ff0a7b82 */ /* 0x000ea20000000a00 */
[----:B0-----:R-:W-:-:S07]  /*0570*/  LEA R14, R13, R12, 0x18 ;  /* 0x0000000c0d0e7211 */ /* 0x001fce00078ec0ff */
.L_x_70:
        /* <DEDUP_REMOVED lines=8> */
.L_x_69:
[----:B------:R-:W-:Y:S05]  /*0600*/  BSYNC B0 ;  /* 0x0000000000007941 */ /* 0x000fea0003800000 */
.L_x_68:
[----:B------:R-:W-:Y:S01]  /*0610*/  IMAD R10, R7, R6, RZ ;  /* 0x00000006070a7224 */ /* 0x000fe200078e02ff */
[----:B------:R-:W-:Y:S01]  /*0620*/  BAR.SYNC.DEFER_BLOCKING 0x0 ;  /* 0x0000000000007b1d */ /* 0x000fe20000010000 */
[----:B------:R-:W-:-:S03]  /*0630*/  IMAD.MOV.U32 R11, RZ, RZ, RZ ;  /* 0x000000ffff0b7224 */ /* 0x000fc600078e00ff */
[----:B------:R-:W-:Y:S02]  /*0640*/  ISETP.GE.AND P0, PT, R10, R5, PT ;  /* 0x000000050a00720c */ /* 0x000fe40003f06270 */
[----:B------:R-:W-:Y:S02]  /*0650*/  BSSY B0, `(.L_x_71) ;  /* 0x0000039000007945 */ /* 0x000fe40003800000 */
[----:B------:R-:W-:-:S13]  /*0660*/  ISETP.LT.OR P0, PT, R5, 0x1, P0 ;  /* 0x000000010500780c */ /* 0x000fda0000701670 */
[----:B------:R-:W-:Y:S05]  /*0670*/  @P0 BRA `(.L_x_72) ;  /* 0x0000000000d80947 */ /* 0x000fea0003800000 */
[----:B------:R-:W-:Y:S01]  /*0680*/  VIMNMX R7, R7, 0x1, !PT ;  /* 0x0000000107077848 */ /* 0x000fe20007fe0100 */
[----:B------:R-:W-:Y:S01]  /*0690*/  BSSY B1, `(.L_x_73) ;  /* 0x0000025000017945 */ /* 0x000fe20003800000 */
[----:B------:R-:W-:Y:S01]  /*06a0*/  IMAD.MOV.U32 R13, RZ, RZ, RZ ;  /* 0x000000ffff0d7224 */ /* 0x000fe200078e00ff */
[----:B------:R-:W-:Y:S02]  /*06b0*/  MOV R11, RZ ;  /* 0x000000ff000b7202 */ /* 0x000fe40000000f00 */
[----:B------:R-:W-:-:S04]  /*06c0*/  IADD3 R7, -R7, RZ, RZ ;  /* 0x000000ff07077210 */ /* 0x000fc80007ffe1ff */
[----:B0-----:R-:W-:-:S04]  /*06d0*/  VIADDMNMX.U32 R12, R10, -R5, R7, !PT ;  /* 0x800000050a0c7246 */ /* 0x001fc80007800007 */
        /* <DEDUP_REMOVED lines=12> */
[----:B------:R-:W-:Y:S01]  /*07a0*/  LEA R14, R11, UR4, 0x1 ;  /* 0x000000040b0e7c11 */ /* 0x000fe2000f8e08ff */
[----:B------:R-:W-:-:S03]  /*07b0*/  IMAD.MOV.U32 R11, RZ, RZ, RZ ;  /* 0x000000ffff0b7224 */ /* 0x000fc600078e00ff */
[----:B------:R-:W-:-:S07]  /*07c0*/  IADD3 R14, R14, 0x4, RZ ;  /* 0x000000040e0e7810 */ /* 0x000fce0007ffe0ff */
.L_x_75:
[----:B------:R-:W0:Y:S01]  /*07d0*/  LDS.U16 R15, [R14+-0x4] ;  /* 0xfffffc000e0f7984 */ /* 0x000e220000000400 */
[----:B------:R-:W-:Y:S02]  /*07e0*/  VIADD R12, R12, 0xfffffffc ;  /* 0xfffffffc0c0c7836 */ /* 0x000fe40000000000 */
[----:B------:R-:W-:Y:S01]  /*07f0*/  VIADD R13, R13, 0x4 ;  /* 0x000000040d0d7836 */ /* 0x000fe20000000000 */
[----:B------:R-:W1:Y:S02]  /*0800*/  LDS.U16 R17, [R14+-0x2] ;  /* 0xfffffe000e117984 */ /* 0x000e640000000400 */
[----:B------:R-:W-:Y:S02]  /*0810*/  ISETP.NE.AND P0, PT, R12, RZ, PT ;  /* 0x000000ff0c00720c */ /* 0x000fe40003f05270 */
[----:B------:R-:W2:Y:S04]  /*0820*/  LDS.U16 R19, [R14] ;  /* 0x000000000e137984 */ /* 0x000ea80000000400 */
[----:B------:R3:W4:Y:S02]  /*0830*/  LDS.U16 R20, [R14+0x2] ;  /* 0x000002000e147984 */ /* 0x0007240000000400 */
[----:B---3--:R-:W-:Y:S01]  /*0840*/  IADD3 R14, R14, 0x8, RZ ;  /* 0x000000080e0e7810 */ /* 0x008fe20007ffe0ff */
[----:B0-----:R-:W-:-:S02]  /*0850*/  HADD2.F32 R16, -RZ, R15.H0_H0 ;  /* 0x2000000fff107230 */ /* 0x001fc40000004100 */
        /* <DEDUP_REMOVED lines=8> */
.L_x_74:
[----:B------:R-:W-:Y:S05]  /*08e0*/  BSYNC B1 ;  /* 0x0000000000017941 */ /* 0x000fea0003800000 */
.L_x_73:
        /* <DEDUP_REMOVED lines=8> */
.L_x_76:
[----:B------:R0:W1:Y:S01]  /*0970*/  LDS.U16 R5, [R10] ;  /* 0x000000000a057984 */ /* 0x0000620000000400 */
[----:B------:R-:W-:-:S05]  /*0980*/  VIADD R7, R7, 0xffffffff ;  /* 0xffffffff07077836 */ /* 0x000fca0000000000 */
[----:B------:R-:W-:Y:S02]  /*0990*/  ISETP.NE.AND P0, PT, R7, RZ, PT ;  /* 0x000000ff0700720c */ /* 0x000fe40003f05270 */
[----:B0-----:R-:W-:Y:S01]  /*09a0*/  IADD3 R10, R10, 0x2, RZ ;  /* 0x000000020a0a7810 */ /* 0x001fe20007ffe0ff */
[----:B-1----:R-:W-:-:S05]  /*09b0*/  HADD2.F32 R12, -RZ, R5.H0_H0 ;  /* 0x20000005ff0c7230 */ /* 0x002fca0000004100 */
[----:B------:R-:W-:-:S05]  /*09c0*/  FFMA.FTZ R11, R12, R12, R11 ;  /* 0x0000000c0c0b7223 */ /* 0x000fca000001000b */
[----:B------:R-:W-:Y:S05]  /*09d0*/  @P0 BRA `(.L_x_76) ;  /* 0xfffffffc00e40947 */ /* 0x000fea000383ffff */
.L_x_72:
[----:B------:R-:W-:Y:S05]  /*09e0*/  BSYNC B0 ;  /* 0x0000000000007941 */ /* 0x000fea0003800000 */
.L_x_71:
[----:B------:R-:W1:Y:S01]  /*09f0*/  SHFL.BFLY PT, R10, R11, 0x1, 0x1f ;  /* 0x0c201f000b0a7f89 */ /* 0x000e6200000e0000 */
[----:B------:R-:W-:Y:S01]  /*0a00*/  ISETP.NE.AND P0, PT, R6, RZ, PT ;  /* 0x000000ff0600720c */ /* 0x000fe20003f05270 */
[----:B------:R-:W-:Y:S01]  /*0a10*/  BSSY B0, `(.L_x_77) ;  /* 0x000001c000007945 */ /* 0x000fe20003800000 */
[----:B-1----:R-:W-:-:S05]  /*0a20*/  FADD.FTZ R10, R10, R11 ;  /* 0x0000000b0a0a7221 */ /* 0x002fca0000010000 */
[----:B------:R-:W1:Y:S02]  /*0a30*/  SHFL.BFLY PT, R5, R10, 0x2, 0x1f ;  /* 0x0c401f000a057f89 */ /* 0x000e6400000e0000 */
[----:B-1----:R-:W-:-:S05]  /*0a40*/  FADD.FTZ R5, R10, R5 ;  /* 0x000000050a057221 */ /* 0x002fca0000010000 */
[----:B0-----:R-:W0:Y:S02]  /*0a50*/  SHFL.BFLY PT, R12, R5, 0x4, 0x1f ;  /* 0x0c801f00050c7f89 */ /* 0x001e2400000e0000 */
        /* <DEDUP_REMOVED lines=17> */
[----:B0-----:R-:W-:-:S06]  /*0b70*/  @!P0 FMUL R10, R10, 1.175494350822287508e-38 ;  /* 0x008000000a0a8820 */ /* 0x001fcc0000400000 */
[----:B------:R-:W0:Y:S01]  /*0b80*/  MUFU.RSQ R10, R10 ;  /* 0x0000000a000a7308 */ /* 0x000e220000001400 */
[----:B-1----:R-:W-:-:S06]  /*0b90*/  ULEA UR4, UR5, UR4, 0x18 ;  /* 0x0000000405047291 */ /* 0x002fcc000f8ec03f */
[----:B------:R-:W-:Y:S01]  /*0ba0*/  LEA R4, R4, UR4, 0x2 ;  /* 0x0000000404047c11 */ /* 0x000fe2000f8e10ff */
[----:B0-----:R-:W-:-:S05]  /*0bb0*/  FMUL.FTZ R9, R10, R9 ;  /* 0x000000090a097220 */ /* 0x001fca0000410000 */
[----:B------:R0:W-:Y:S02]  /*0bc0*/  STS [R4], R9 ;  /* 0x0000000904007388 */ /* 0x0001e40000000800 */
.L_x_78:
[----:B------:R-:W-:Y:S05]  /*0bd0*/  BSYNC B0 ;  /* 0x0000000000007941 */ /* 0x000fea0003800000 */
.L_x_77:
[----:B------:R-:W-:Y:S06]  /*0be0*/  BAR.SYNC.DEFER_BLOCKING 0x0 ;  /* 0x0000000000007b1d */ /* 0x000fec0000010000 */
[----:B------:R-:W-:Y:S05]  /*0bf0*/  @P1 EXIT ;  /* 0x000000000000194d */ /* 0x000fea0003800000 */
[----:B------:R-:W-:Y:S01]  /*0c00*/  IABS R6, R0 ;  /* 0x0000000000067213 */ /* 0x000fe20000000000 */
[----:B------:R-:W1:Y:S01]  /*0c10*/  S2UR UR5, SR_CgaCtaId ;  /* 0x00000000000579c3 */ /* 0x000e620000008800 */
[----:B------:R-:W-:Y:S01]  /*0c20*/  UMOV UR4, 0x400 ;  /* 0x0000040000047882 */ /* 0x000fe20000000000 */
[----:B------:R-:W-:Y:S01]  /*0c30*/  ISETP.NE.AND P0, PT, R0, RZ, PT ;  /* 0x000000ff0000720c */ /* 0x000fe20003f05270 */
[----:B------:R-:W2:Y:S01]  /*0c40*/  I2F.RP R7, R6 ;  /* 0x0000000600077306 */ /* 0x000ea20000209400 */
[----:B------:R-:W-:-:S04]  /*0c50*/  UIADD3 UR6, UR4, 0x10, URZ ;  /* 0x0000001004067890 */ /* 0x000fc8000fffe03f */
[----:B0-----:R-:W0:Y:S03]  /*0c60*/  LDC.64 R4, c[0x0][0x210] ;  /* 0x00008400ff047b82 */ /* 0x001e260000000a00 */
[----:B--2---:R-:W2:Y:S01]  /*0c70*/  MUFU.RCP R7, R7 ;  /* 0x0000000700077308 */ /* 0x004ea20000001000 */
[----:B-1----:R-:W-:Y:S02]  /*0c80*/  ULEA UR4, UR5, UR4, 0x18 ;  /* 0x0000000405047291 */ /* 0x002fe4000f8ec03f */
[----:B------:R-:W-:-:S03]  /*0c90*/  ULEA UR6, UR5, UR6, 0x18 ;  /* 0x0000000605067291 */ /* 0x000fc6000f8ec03f */
[----:B------:R-:W-:Y:S01]  /*0ca0*/  ULDC UR5, c[0x0][0x0] ;  /* 0x0000000000057ab9 */ /* 0x000fe20000000800 */
[----:B--2---:R-:W-:-:S04]  /*0cb0*/  VIADD R10, R7, 0xffffffe ;  /* 0x0ffffffe070a7836 */ /* 0x004fc80000000000 */
[----:B------:R1:W2:Y:S02]  /*0cc0*/  F2I.FTZ.U32.TRUNC.NTZ R11, R10 ;  /* 0x0000000a000b7305 */ /* 0x0002a4000021f000 */
[----:B-1----:R-:W-:Y:S01]  /*0cd0*/  MOV R10, RZ ;  /* 0x000000ff000a7202 */ /* 0x002fe20000000f00 */
[----:B--2---:R-:W-:-:S04]  /*0ce0*/  IMAD.MOV R9, RZ, RZ, -R11 ;  /* 0x000000ffff097224 */ /* 0x004fc800078e0a0b */
[----:B------:R-:W-:Y:S02]  /*0cf0*/  IMAD R7, R9, R6, RZ ;  /* 0x0000000609077224 */ /* 0x000fe400078e02ff */
[----:B------:R-:W-:Y:S01]  /*0d00*/  IMAD.MOV.U32 R9, RZ, RZ, R3 ;  /* 0x000000ffff097224 */ /* 0x000fe200078e0003 */
[----:B------:R-:W-:Y:S01]  /*0d10*/  LOP3.LUT R3, RZ, R0, RZ, 0x33, !PT ;  /* 0x00000000ff037212 */ /* 0x000fe200078e33ff */
[----:B0-----:R-:W-:-:S07]  /*0d20*/  IMAD.HI.U32 R7, R11, R7, R10 ;  /* 0x000000070b077227 */ /* 0x001fce00078e000a */
.L_x_79:
[----:B0-----:R-:W-:Y:S01]  /*0d30*/  IABS R10, R0 ;  /* 0x00000000000a7213 */ /* 0x001fe20000000000 */
[----:B------:R-:W-:Y:S01]  /*0d40*/  IMAD.IADD R17, R8, 0x1, R9 ;  /* 0x0000000108117824 */ /* 0x000fe200078e0209 */
[----:B------:R-:W-:Y:S02]  /*0d50*/  IABS R11, R9 ;  /* 0x00000009000b7213 */ /* 0x000fe40000000000 */
[----:B------:R-:W-:Y:S02]  /*0d60*/  IADD3 R12, RZ, -R10, RZ ;  /* 0x8000000aff0c7210 */ /* 0x000fe40007ffe0ff */
[----:B------:R-:W-:Y:S01]  /*0d70*/  LEA R13, R9, UR6, 0x2 ;  /* 0x00000006090d7c11 */ /* 0x000fe2000f8e10ff */
[----:B------:R-:W-:-:S04]  /*0d80*/  IMAD.HI.U32 R10, R7, R11, RZ ;  /* 0x0000000b070a7227 */ /* 0x000fc800078e00ff */
[----:B------:R-:W-:Y:S01]  /*0d90*/  IMAD R11, R10, R12, R11 ;  /* 0x0000000c0a0b7224 */ /* 0x000fe200078e020b */
[----:B------:R-:W-:Y:S01]  /*0da0*/  IABS R12, R0 ;  /* 0x00000000000c7213 */ /* 0x000fe20000000000 */
[----:B------:R-:W0:Y:S03]  /*0db0*/  LDS R13, [R13] ;  /* 0x000000000d0d7984 */ /* 0x000e260000000800 */
[----:B------:R-:W-:-:S13]  /*0dc0*/  ISETP.GT.U32.AND P2, PT, R6, R11, PT ;  /* 0x0000000b0600720c */ /* 0x000fda0003f44070 */
[----:B------:R-:W-:Y:S01]  /*0dd0*/  @!P2 IMAD.IADD R11, R11, 0x1, -R12 ;  /* 0x000000010b0ba824 */ /* 0x000fe200078e0a0c */
[----:B------:R-:W-:-:S04]  /*0de0*/  @!P2 IADD3 R10, R10, 0x1, RZ ;  /* 0x000000010a0aa810 */ /* 0x000fc80007ffe0ff */
[----:B------:R-:W-:Y:S02]  /*0df0*/  ISETP.GE.U32.AND P1, PT, R11, R6, PT ;  /* 0x000000060b00720c */ /* 0x000fe40003f26070 */
[C---:B------:R-:W-:Y:S02]  /*0e00*/  LOP3.LUT R11, R9.reuse, R0, RZ, 0x3c, !PT ;  /* 0x00000000090b7212 */ /* 0x040fe400078e3cff */
[----:B------:R-:W-:Y:S02]  /*0e10*/  IADD3 R9, R9, UR5, RZ ;  /* 0x0000000509097c10 */ /* 0x000fe4000fffe0ff */
[----:B------:R-:W-:-:S07]  /*0e20*/  ISETP.GE.AND P3, PT, R11, RZ, PT ;  /* 0x000000ff0b00720c */ /* 0x000fce0003f66270 */
[----:B------:R-:W-:Y:S01]  /*0e30*/  @P1 VIADD R10, R10, 0x1 ;  /* 0x000000010a0a1836 */ /* 0x000fe20000000000 */
[----:B------:R-:W-:-:S05]  /*0e40*/  ISETP.GE.AND P1, PT, R9, R2, PT ;  /* 0x000000020900720c */ /* 0x000fca0003f26270 */
[----:B------:R-:W-:Y:S01]  /*0e50*/  @!P3 IADD3 R10, -R10, RZ, RZ ;  /* 0x000000ff0a0ab210 */ /* 0x000fe20007ffe1ff */
[--C-:B0-----:R-:W-:Y:S02]  /*0e60*/  HADD2.F32 R11, -RZ, R13.reuse.H0_H0 ;  /* 0x2000000dff0b7230 */ /* 0x101fe40000004100 */
[----:B------:R-:W-:Y:S01]  /*0e70*/  HADD2.F32 R15, -RZ, R13.H1_H1 ;  /* 0x3000000dff0f7230 */ /* 0x000fe20000004100 */
[----:B------:R-:W-:-:S04]  /*0e80*/  SEL R10, R3, R10, !P0 ;  /* 0x0000000a030a7207 */ /* 0x000fc80004000000 */
[----:B------:R-:W-:-:S06]  /*0e90*/  LEA R12, R10, UR4, 0x2 ;  /* 0x000000040a0c7c11 */ /* 0x000fcc000f8e10ff */
[----:B------:R-:W0:Y:S02]  /*0ea0*/  LDS R12, [R12] ;  /* 0x000000000c0c7984 */ /* 0x000e240000000800 */
[C---:B0-----:R-:W-:Y:S01]  /*0eb0*/  FMUL.FTZ R14, R12.reuse, R11 ;  /* 0x0000000b0c0e7220 */ /* 0x041fe20000410000 */
[----:B------:R-:W-:Y:S01]  /*0ec0*/  FMUL.FTZ R15, R12, R15 ;  /* 0x0000000f0c0f7220 */ /* 0x000fe20000410000 */
[----:B------:R-:W-:-:S04]  /*0ed0*/  IMAD.WIDE R10, R17, 0x4, R4 ;  /* 0x00000004110a7825 */ /* 0x000fc800078e0204 */
[----:B------:R-:W-:-:S05]  /*0ee0*/  F2FP.F16.F32.PACK_AB R15, R15, R14 ;  /* 0x0000000e0f0f723e */ /* 0x000fca00000000ff */
[----:B------:R0:W-:Y:S01]  /*0ef0*/  STG.E desc[UR8][R10.64], R15 ;  /* 0x0000000f0a007986 */ /* 0x0001e2000c101908 */
[----:B------:R-:W-:Y:S05]  /*0f00*/  @!P1 BRA `(.L_x_79) ;  /* 0xfffffffc00889947 */ /* 0x000fea000383ffff */
[----:B------:R-:W-:Y:S05]  /*0f10*/  EXIT ;  /* 0x000000000000794d */ /* 0x000fea0003800000 */
.L_x_80:
        /* <DEDUP_REMOVED lines=14> */
.L_x_397:


//--------------------- .text._ZN17fastertransformer19normalize_kernel_v2INS_5half4E6__halfLi1ELi4ELi4EEEvPT_PKT0_iiii --------------------------
	.section	.text._ZN17fastertransformer19normalize_kernel_v2INS_5half4E6__halfLi1ELi4ELi4EEEvPT_PKT0_iiii,"ax",@progbits
	.align	128
        .global         _ZN17fastertransformer19normalize_kernel_v2INS_5half4E6__halfLi1ELi4ELi4EEEvPT_PKT0_iiii
        .type           _ZN17fastertransformer19normalize_kernel_v2INS_5half4E6__halfLi1ELi4ELi4EEEvPT_PKT0_iiii,@function
        .size           _ZN17fastertransformer19normalize_kernel_v2INS_5half4E6__halfLi1ELi4ELi4EEEvPT_PKT0_iiii,(.L_x_398 - _ZN17fastertransformer19normalize_kernel_v2INS_5half4E6__halfLi1ELi4ELi4EEEvPT_PKT0_iiii)
        .other          _ZN17fastertransformer19normalize_kernel_v2INS_5half4E6__halfLi1ELi4ELi4EEEvPT_PKT0_iiii,@"STO_CUDA_ENTRY STV_DEFAULT"
_ZN17fastertransformer19normalize_kernel_v2INS_5half4E6__halfLi1ELi4ELi4EEEvPT_PKT0_iiii:
.text._ZN17fastertransformer19normalize_kernel_v2INS_5half4E6__halfLi1ELi4ELi4EEEvPT_PKT0_iiii:
        /* <DEDUP_REMOVED lines=9> */
[----:B-1----:R-:W-:Y:S01]  /*0090*/  SHF.R.S32.HI R0, RZ, 0x1f, R7 ;  /* 0x0000001fff007819 */ /* 0x002fe20000011407 */
[----:B------:R-:W-:-:S03]  /*00a0*/  VIADD R5, R7, 0x1f ;  /* 0x0000001f07057836 */ /* 0x000fc60000000000 */
[----:B------:R-:W-:Y:S02]  /*00b0*/  LEA.HI R0, R0, R7, RZ, 0x2 ;  /* 0x0000000700007211 */ /* 0x000fe400078f10ff */
[----:B------:R-:W-:Y:S02]  /*00c0*/  SHF.R.S32.HI R6, RZ, 0x1f, R5 ;  /* 0x0000001fff067819 */ /* 0x000fe40000011405 */
[----:B0-----:R-:W-:Y:S01]  /*00d0*/  SHF.R.S32.HI R4, RZ, 0x1f, R3 ;  /* 0x0000001fff047819 */ /* 0x001fe20000011403 */
[----:B--2---:R-:W-:Y:S01]  /*00e0*/  USHF.L.U32 UR4, UR4, 0x2, URZ ;  /* 0x0000000204047899 */ /* 0x004fe2000800063f */
[----:B------:R-:W-:Y:S02]  /*00f0*/  SHF.R.S32.HI R0, RZ, 0x2, R0 ;  /* 0x00000002ff007819 */ /* 0x000fe40000011400 */
[----:B------:R-:W-:Y:S02]  /*0100*/  LEA.HI R4, R4, R3, RZ, 0x5 ;  /* 0x0000000304047211 */ /* 0x000fe400078f28ff */
[----:B------:R-:W-:Y:S01]  /*0110*/  LEA.HI R9, R6, R5, RZ, 0x5 ;  /* 0x0000000506097211 */ /* 0x000fe200078f28ff */
[----:B------:R-:W-:Y:S01]  /*0120*/  IMAD.SHL.U32 R2, R0, 0x4, RZ ;  /* 0x0000000400027824 */ /* 0x000fe200078e00ff */
[----:B------:R-:W-:-:S02]  /*0130*/  LOP3.LUT R6, R4, 0xffffffe0, RZ, 0xc0, !PT ;  /* 0xffffffe004067812 */ /* 0x000fc400078ec0ff */
[----:B------:R-:W-:Y:S02]  /*0140*/  SHF.R.S32.HI R9, RZ, 0x5, R9 ;  /* 0x00000005ff097819 */ /* 0x000fe40000011409 */
[C---:B------:R-:W-:Y:S01]  /*0150*/  ISETP.GE.AND P1, PT, R3.reuse, R2, PT ;  /* 0x000000020300720c */ /* 0x040fe20003f26270 */
[----:B------:R-:W-:Y:S01]  /*0160*/  IMAD.IADD R6, R3, 0x1, -R6 ;  /* 0x0000000103067824 */ /* 0x000fe200078e0a06 */
[----:B------:R-:W-:Y:S01]  /*0170*/  SHF.R.S32.HI R4, RZ, 0x5, R4 ;  /* 0x00000005ff047819 */ /* 0x000fe20000011404 */
[----:B------:R-:W-:Y:S10]  /*0180*/  @!P0 BRA `(.L_x_81) ;  /* 0x0000000000d88947 */ /* 0x000ff40003800000 */
        /* <DEDUP_REMOVED lines=16> */
[----:B------:R-:W-:Y:S01]  /*0290*/  IMAD.HI.U32 R11, R11, R17, R10 ;  /* 0x000000110b0b7227 */ /* 0x000fe200078e000a */
[----:B------:R-:W0:Y:S05]  /*02a0*/  I2F.RP R16, R12 ;  /* 0x0000000c00107306 */ /* 0x000e2a0000209400 */
        /* <DEDUP_REMOVED lines=14> */
[----:B------:R-:W-:Y:S01]  /*0390*/  MOV R10, RZ ;  /* 0x000000ff000a7202 */ /* 0x000fe20000000f00 */
[----:B------:R-:W-:Y:S02]  /*03a0*/  IMAD R15, R15, R12, RZ ;  /* 0x0000000c0f0f7224 */ /* 0x000fe400078e02ff */
[----:B------:R-:W-:Y:S01]  /*03b0*/  @!P2 IMAD.MOV R13, RZ, RZ, -R13 ;  /* 0x000000ffff0da224 */ /* 0x000fe200078e0a0d */
[----:B------:R-:W-:Y:S01]  /*03c0*/  @!P3 LOP3.LUT R13, RZ, R8, RZ, 0x33, !PT ;  /* 0x00000008ff0db212 */ /* 0x000fe200078e33ff */
[----:B------:R-:W-:-:S03]  /*03d0*/  IMAD.HI.U32 R10, R11, R15, R10 ;  /* 0x0000000f0b0a7227 */ /* 0x000fc600078e000a */
[----:B------:R-:W-:Y:S02]  /*03e0*/  IABS R8, R13 ;  /* 0x0000000d00087213 */ /* 0x000fe40000000000 */
        /* <DEDUP_REMOVED lines=16> */
.L_x_81:
        /* <DEDUP_REMOVED lines=10> */
.L_x_84:
[----:B------:R-:W-:-:S04]  /*0590*/  IMAD.IADD R15, R5, 0x1, R16 ;  /* 0x00000001050f7824 */ /* 0x000fc800078e0210 */
[----:B--2---:R-:W-:-:S05]  /*05a0*/  IMAD.WIDE R14, R15, 0x8, R10 ;  /* 0x000000080f0e7825 */ /* 0x004fca00078e020a */
[----:B0-----:R-:W2:Y:S04]  /*05b0*/  LDG.E R13, desc[UR8][R14.64+0x4] ;  /* 0x000004080e0d7981 */ /* 0x001ea8000c1e1900 */
[----:B------:R-:W2:Y:S01]  /*05c0*/  LDG.E R12, desc[UR8][R14.64] ;  /* 0x000000080e0c7981 */ /* 0x000ea2000c1e1900 */
[----:B------:R-:W-:Y:S01]  /*05d0*/  LEA R18, R16, R17, 0x3 ;  /* 0x0000001110127211 */ /* 0x000fe200078e18ff */
[----:B-1----:R-:W-:-:S05]  /*05e0*/  IMAD.IADD R16, R19, 0x1, R16 ;  /* 0x0000000113107824 */ /* 0x002fca00078e0210 */
[----:B------:R-:W-:Y:S01]  /*05f0*/  ISETP.GE.AND P0, PT, R16, R2, PT ;  /* 0x000000021000720c */ /* 0x000fe20003f06270 */
[----:B--2---:R0:W-:-:S12]  /*0600*/  STS.64 [R18], R12 ;  /* 0x0000000c12007388 */ /* 0x0041d80000000a00 */
[----:B------:R-:W-:Y:S05]  /*0610*/  @!P0 BRA `(.L_x_84) ;  /* 0xfffffffc00dc8947 */ /* 0x000fea000383ffff */
.L_x_83:
[----:B------:R-:W-:Y:S05]  /*0620*/  BSYNC B0 ;  /* 0x0000000000007941 */ /* 0x000fea0003800000 */
.L_x_82:
        /* <DEDUP_REMOVED lines=9> */
[----:B0-----:R-:W-:Y:S01]  /*06c0*/  IMAD.MOV.U32 R13, RZ, RZ, RZ ;  /* 0x000000ffff0d7224 */ /* 0x001fe200078e00ff */
[----:B------:R-:W-:Y:S02]  /*06d0*/  MOV R11, RZ ;  /* 0x000000ff000b7202 */ /* 0x000fe40000000f00 */
[----:B------:R-:W-:-:S04]  /*06e0*/  IADD3 R9, -R9, RZ, RZ ;  /* 0x000000ff09097210 */ /* 0x000fc80007ffe1ff */
        /* <DEDUP_REMOVED lines=16> */
.L_x_89:
        /* <DEDUP_REMOVED lines=17> */
.L_x_88:
[----:B------:R-:W-:Y:S05]  /*0900*/  BSYNC B1 ;  /* 0x0000000000017941 */ /* 0x000fea0003800000 */
.L_x_87:
        /* <DEDUP_REMOVED lines=8> */
.L_x_90:
[----:B------:R0:W1:Y:S01]  /*0990*/  LDS.U16 R7, [R10] ;  /* 0x000000000a077984 */ /* 0x0000620000000400 */
[----:B------:R-:W-:-:S04]  /*09a0*/  IADD3 R9, R9, -0x1, RZ ;  /* 0xffffffff09097810 */ /* 0x000fc80007ffe0ff */
[----:B------:R-:W-:Y:S01]  /*09b0*/  ISETP.NE.AND P0, PT, R9, RZ, PT ;  /* 0x000000ff0900720c */ /* 0x000fe20003f05270 */
[----:B0-----:R-:W-:Y:S02]  /*09c0*/  VIADD R10, R10, 0x2 ;  /* 0x000000020a0a7836 */ /* 0x001fe40000000000 */
[----:B-1----:R-:W-:-:S05]  /*09d0*/  HADD2.F32 R12, -RZ, R7.H0_H0 ;  /* 0x20000007ff0c7230 */ /* 0x002fca0000004100 */
[----:B------:R-:W-:-:S05]  /*09e0*/  FFMA.FTZ R11, R12, R12, R11 ;  /* 0x0000000c0c0b7223 */ /* 0x000fca000001000b */
[----:B------:R-:W-:Y:S05]  /*09f0*/  @P0 BRA `(.L_x_90) ;  /* 0xfffffffc00e40947 */ /* 0x000fea000383ffff */
.L_x_86:
[----:B------:R-:W-:Y:S05]  /*0a00*/  BSYNC B0 ;  /* 0x0000000000007941 */ /* 0x000fea0003800000 */
.L_x_85:
        /* <DEDUP_REMOVED lines=30> */
.L_x_92:
[----:B------:R-:W-:Y:S05]  /*0bf0*/  BSYNC B0 ;  /* 0x0000000000007941 */ /* 0x000fea0003800000 */
.L_x_91:
[----:B------:R-:W-:Y:S06]  /*0c00*/  BAR.SYNC.DEFER_BLOCKING 0x0 ;  /* 0x0000000000007b1d */ /* 0x000fec0000010000 */
[----:B------:R-:W-:Y:S05]  /*0c10*/  @P1 EXIT ;  /* 0x000000000000194d */ /* 0x000fea0003800000 */
[----:B------:R-:W-:Y:S01]  /*0c20*/  IABS R4, R0 ;  /* 0x0000000000047213 */ /* 0x000fe20000000000 */
[----:B------:R-:W1:Y:S01]  /*0c30*/  S2UR UR5, SR_CgaCtaId ;  /* 0x00000000000579c3 */ /* 0x000e620000008800 */
[----:B------:R-:W-:Y:S01]  /*0c40*/  UMOV UR4, 0x400 ;  /* 0x0000040000047882 */ /* 0x000fe20000000000 */
[----:B------:R-:W-:Y:S01]  /*0c50*/  ISETP.NE.AND P0, PT, R0, RZ, PT ;  /* 0x000000ff0000720c */ /* 0x000fe20003f05270 */
[----:B0-----:R-:W0:Y:S01]  /*0c60*/  I2F.RP R8, R4 ;  /* 0x0000000400087306 */ /* 0x001e220000209400 */
[----:B------:R-:W-:-:S04]  /*0c70*/  UIADD3 UR6, UR4, 0x10, URZ ;  /* 0x0000001004067890 */ /* 0x000fc8000fffe03f */
[----:B------:R-:W2:Y:S03]  /*0c80*/  LDC.64 R6, c[0x0][0x210] ;  /* 0x00008400ff067b82 */ /* 0x000ea60000000a00 */
[----:B0-----:R-:W0:Y:S01]  /*0c90*/  MUFU.RCP R8, R8 ;  /* 0x0000000800087308 */ /* 0x001e220000001000 */
[----:B-1----:R-:W-:Y:S02]  /*0ca0*/  ULEA UR4, UR5, UR4, 0x18 ;  /* 0x0000000405047291 */ /* 0x002fe4000f8ec03f */
[----:B------:R-:W-:-:S03]  /*0cb0*/  ULEA UR6, UR5, UR6, 0x18 ;  /* 0x0000000605067291 */ /* 0x000fc6000f8ec03f */
[----:B------:R-:W-:Y:S01]  /*0cc0*/  ULDC UR5, c[0x0][0x0] ;  /* 0x0000000000057ab9 */ /* 0x000fe20000000800 */
[----:B0-----:R-:W-:-:S04]  /*0cd0*/  IADD3 R10, R8, 0xffffffe, RZ ;  /* 0x0ffffffe080a7810 */ /* 0x001fc80007ffe0ff */
[----:B------:R0:W1:Y:S02]  /*0ce0*/  F2I.FTZ.U32.TRUNC.NTZ R11, R10 ;  /* 0x0000000a000b7305 */ /* 0x000064000021f000 */
[----:B0-----:R-:W-:Y:S01]  /*0cf0*/  MOV R10, RZ ;  /* 0x000000ff000a7202 */ /* 0x001fe20000000f00 */
[----:B-1----:R-:W-:-:S04]  /*0d00*/  IMAD.MOV R9, RZ, RZ, -R11 ;  /* 0x000000ffff097224 */ /* 0x002fc800078e0a0b */
[----:B------:R-:W-:-:S04]  /*0d10*/  IMAD R9, R9, R4, RZ ;  /* 0x0000000409097224 */ /* 0x000fc800078e02ff */
[----:B------:R-:W-:-:S04]  /*0d20*/  IMAD.HI.U32 R10, R11, R9, R10 ;  /* 0x000000090b0a7227 */ /* 0x000fc800078e000a */
[----:B------:R-:W-:Y:S01]  /*0d30*/  IMAD.MOV.U32 R11, RZ, RZ, R3 ;  /* 0x000000ffff0b7224 */ /* 0x000fe200078e0003 */
[----:B--2---:R-:W-:-:S07]  /*0d40*/  LOP3.LUT R3, RZ, R0, RZ, 0x33, !PT ;  /* 0x00000000ff037212 */ /* 0x004fce00078e33ff */
.L_x_93:
[----:B0-----:R-:W-:Y:S01]  /*0d50*/  IABS R8, R0 ;  /* 0x0000000000087213 */ /* 0x001fe20000000000 */
[----:B------:R-:W-:Y:S01]  /*0d60*/  IMAD.IADD R21, R5, 0x1, R11 ;  /* 0x0000000105157824 */ /* 0x000fe200078e020b */
[----:B------:R-:W-:Y:S02]  /*0d70*/  IABS R9, R11 ;  /* 0x0000000b00097213 */ /* 0x000fe40000000000 */
[----:B------:R-:W-:-:S03]  /*0d80*/  IADD3 R12, RZ, -R8, RZ ;  /* 0x80000008ff0c7210 */ /* 0x000fc60007ffe0ff */
[----:B------:R-:W-:-:S04]  /*0d90*/  IMAD.HI.U32 R8, R10, R9, RZ ;  /* 0x000000090a087227 */ /* 0x000fc800078e00ff */
[----:B------:R-:W-:Y:S01]  /*0da0*/  IMAD R9, R8, R12, R9 ;  /* 0x0000000c08097224 */ /* 0x000fe200078e0209 */
[----:B------:R-:W-:-:S04]  /*0db0*/  IABS R12, R0 ;  /* 0x00000000000c7213 */ /* 0x000fc80000000000 */
[----:B------:R-:W-:-:S13]  /*0dc0*/  ISETP.GT.U32.AND P2, PT, R4, R9, PT ;  /* 0x000000090400720c */ /* 0x000fda0003f44070 */
[----:B------:R-:W-:Y:S01]  /*0dd0*/  @!P2 IMAD.IADD R9, R9, 0x1, -R12 ;  /* 0x000000010909a824 */ /* 0x000fe200078e0a0c */
[----:B------:R-:W-:-:S04]  /*0de0*/  @!P2 IADD3 R8, R8, 0x1, RZ ;  /* 0x000000010808a810 */ /* 0x000fc80007ffe0ff */
[----:B------:R-:W-:Y:S02]  /*0df0*/  ISETP.GE.U32.AND P1, PT, R9, R4, PT ;  /* 0x000000040900720c */ /* 0x000fe40003f26070 */
[----:B------:R-:W-:-:S04]  /*0e00*/  LOP3.LUT R9, R11, R0, RZ, 0x3c, !PT ;  /* 0x000000000b097212 */ /* 0x000fc800078e3cff */
[----:B------:R-:W-:Y:S02]  /*0e10*/  ISETP.GE.AND P3, PT, R9, RZ, PT ;  /* 0x000000ff0900720c */ /* 0x000fe40003f66270 */
[C---:B------:R-:W-:Y:S02]  /*0e20*/  LEA R9, R11.reuse, UR6, 0x3 ;  /* 0x000000060b097c11 */ /* 0x040fe4000f8e18ff */
[----:B------:R-:W-:-:S03]  /*0e30*/  IADD3 R11, R11, UR5, RZ ;  /* 0x000000050b0b7c10 */ /* 0x000fc6000fffe0ff */
[----:B------:R-:W-:Y:S01]  /*0e40*/  @P1 VIADD R8, R8, 0x1 ;  /* 0x0000000108081836 */ /* 0x000fe20000000000 */
[----:B------:R-:W-:-:S05]  /*0e50*/  ISETP.GE.AND P1, PT, R11, R2, PT ;  /* 0x000000020b00720c */ /* 0x000fca0003f26270 */
[----:B------:R-:W-:-:S04]  /*0e60*/  @!P3 IADD3 R8, -R8, RZ, RZ ;  /* 0x000000ff0808b210 */ /* 0x000fc80007ffe1ff */
[----:B------:R-:W-:Y:S02]  /*0e70*/  SEL R12, R3, R8, !P0 ;  /* 0x00000008030c7207 */ /* 0x000fe40004000000 */
[----:B------:R-:W0:Y:S02]  /*0e80*/  LDS.64 R8, [R9] ;  /* 0x0000000009087984 */ /* 0x000e240000000a00 */
[----:B------:R-:W-:-:S06]  /*0e90*/  LEA R12, R12, UR4, 0x2 ;  /* 0x000000040c0c7c11 */ /* 0x000fcc000f8e10ff */
[----:B------:R-:W1:Y:S01]  /*0ea0*/  LDS R12, [R12] ;  /* 0x000000000c0c7984 */ /* 0x000e620000000800 */
[--C-:B0-----:R-:W-:Y:S02]  /*0eb0*/  HADD2.F32 R13, -RZ, R8.reuse.H0_H0 ;  /* 0x20000008ff0d7230 */ /* 0x101fe40000004100 */
[----:B------:R-:W-:Y:S02]  /*0ec0*/  HADD2.F32 R15, -RZ, R8.H1_H1 ;  /* 0x30000008ff0f7230 */ /* 0x000fe40000004100 */
[--C-:B------:R-:W-:Y:S02]  /*0ed0*/  HADD2.F32 R17, -RZ, R9.reuse.H0_H0 ;  /* 0x20000009ff117230 */ /* 0x100fe40000004100 */
[----:B------:R-:W-:Y:S02]  /*0ee0*/  HADD2.F32 R19, -RZ, R9.H1_H1 ;  /* 0x30000009ff137230 */ /* 0x000fe40000004100 */
[C---:B-1----:R-:W-:Y:S01]  /*0ef0*/  FMUL.FTZ R13, R12.reuse, R13 ;  /* 0x0000000d0c0d7220 */ /* 0x042fe20000410000 */
[C---:B------:R-:W-:Y:S01]  /*0f00*/  FMUL.FTZ R8, R12.reuse, R15 ;  /* 0x0000000f0c087220 */ /* 0x040fe20000410000 */
[C---:B------:R-:W-:Y:S01]  /*0f10*/  FMUL.FTZ R17, R12.reuse, R17 ;  /* 0x000000110c117220 */ /* 0x040fe20000410000 */
[----:B------:R-:W-:-:S03]  /*0f20*/  FMUL.FTZ R14, R12, R19 ;  /* 0x000000130c0e7220 */ /* 0x000fc60000410000 */
[----:B------:R-:W-:Y:S01]  /*0f30*/  F2FP.F16.F32.PACK_AB R13, R8, R13 ;  /* 0x0000000d080d723e */ /* 0x000fe200000000ff */
[----:B------:R-:W-:Y:S01]  /*0f40*/  IMAD.WIDE R8, R21, 0x8, R6 ;  /* 0x0000000815087825 */ /* 0x000fe200078e0206 */
[----:B------:R-:W-:-:S04]  /*0f50*/  F2FP.F16.F32.PACK_AB R17, R14, R17 ;  /* 0x000000110e11723e */ /* 0x000fc800000000ff */
[----:B------:R0:W-:Y:S04]  /*0f60*/  STG.E desc[UR8][R8.64], R13 ;  /* 0x0000000d08007986 */ /* 0x0001e8000c101908 */
[----:B------:R0:W-:Y:S01]  /*0f70*/  STG.E desc[UR8][R8.64+0x4], R17 ;  /* 0x0000041108007986 */ /* 0x0001e2000c101908 */
[----:B------:R-:W-:Y:S05]  /*0f80*/  @!P1 BRA `(.L_x_93) ;  /* 0xfffffffc00709947 */ /* 0x000fea000383ffff */
[----:B------:R-:W-:Y:S05]  /*0f90*/  EXIT ;  /* 0x000000000000794d */ /* 0x000fea0003800000 */
.L_x_94:
        /* <DEDUP_REMOVED lines=14> */
.L_x_398:


//--------------------- .text._ZN17fastertransformer19normalize_kernel_v2I6__halfS1_Li2ELi4ELi1EEEvPT_PKT0_iiii --------------------------
	.section	.text._ZN17fastertransformer19normalize_kernel_v2I6__halfS1_Li2ELi4ELi1EEEvPT_PKT0_iiii,"ax",@progbits
	.align	128
        .global         _ZN17fastertransformer19normalize_kernel_v2I6__halfS1_Li2ELi4ELi1EEEvPT_PKT0_iiii
        .type           _ZN17fastertransformer19normalize_kernel_v2I6__halfS1_Li2ELi4ELi1EEEvPT_PKT0_iiii,@function
        .size           _ZN17fastertransformer19normalize_kernel_v2I6__halfS1_Li2ELi4ELi1EEEvPT_PKT0_iiii,(.L_x_399 - _ZN17fastertransformer19normalize_kernel_v2I6__halfS1_Li2ELi4ELi1EEEvPT_PKT0_iiii)
        .other          _ZN17fastertransformer19normalize_kernel_v2I6__halfS1_Li2ELi4ELi1EEEvPT_PKT0_iiii,@"STO_CUDA_ENTRY STV_DEFAULT"
_ZN17fastertransformer19normalize_kernel_v2I6__halfS1_Li2ELi4ELi1EEEvPT_PKT0_iiii:
.text._ZN17fastertransformer19normalize_kernel_v2I6__halfS1_Li2ELi4ELi1EEEvPT_PKT0_iiii:
        /* <DEDUP_REMOVED lines=9> */
[----:B-1----:R-:W-:-:S05]  /*0090*/  VIADD R4, R2, 0xf ;  /* 0x0000000f02047836 */ /* 0x002fca0000000000 */
[----:B------:R-:W-:Y:S02]  /*00a0*/  SHF.R.S32.HI R9, RZ, 0x1f, R4 ;  /* 0x0000001fff097819 */ /* 0x000fe40000011404 */
[----:B0-----:R-:W-:Y:S01]  /*00b0*/  SHF.R.S32.HI R5, RZ, 0x1f, R0 ;  /* 0x0000001fff057819 */ /* 0x001fe20000011400 */
[----:B--2---:R-:W-:-:S03]  /*00c0*/  USHF.L.U32 UR4, UR4, 0x3, URZ ;  /* 0x0000000304047899 */ /* 0x004fc6000800063f */
[CC--:B------:R-:W-:Y:S02]  /*00d0*/  LEA.HI R7, R5.reuse, R0.reuse, RZ, 0x5 ;  /* 0x0000000005077211 */ /* 0x0c0fe400078f28ff */
[----:B------:R-:W-:Y:S02]  /*00e0*/  LEA.HI R8, R5, R0, RZ, 0x4 ;  /* 0x0000000005087211 */ /* 0x000fe400078f20ff */
[----:B------:R-:W-:Y:S02]  /*00f0*/  LOP3.LUT R3, R7, 0xffffffe0, RZ, 0xc0, !PT ;  /* 0xffffffe007037812 */ /* 0x000fe400078ec0ff */
[----:B------:R-:W-:Y:S02]  /*0100*/  LEA.HI R5, R9, R4, RZ, 0x4 ;  /* 0x0000000409057211 */ /* 0x000fe400078f20ff */
[----:B------:R-:W-:Y:S01]  /*0110*/  LOP3.LUT R9, R8, 0xfffffff0, RZ, 0xc0, !PT ;  /* 0xfffffff008097812 */ /* 0x000fe200078ec0ff */
[----:B------:R-:W-:Y:S01]  /*0120*/  IMAD.IADD R3, R0, 0x1, -R3 ;  /* 0x0000000100037824 */ /* 0x000fe200078e0a03 */
[----:B------:R-:W-:-:S02]  /*0130*/  SHF.R.S32.HI R5, RZ, 0x4, R5 ;  /* 0x00000004ff057819 */ /* 0x000fc40000011405 */
[----:B------:R-:W-:Y:S01]  /*0140*/  SHF.R.S32.HI R7, RZ, 0x5, R7 ;  /* 0x00000005ff077819 */ /* 0x000fe20000011407 */
[----:B------:R-:W-:Y:S01]  /*0150*/  IMAD.IADD R4, R0, 0x1, -R9 ;  /* 0x0000000100047824 */ /* 0x000fe200078e0a09 */
[----:B------:R-:W-:-:S04]  /*0160*/  SHF.R.S32.HI R6, RZ, 0x1f, R3 ;  /* 0x0000001fff067819 */ /* 0x000fc80000011403 */
[----:B------:R-:W-:Y:S01]  /*0170*/  LEA.HI R6, R6, R3, RZ, 0x4 ;  /* 0x0000000306067211 */ /* 0x000fe200078f20ff */
[----:B------:R-:W-:-:S05]  /*0180*/  IMAD.SHL.U32 R3, R2, 0x8, RZ ;  /* 0x0000000802037824 */ /* 0x000fca00078e00ff */
[----:B------:R-:W-:Y:S01]  /*0190*/  ISETP.GE.AND P1, PT, R0, R3, PT ;  /* 0x000000030000720c */ /* 0x000fe20003f26270 */
[----:B------:R-:W-:-:S12]  /*01a0*/  @!P0 BRA `(.L_x_95) ;  /* 0x0000000000d48947 */ /* 0x000fd80003800000 */
[----:B------:R-:W0:Y:S01]  /*01b0*/  LDC R12, c[0x0][0x224] ;  /* 0x00008900ff0c7b82 */ /* 0x000e220000000800 */
[----:B------:R-:W-:-:S04]  /*01c0*/  LEA R9, R7, UR4, 0x1 ;  /* 0x0000000407097c11 */ /* 0x000fc8000f8e08ff */
[----:B------:R-:W-:-:S03]  /*01d0*/  LEA.HI.SX32 R15, R6, R9, 0x1c ;  /* 0x00000009060f7211 */ /* 0x000fc600078fe2ff */
[----:B------:R-:W1:Y:S01]  /*01e0*/  LDC R8, c[0x0][0x228] ;  /* 0x00008a00ff087b82 */ /* 0x000e620000000800 */
[----:B0-----:R-:W-:-:S04]  /*01f0*/  IABS R13, R12 ;  /* 0x0000000c000d7213 */ /* 0x001fc80000000000 */
[----:B------:R-:W0:Y:S01]  /*0200*/  I2F.RP R14, R13 ;  /* 0x0000000d000e7306 */ /* 0x000e220000209400 */
[----:B-1----:R-:W-:-:S07]  /*0210*/  IABS R9, R8 ;  /* 0x0000000800097213 */ /* 0x002fce0000000000 */
[----:B0-----:R-:W0:Y:S02]  /*0220*/  MUFU.RCP R14, R14 ;  /* 0x0000000e000e7308 */ /* 0x001e240000001000 */
[----:B0-----:R-:W-:Y:S01]  /*0230*/  VIADD R10, R14, 0xffffffe ;  /* 0x0ffffffe0e0a7836 */ /* 0x001fe20000000000 */
[----:B------:R-:W-:Y:S02]  /*0240*/  IABS R14, R15 ;  /* 0x0000000f000e7213 */ /* 0x000fe40000000000 */
[----:B------:R-:W-:-:S03]  /*0250*/  LOP3.LUT R15, R15, R12, RZ, 0x3c, !PT ;  /* 0x0000000c0f0f7212 */ /* 0x000fc600078e3cff */
[----:B------:R0:W1:Y:S01]  /*0260*/  F2I.FTZ.U32.TRUNC.NTZ R11, R10 ;  /* 0x0000000a000b7305 */ /* 0x000062000021f000 */
[----:B------:R-:W-:Y:S02]  /*0270*/  ISETP.GE.AND P2, PT, R15, RZ, PT ;  /* 0x000000ff0f00720c */ /* 0x000fe40003f46270 */
[----:B0-----:R-:W-:Y:S01]  /*0280*/  MOV R10, RZ ;  /* 0x000000ff000a7202 */ /* 0x001fe20000000f00 */
[----:B-1----:R-:W-:-:S04]  /*0290*/  IMAD.MOV R16, RZ, RZ, -R11 ;  /* 0x000000ffff107224 */ /* 0x002fc800078e0a0b */
[----:B------:R-:W-:Y:S02]  /*02a0*/  IMAD R17, R16, R13, RZ ;  /* 0x0000000d10117224 */ /* 0x000fe400078e02ff */
[----:B------:R-:W0:Y:S02]  /*02b0*/  I2F.RP R16, R9 ;  /* 0x0000000900107306 */ /* 0x000e240000209400 */
[----:B------:R-:W-:-:S06]  /*02c0*/  IMAD.HI.U32 R11, R11, R17, R10 ;  /* 0x000000110b0b7227 */ /* 0x000fcc00078e000a */
[----:B------:R-:W-:-:S04]  /*02d0*/  IMAD.HI.U32 R10, R11, R14, RZ ;  /* 0x0000000e0b0a7227 */ /* 0x000fc800078e00ff */
[----:B------:R-:W-:Y:S01]  /*02e0*/  IMAD.MOV R11, RZ, RZ, -R10 ;  /* 0x000000ffff0b7224 */ /* 0x000fe200078e0a0a */
[----:B0-----:R-:W0:Y:S03]  /*02f0*/  MUFU.RCP R16, R16 ;  /* 0x0000001000107308 */ /* 0x001e260000001000 */
[----:B------:R-:W-:-:S05]  /*0300*/  IMAD R14, R13, R11, R14 ;  /* 0x0000000b0d0e7224 */ /* 0x000fca00078e020e */
[----:B------:R-:W-:Y:S01]  /*0310*/  ISETP.GT.U32.AND P3, PT, R13, R14, PT ;  /* 0x0000000e0d00720c */ /* 0x000fe20003f64070 */
[----:B0-----:R-:W-:-:S12]  /*0320*/  VIADD R11, R16, 0xffffffe ;  /* 0x0ffffffe100b7836 */ /* 0x001fd80000000000 */
[----:B------:R-:W-:Y:S01]  /*0330*/  @!P3 IMAD.IADD R14, R14, 0x1, -R13 ;  /* 0x000000010e0eb824 */ /* 0x000fe200078e0a0d */
[----:B------:R-:W-:Y:S02]  /*0340*/  @!P3 IADD3 R10, R10, 0x1, RZ ;  /* 0x000000010a0ab810 */ /* 0x000fe40007ffe0ff */
[----:B------:R-:W-:Y:S01]  /*0350*/  ISETP.NE.AND P3, PT, R12, RZ, PT ;  /* 0x000000ff0c00720c */ /* 0x000fe20003f65270 */
[----:B------:R-:W0:Y:S01]  /*0360*/  F2I.FTZ.U32.TRUNC.NTZ R11, R11 ;  /* 0x0000000b000b7305 */ /* 0x000e22000021f000 */
[----:B------:R-:W-:-:S13]  /*0370*/  ISETP.GE.U32.AND P0, PT, R14, R13, PT ;  /* 0x0000000d0e00720c */ /* 0x000fda0003f06070 */
[----:B------:R-:W-:-:S04]  /*0380*/  @P0 VIADD R10, R10, 0x1 ;  /* 0x000000010a0a0836 */ /* 0x000fc80000000000 */
[----:B------:R-:W-:Y:S02]  /*0390*/  IMAD.MOV.U32 R13, RZ, RZ, R10 ;  /* 0x000000ffff0d7224 */ /* 0x000fe400078e000a */
[----:B0-----:R-:W-:-:S03]  /*03a0*/  IMAD.MOV R10, RZ, RZ, -R11 ;  /* 0x000000ffff0a7224 */ /* 0x001fc600078e0a0b */
[----:B------:R-:W-:Y:S01]  /*03b0*/  @!P2 IADD3 R13, -R13, RZ, RZ ;  /* 0x000000ff0d0da210 */ /* 0x000fe20007ffe1ff */
[----:B------:R-:W-:Y:S01]  /*03c0*/  IMAD R15, R10, R9, RZ ;  /* 0x000000090a0f7224 */ /* 0x000fe200078e02ff */
[----:B------:R-:W-:Y:S01]  /*03d0*/  @!P3 LOP3.LUT R13, RZ, R12, RZ, 0x33, !PT ;  /* 0x0000000cff0db212 */ /* 0x000fe200078e33ff */
[----:B------:R-:W-:-:S03]  /*03e0*/  IMAD.MOV.U32 R10, RZ, RZ, RZ ;  /* 0x000000ffff0a7224 */ /* 0x000fc600078e00ff */
[----:B------:R-:W-:Y:S01]  /*03f0*/  IABS R12, R13 ;  /* 0x0000000d000c7213 */ /* 0x000fe20000000000 */
[----:B------:R-:W-:Y:S01]  /*0400*/  IMAD.HI.U32 R10, R11, R15, R10 ;  /* 0x0000000f0b0a7227 */ /* 0x000fe200078e000a */
[----:B------:R-:W-:-:S05]  /*0410*/  ISETP.GE.AND P3, PT, R13, RZ, PT ;  /* 0x000000ff0d00720c */ /* 0x000fca0003f66270 */
        /* <DEDUP_REMOVED lines=14> */
.L_x_95:
[----:B------:R-:W-:Y:S04]  /*0500*/  BSSY B0, `(.L_x_96) ;  /* 0x0000011000007945 */ /* 0x000fe80003800000 */
[----:B------:R-:W-:Y:S05]  /*0510*/  @P1 BRA `(.L_x_97) ;  /* 0x00000000003c1947 */ /* 0x000fea0003800000 */
[----:B------:R-:W0:Y:S01]  /*0520*/  S2R R14, SR_CgaCtaId ;  /* 0x00000000000e7919 */ /* 0x000e220000008800 */
[----:B------:R-:W1:Y:S01]  /*0530*/  LDC R16, c[0x0][RZ] ;  /* 0x00000000ff107b82 */ /* 0x000e620000000800 */
[----:B------:R-:W-:-:S05]  /*0540*/  MOV R11, 0x400 ;  /* 0x00000400000b7802 */ /* 0x000fca0000000f00 */
[----:B------:R-:W-:Y:S02]  /*0550*/  VIADD R11, R11, 0x20 ;  /* 0x000000200b0b7836 */ /* 0x000fe40000000000 */
[----:B------:R-:W2:Y:S03]  /*0560*/  LDC.64 R8, c[0x0][0x210] ;  /* 0x00008400ff087b82 */ /* 0x000ea60000000a00 */
[----:B0-----:R-:W-:Y:S01]  /*0570*/  LEA R14, R14, R11, 0x18 ;  /* 0x0000000b0e0e7211 */ /* 0x001fe200078ec0ff */
[----:B------:R-:W-:-:S07]  /*0580*/  IMAD.MOV.U32 R11, RZ, RZ, R0 ;  /* 0x000000ffff0b7224 */ /* 0x000fce00078e0000 */
.L_x_98:
[----:B------:R-:W-:-:S04]  /*0590*/  IMAD R13, R2, UR4, R11 ;  /* 0x00000004020d7c24 */ /* 0x000fc8000f8e020b */
[----:B0-2---:R-:W-:-:S06]  /*05a0*/  IMAD.WIDE R12, R13, 0x2, R8 ;  /* 0x000000020d0c7825 */ /* 0x005fcc00078e0208 */
[----:B------:R-:W2:Y:S01]  /*05b0*/  LDG.E.U16 R12, desc[UR8][R12.64] ;  /* 0x000000080c0c7981 */ /* 0x000ea2000c1e1500 */
[----:B------:R-:W-:Y:S01]  /*05c0*/  LEA R15, R11, R14, 0x1 ;  /* 0x0000000e0b0f7211 */ /* 0x000fe200078e08ff */
[----:B-1----:R-:W-:-:S05]  /*05d0*/  IMAD.IADD R11, R16, 0x1, R11 ;  /* 0x00000001100b7824 */ /* 0x002fca00078e020b */
[----:B------:R-:W-:Y:S01]  /*05e0*/  ISETP.GE.AND P0, PT, R11, R3, PT ;  /* 0x000000030b00720c */ /* 0x000fe20003f06270 */
[----:B--2---:R0:W-:-:S12]  /*05f0*/  STS.U16 [R15], R12 ;  /* 0x0000000c0f007388 */ /* 0x0041d80000000400 */
[----:B------:R-:W-:Y:S05]  /*0600*/  @!P0 BRA `(.L_x_98) ;  /* 0xfffffffc00e08947 */ /* 0x000fea000383ffff */
.L_x_97:
[----:B------:R-:W-:Y:S05]  /*0610*/  BSYNC B0 ;  /* 0x0000000000007941 */ /* 0x000fea0003800000 */
.L_x_96:
[----:B------:R-:W-:Y:S01]  /*0620*/  IMAD R9, R5, R4, RZ ;  /* 0x0000000405097224 */ /* 0x000fe200078e02ff */
[----:B------:R-:W-:Y:S01]  /*0630*/  SHF.R.S32.HI R6, RZ, 0x4, R6 ;  /* 0x00000004ff067819 */ /* 0x000fe20000011406 */
[----:B------:R-:W-:Y:S03]  /*0640*/  BAR.SYNC.DEFER_BLOCKING 0x0 ;  /* 0x0000000000007b1d */ /* 0x000fe60000010000 */
[----:B------:R-:W-:Y:S01]  /*0650*/  ISETP.GE.AND P0, PT, R9, R2, PT ;  /* 0x000000020900720c */ /* 0x000fe20003f06270 */
[----:B------:R-:W-:Y:S01]  /*0660*/  IMAD R7, R7, 0x2, R6 ;  /* 0x0000000207077824 */ /* 0x000fe200078e0206 */
[----:B------:R-:W-:Y:S01]  /*0670*/  MOV R6, RZ ;  /* 0x000000ff00067202 */ /* 0x000fe20000000f00 */
        /* <DEDUP_REMOVED lines=20> */
[----:B------:R-:W-:Y:S01]  /*07c0*/  MOV R6, RZ ;  /* 0x000000ff00067202 */ /* 0x000fe20000000f00 */
[----:B0-----:R-:W-:-:S06]  /*07d0*/  ULEA UR5, UR6, UR5, 0x18 ;  /* 0x0000000506057291 */ /* 0x001fcc000f8ec03f */
[----:B------:R-:W-:-:S05]  /*07e0*/  LEA R11, R11, UR5, 0x1 ;  /* 0x000000050b0b7c11 */ /* 0x000fca000f8e08ff */
[----:B------:R-:W-:-:S07]  /*07f0*/  VIADD R11, R11, 0x4 ;  /* 0x000000040b0b7836 */ /* 0x000fce0000000000 */
.L_x_103:
        /* <DEDUP_REMOVED lines=17> */
.L_x_102:
[----:B------:R-:W-:Y:S05]  /*0910*/  BSYNC B1 ;  /* 0x0000000000017941 */ /* 0x000fea0003800000 */
.L_x_101:
        /* <DEDUP_REMOVED lines=8> */
.L_x_104:
[----:B------:R0:W1:Y:S01]  /*09a0*/  LDS.U16 R9, [R8] ;  /* 0x0000000008097984 */ /* 0x0000620000000400 */
[----:B------:R-:W-:-:S04]  /*09b0*/  IADD3 R5, R5, -0x1, RZ ;  /* 0xffffffff05057810 */ /* 0x000fc80007ffe0ff */
[----:B------:R-:W-:Y:S01]  /*09c0*/  ISETP.NE.AND P0, PT, R5, RZ, PT ;  /* 0x000000ff0500720c */ /* 0x000fe20003f05270 */
[----:B0-----:R-:W-:Y:S02]  /*09d0*/  VIADD R8, R8, 0x2 ;  /* 0x0000000208087836 */ /* 0x001fe40000000000 */
[----:B-1----:R-:W-:-:S05]  /*09e0*/  HADD2.F32 R9, -RZ, R9.H0_H0 ;  /* 0x20000009ff097230 */ /* 0x002fca0000004100 */
[----:B------:R-:W-:-:S05]  /*09f0*/  FFMA.FTZ R6, R9, R9, R6 ;  /* 0x0000000909067223 */ /* 0x000fca0000010006 */
[----:B------:R-:W-:Y:S05]  /*0a00*/  @P0 BRA `(.L_x_104) ;  /* 0xfffffffc00e40947 */ /* 0x000fea000383ffff */
.L_x_100:
[----:B------:R-:W-:Y:S05]  /*0a10*/  BSYNC B0 ;  /* 0x0000000000007941 */ /* 0x000fea0003800000 */
.L_x_99:
[----:B------:R-:W1:Y:S01]  /*0a20*/  SHFL.BFLY PT, R5, R6, 0x1, 0x1f ;  /* 0x0c201f0006057f89 */ /* 0x000e6200000e0000 */
[----:B------:R-:W-:Y:S01]  /*0a30*/  ISETP.NE.AND P0, PT, R4, RZ, PT ;  /* 0x000000ff0400720c */ /* 0x000fe20003f05270 */
[----:B------:R-:W-:Y:S01]  /*0a40*/  BSSY B0, `(.L_x_105) ;  /* 0x000001a000007945 */ /* 0x000fe20003800000 */
[----:B-1----:R-:W-:-:S05]  /*0a50*/  FADD.FTZ R5, R5, R6 ;  /* 0x0000000605057221 */ /* 0x002fca0000010000 */
[----:B------:R-:W1:Y:S02]  /*0a60*/  SHFL.BFLY PT, R8, R5, 0x2, 0x1f ;  /* 0x0c401f0005087f89 */ /* 0x000e6400000e0000 */
[----:B-1----:R-:W-:-:S05]  /*0a70*/  FADD.FTZ R8, R5, R8 ;  /* 0x0000000805087221 */ /* 0x002fca0000010000 */
[----:B------:R-:W1:Y:S02]  /*0a80*/  SHFL.BFLY PT, R9, R8, 0x4, 0x1f ;  /* 0x0c801f0008097f89 */ /* 0x000e6400000e0000 */
[----:B-1----:R-:W-:-:S05]  /*0a90*/  FADD.FTZ R9, R8, R9 ;  /* 0x0000000908097221 */ /* 0x002fca0000010000 */
[----:B0-----:R-:W0:Y:S02]  /*0aa0*/  SHFL.BFLY PT, R12, R9, 0x8, 0x1f ;  /* 0x0d001f00090c7f89 */ /* 0x001e2400000e0000 */
        /* <DEDUP_REMOVED lines=13> */
[----:B0-----:R-:W-:-:S04]  /*0b80*/  @!P0 FMUL R8, R8, 1.175494350822287508e-38 ;  /* 0x0080000008088820 */ /* 0x001fc80000400000 */
[----:B------:R-:W0:Y:S01]  /*0b90*/  MUFU.RSQ R9, R8 ;  /* 0x0000000800097308 */ /* 0x000e220000001400 */
[----:B-1----:R-:W-:-:S06]  /*0ba0*/  ULEA UR5, UR6, UR5, 0x18 ;  /* 0x0000000506057291 */ /* 0x002fcc000f8ec03f */
[----:B------:R-:W-:Y:S01]  /*0bb0*/  LEA R6, R7, UR5, 0x2 ;  /* 0x0000000507067c11 */ /* 0x000fe2000f8e10ff */
[----:B0-----:R-:W-:-:S05]  /*0bc0*/  FMUL.FTZ R9, R9, R10 ;  /* 0x0000000a09097220 */ /* 0x001fca0000410000 */
[----:B------:R0:W-:Y:S02]  /*0bd0*/  STS [R6], R9 ;  /* 0x0000000906007388 */ /* 0x0001e40000000800 */
.L_x_106:
[----:B------:R-:W-:Y:S05]  /*0be0*/  BSYNC B0 ;  /* 0x0000000000007941 */ /* 0x000fea0003800000 */
.L_x_105:
        /* <DEDUP_REMOVED lines=15> */
[----:B-1----:R-:W-:-:S04]  /*0ce0*/  VIADD R8, R10, 0xffffffe ;  /* 0x0ffffffe0a087836 */ /* 0x002fc80000000000 */
[----:B------:R0:W1:Y:S02]  /*0cf0*/  F2I.FTZ.U32.TRUNC.NTZ R9, R8 ;  /* 0x0000000800097305 */ /* 0x000064000021f000 */
[----:B0-----:R-:W-:Y:S01]  /*0d00*/  IMAD.MOV.U32 R8, RZ, RZ, RZ ;  /* 0x000000ffff087224 */ /* 0x001fe200078e00ff */
[----:B-1----:R-:W-:-:S05]  /*0d10*/  IADD3 R11, RZ, -R9, RZ ;  /* 0x80000009ff0b7210 */ /* 0x002fca0007ffe0ff */
[----:B------:R-:W-:-:S04]  /*0d20*/  IMAD R11, R11, R6, RZ ;  /* 0x000000060b0b7224 */ /* 0x000fc800078e02ff */
[----:B--2---:R-:W-:-:S07]  /*0d30*/  IMAD.HI.U32 R8, R9, R11, R8 ;  /* 0x0000000b09087227 */ /* 0x004fce00078e0008 */
.L_x_107:
        /* <DEDUP_REMOVED lines=12> */
[C---:B------:R-:W-:Y:S01]  /*0e00*/  LEA R9, R0.reuse, UR7, 0x1 ;  /* 0x0000000700097c11 */ /* 0x040fe2000f8e08ff */
[----:B------:R-:W-:-:S04]  /*0e10*/  VIADD R0, R0, UR6 ;  /* 0x0000000600007c36 */ /* 0x000fc80008000000 */
[----:B------:R-:W-:Y:S01]  /*0e20*/  @P1 VIADD R2, R2, 0x1 ;  /* 0x0000000102021836 */ /* 0x000fe20000000000 */
[----:B------:R-:W0:Y:S01]  /*0e30*/  LDS.U16 R9, [R9] ;  /* 0x0000000009097984 */ /* 0x000e220000000400 */
[----:B------:R-:W-:-:S04]  /*0e40*/  ISETP.GE.AND P1, PT, R0, R3, PT ;  /* 0x000000030000720c */ /* 0x000fc80003f26270 */
[----:B------:R-:W-:-:S04]  /*0e50*/  @!P3 IADD3 R2, -R2, RZ, RZ ;  /* 0x000000ff0202b210 */ /* 0x000fc80007ffe1ff */
        /* <DEDUP_REMOVED lines=10> */
.L_x_108:
        /* <DEDUP_REMOVED lines=16> */
.L_x_399:


//--------------------- .text._ZN17fastertransformer19normalize_kernel_v2I7__half26__halfLi2ELi4ELi2EEEvPT_PKT0_iiii --------------------------
	.section	.text._ZN17fastertransformer19normalize_kernel_v2I7__half26__halfLi2ELi4ELi2EEEvPT_PKT0_iiii,"ax",@progbits
	.align	128
        .global         _ZN17fastertransformer19normalize_kernel_v2I7__half26__halfLi2ELi4ELi2EEEvPT_PKT0_iiii
        .type           _ZN17fastertransformer19normalize_kernel_v2I7__half26__halfLi2ELi4ELi2EEEvPT_PKT0_iiii,@function
        .size           _ZN17fastertransformer19normalize_kernel_v2I7__half26__halfLi2ELi4ELi2EEEvPT_PKT0_iiii,(.L_x_400 - _ZN17fastertransformer19normalize_kernel_v2I7__half26__halfLi2ELi4ELi2EEEvPT_PKT0_iiii)
        .other          _ZN17fastertransformer19normalize_kernel_v2I7__half26__halfLi2ELi4ELi2EEEvPT_PKT0_iiii,@"STO_CUDA_ENTRY STV_DEFAULT"
_ZN17fastertransformer19normalize_kernel_v2I7__half26__halfLi2ELi4ELi2EEEvPT_PKT0_iiii:
.text._ZN17fastertransformer19normalize_kernel_v2I7__half26__halfLi2ELi4ELi2EEEvPT_PKT0_iiii:
        /* <DEDUP_REMOVED lines=9> */
[C---:B-1----:R-:W-:Y:S01]  /*0090*/  LEA.HI R2, R5.reuse, R5, RZ, 0x1 ;  /* 0x0000000505027211 */ /* 0x042fe200078f08ff */
[----:B------:R-:W-:-:S03]  /*00a0*/  VIADD R6, R5, 0xf ;  /* 0x0000000f05067836 */ /* 0x000fc60000000000 */
[----:B------:R-:W-:Y:S02]  /*00b0*/  SHF.R.S32.HI R2, RZ, 0x1, R2 ;  /* 0x00000001ff027819 */ /* 0x000fe40000011402 */
[----:B0-----:R-:W-:Y:S01]  /*00c0*/  SHF.R.S32.HI R4, RZ, 0x1f, R3 ;  /* 0x0000001fff047819 */ /* 0x001fe20000011403 */
[----:B--2---:R-:W-:-:S03]  /*00d0*/  USHF.L.U32 UR4, UR4, 0x3, URZ ;  /* 0x0000000304047899 */ /* 0x004fc6000800063f */
[CC--:B------:R-:W-:Y:S02]  /*00e0*/  LEA.HI R9, R4.reuse, R3.reuse, RZ, 0x5 ;  /* 0x0000000304097211 */ /* 0x0c0fe400078f28ff */
[----:B------:R-:W-:Y:S02]  /*00f0*/  LEA.HI R4, R4, R3, RZ, 0x4 ;  /* 0x0000000304047211 */ /* 0x000fe400078f20ff */
[----:B------:R-:W-:Y:S02]  /*0100*/  LOP3.LUT R0, R9, 0xffffffe0, RZ, 0xc0, !PT ;  /* 0xffffffe009007812 */ /* 0x000fe400078ec0ff */
[----:B------:R-:W-:Y:S02]  /*0110*/  LOP3.LUT R4, R4, 0xfffffff0, RZ, 0xc0, !PT ;  /* 0xfffffff004047812 */ /* 0x000fe400078ec0ff */
[----:B------:R-:W-:Y:S01]  /*0120*/  SHF.R.S32.HI R9, RZ, 0x5, R9 ;  /* 0x00000005ff097819 */ /* 0x000fe20000011409 */
[----:B------:R-:W-:-:S05]  /*0130*/  IMAD.IADD R0, R3, 0x1, -R0 ;  /* 0x0000000103007824 */ /* 0x000fca00078e0a00 */
[----:B------:R-:W-:-:S04]  /*0140*/  SHF.R.S32.HI R7, RZ, 0x1f, R0 ;  /* 0x0000001fff077819 */ /* 0x000fc80000011400 */
[----:B------:R-:W-:Y:S01]  /*0150*/  LEA.HI R8, R7, R0, RZ, 0x4 ;  /* 0x0000000007087211 */ /* 0x000fe200078f20ff */
[----:B------:R-:W-:Y:S01]  /*0160*/  IMAD.SHL.U32 R0, R2, 0x8, RZ ;  /* 0x0000000802007824 */ /* 0x000fe200078e00ff */
[----:B------:R-:W-:-:S04]  /*0170*/  SHF.R.S32.HI R7, RZ, 0x1f, R6 ;  /* 0x0000001fff077819 */ /* 0x000fc80000011406 */
[----:B------:R-:W-:Y:S01]  /*0180*/  LEA.HI R7, R7, R6, RZ, 0x4 ;  /* 0x0000000607077211 */ /* 0x000fe200078f20ff */
[C---:B------:R-:W-:Y:S01]  /*0190*/  IMAD.IADD R6, R3.reuse, 0x1, -R4 ;  /* 0x0000000103067824 */ /* 0x040fe200078e0a04 */
[----:B------:R-:W-:Y:S02]  /*01a0*/  ISETP.GE.AND P1, PT, R3, R0, PT ;  /* 0x000000000300720c */ /* 0x000fe40003f26270 */
[----:B------:R-:W-:Y:S01]  /*01b0*/  SHF.R.S32.HI R7, RZ, 0x4, R7 ;  /* 0x00000004ff077819 */ /* 0x000fe20000011407 */
[----:B------:R-:W-:Y:S10]  /*01c0*/  @!P0 BRA `(.L_x_109) ;  /* 0x0000000000d88947 */ /* 0x000ff40003800000 */
[----:B------:R-:W0:Y:S01]  /*01d0*/  LDC R13, c[0x0][0x224] ;  /* 0x00008900ff0d7b82 */ /* 0x000e220000000800 */
[----:B------:R-:W-:-:S04]  /*01e0*/  LEA R15, R9, UR4, 0x1 ;  /* 0x00000004090f7c11 */ /* 0x000fc8000f8e08ff */
[----:B------:R-:W-:-:S03]  /*01f0*/  LEA.HI.SX32 R16, R8, R15, 0x1c ;  /* 0x0000000f08107211 */ /* 0x000fc600078fe2ff */
[----:B------:R-:W1:Y:S01]  /*0200*/  LDC R4, c[0x0][0x228] ;  /* 0x00008a00ff047b82 */ /* 0x000e620000000800 */
[----:B0-----:R-:W-:-:S04]  /*0210*/  IABS R14, R13 ;  /* 0x0000000d000e7213 */ /* 0x001fc80000000000 */
[----:B------:R-:W0:Y:S08]  /*0220*/  I2F.RP R12, R14 ;  /* 0x0000000e000c7306 */ /* 0x000e300000209400 */
[----:B0-----:R-:W0:Y:S02]  /*0230*/  MUFU.RCP R12, R12 ;  /* 0x0000000c000c7308 */ /* 0x001e240000001000 */
[----:B0-----:R-:W-:Y:S01]  /*0240*/  VIADD R10, R12, 0xffffffe ;  /* 0x0ffffffe0c0a7836 */ /* 0x001fe20000000000 */
[----:B-1----:R-:W-:-:S05]  /*0250*/  IABS R12, R4 ;  /* 0x00000004000c7213 */ /* 0x002fca0000000000 */
[----:B------:R0:W1:Y:S02]  /*0260*/  F2I.FTZ.U32.TRUNC.NTZ R11, R10 ;  /* 0x0000000a000b7305 */ /* 0x000064000021f000 */
[----:B0-----:R-:W-:Y:S01]  /*0270*/  MOV R10, RZ ;  /* 0x000000ff000a7202 */ /* 0x001fe20000000f00 */
[----:B-1----:R-:W-:-:S04]  /*0280*/  IMAD.MOV R17, RZ, RZ, -R11 ;  /* 0x000000ffff117224 */ /* 0x002fc800078e0a0b */
[----:B------:R-:W-:Y:S01]  /*0290*/  IMAD R15, R17, R14, RZ ;  /* 0x0000000e110f7224 */ /* 0x000fe200078e02ff */
[----:B------:R-:W-:Y:S02]  /*02a0*/  IABS R17, R16 ;  /* 0x0000001000117213 */ /* 0x000fe40000000000 */
[----:B------:R-:W-:Y:S01]  /*02b0*/  LOP3.LUT R16, R16, R13, RZ, 0x3c, !PT ;  /* 0x0000000d10107212 */ /* 0x000fe200078e3cff */
[----:B------:R-:W-:Y:S02]  /*02c0*/  IMAD.HI.U32 R11, R11, R15, R10 ;  /* 0x0000000f0b0b7227 */ /* 0x000fe400078e000a */
[----:B------:R-:W0:Y:S01]  /*02d0*/  I2F.RP R15, R12 ;  /* 0x0000000c000f7306 */ /* 0x000e220000209400 */
[----:B------:R-:W-:-:S03]  /*02e0*/  ISETP.GE.AND P2, PT, R16, RZ, PT ;  /* 0x000000ff1000720c */ /* 0x000fc60003f46270 */
[----:B------:R-:W-:-:S04]  /*02f0*/  IMAD.HI.U32 R10, R11, R17, RZ ;  /* 0x000000110b0a7227 */ /* 0x000fc800078e00ff */
[----:B------:R-:W-:-:S04]  /*0300*/  IMAD.MOV R11, RZ, RZ, -R10 ;  /* 0x000000ffff0b7224 */ /* 0x000fc800078e0a0a */
        /* <DEDUP_REMOVED lines=10> */
[----:B------:R-:W-:Y:S02]  /*03b0*/  IMAD.MOV.U32 R14, RZ, RZ, R10 ;  /* 0x000000ffff0e7224 */ /* 0x000fe400078e000a */
[----:B0-----:R-:W-:Y:S02]  /*03c0*/  IMAD.MOV R15, RZ, RZ, -R11 ;  /* 0x000000ffff0f7224 */ /* 0x001fe400078e0a0b */
[----:B------:R-:W-:Y:S01]  /*03d0*/  IMAD.MOV.U32 R10, RZ, RZ, RZ ;  /* 0x000000ffff0a7224 */ /* 0x000fe200078e00ff */
[----:B------:R-:W-:Y:S02]  /*03e0*/  @!P2 IADD3 R14, -R14, RZ, RZ ;  /* 0x000000ff0e0ea210 */ /* 0x000fe40007ffe1ff */
        /* <DEDUP_REMOVED lines=20> */
.L_x_109:
[----:B------:R-:W-:Y:S01]  /*0530*/  IMAD R4, R2, UR4, RZ ;  /* 0x0000000402047c24 */ /* 0x000fe2000f8e02ff */
[----:B------:R-:W-:Y:S04]  /*0540*/  BSSY B0, `(.L_x_110) ;  /* 0x0000011000007945 */ /* 0x000fe80003800000 */
[----:B------:R-:W-:Y:S05]  /*0550*/  @P1 BRA `(.L_x_111) ;  /* 0x00000000003c1947 */ /* 0x000fea0003800000 */
[----:B------:R-:W0:Y:S01]  /*0560*/  S2R R16, SR_CgaCtaId ;  /* 0x0000000000107919 */ /* 0x000e220000008800 */
[----:B------:R-:W1:Y:S01]  /*0570*/  LDC R18, c[0x0][RZ] ;  /* 0x00000000ff127b82 */ /* 0x000e620000000800 */
[----:B------:R-:W-:-:S05]  /*0580*/  MOV R13, 0x400 ;  /* 0x00000400000d7802 */ /* 0x000fca0000000f00 */
[----:B------:R-:W-:Y:S02]  /*0590*/  VIADD R13, R13, 0x20 ;  /* 0x000000200d0d7836 */ /* 0x000fe40000000000 */
[----:B------:R-:W2:Y:S03]  /*05a0*/  LDC.64 R10, c[0x0][0x210] ;  /* 0x00008400ff0a7b82 */ /* 0x000ea60000000a00 */
[----:B0-----:R-:W-:Y:S02]  /*05b0*/  LEA R16, R16, R13, 0x18 ;  /* 0x0000000d10107211 */ /* 0x001fe400078ec0ff */
[----:B------:R-:W-:-:S07]  /*05c0*/  MOV R13, R3 ;  /* 0x00000003000d7202 */ /* 0x000fce0000000f00 */
.L_x_112:
[----:B------:R-:W-:-:S04]  /*05d0*/  IMAD.IADD R15, R4, 0x1, R13 ;  /* 0x00000001040f7824 */ /* 0x000fc800078e020d */
[----:B0-2---:R-:W-:-:S06]  /*05e0*/  IMAD.WIDE R14, R15, 0x4, R10 ;  /* 0x000000040f0e7825 */ /* 0x005fcc00078e020a */
[----:B------:R-:W2:Y:S01]  /*05f0*/  LDG.E R14, desc[UR8][R14.64] ;  /* 0x000000080e0e7981 */ /* 0x000ea2000c1e1900 */
[----:B------:R-:W-:Y:S01]  /*0600*/  IMAD R17, R13, 0x4, R16 ;  /* 0x000000040d117824 */ /* 0x000fe200078e0210 */
[----:B-1----:R-:W-:-:S04]  /*0610*/  IADD3 R13, R18, R13, RZ ;  /* 0x0000000d120d7210 */ /* 0x002fc80007ffe0ff */
[----:B------:R-:W-:Y:S01]  /*0620*/  ISETP.GE.AND P0, PT, R13, R0, PT ;  /* 0x000000000d00720c */ /* 0x000fe20003f06270 */
[----:B--2---:R0:W-:-:S12]  /*0630*/  STS [R17], R14 ;  /* 0x0000000e11007388 */ /* 0x0041d80000000800 */
[----:B------:R-:W-:Y:S05]  /*0640*/  @!P0 BRA `(.L_x_112) ;  /* 0xfffffffc00e08947 */ /* 0x000fea000383ffff */
.L_x_111:
[----:B------:R-:W-:Y:S05]  /*0650*/  BSYNC B0 ;  /* 0x0000000000007941 */ /* 0x000fea0003800000 */
.L_x_110:
[----:B------:R-:W-:Y:S01]  /*0660*/  IMAD R10, R7, R6, RZ ;  /* 0x00000006070a7224 */ /* 0x000fe200078e02ff */
[----:B------:R-:W-:Y:S01]  /*0670*/  SHF.R.S32.HI R8, RZ, 0x4, R8 ;  /* 0x00000004ff087819 */ /* 0x000fe20000011408 */
[----:B------:R-:W-:Y:S03]  /*0680*/  BAR.SYNC.DEFER_BLOCKING 0x0 ;  /* 0x0000000000007b1d */ /* 0x000fe60000010000 */
[----:B------:R-:W-:Y:S01]  /*0690*/  ISETP.GE.AND P0, PT, R10, R5, PT ;  /* 0x000000050a00720c */ /* 0x000fe20003f06270 */
[----:B------:R-:W-:Y:S02]  /*06a0*/  IMAD R8, R9, 0x2, R8 ;  /* 0x0000000209087824 */ /* 0x000fe400078e0208 */
[----:B------:R-:W-:Y:S01]  /*06b0*/  BSSY B0, `(.L_x_113) ;  /* 0x000003a000007945 */ /* 0x000fe20003800000 */
[----:B------:R-:W-:Y:S01]  /*06c0*/  ISETP.LT.OR P0, PT, R5, 0x1, P0 ;  /* 0x000000010500780c */ /* 0x000fe20000701670 */
[----:B------:R-:W-:-:S12]  /*06d0*/  IMAD.MOV.U32 R9, RZ, RZ, RZ ;  /* 0x000000ffff097224 */ /* 0x000fd800078e00ff */
[----:B------:R-:W-:Y:S05]  /*06e0*/  @P0 BRA `(.L_x_114) ;  /* 0x0000000000d80947 */ /* 0x000fea0003800000 */
[----:B------:R-:W-:Y:S01]  /*06f0*/  VIMNMX R7, R7, 0x1, !PT ;  /* 0x0000000107077848 */ /* 0x000fe20007fe0100 */
[----:B------:R-:W-:Y:S01]  /*0700*/  BSSY B1, `(.L_x_115) ;  /* 0x0000025000017945 */ /* 0x000fe20003800000 */
[----:B------:R-:W-:Y:S01]  /*0710*/  HFMA2.MMA R9, -RZ, RZ, 0, 0 ;  /* 0x00000000ff097435 */ /* 0x000fe200000001ff */
[----:B------:R-:W-:Y:S01]  /*0720*/  IMAD.MOV.U32 R11, RZ, RZ, RZ ;  /* 0x000000ffff0b7224 */ /* 0x000fe200078e00ff */
        /* <DEDUP_REMOVED lines=13> */
[----:B------:R-:W-:Y:S01]  /*0800*/  IMAD.MOV.U32 R9, RZ, RZ, RZ ;  /* 0x000000ffff097224 */ /* 0x000fe200078e00ff */
[----:B0-----:R-:W-:-:S06]  /*0810*/  ULEA UR4, UR5, UR4, 0x18 ;  /* 0x0000000405047291 */ /* 0x001fcc000f8ec03f */
[----:B------:R-:W-:-:S04]  /*0820*/  LEA R13, R13, UR4, 0x1 ;  /* 0x000000040d0d7c11 */ /* 0x000fc8000f8e08ff */
[----:B------:R-:W-:-:S07]  /*0830*/  IADD3 R13, R13, 0x4, RZ ;  /* 0x000000040d0d7810 */ /* 0x000fce0007ffe0ff */
.L_x_117:
        /* <DEDUP_REMOVED lines=17> */
.L_x_116:
[----:B------:R-:W-:Y:S05]  /*0950*/  BSYNC B1 ;  /* 0x0000000000017941 */ /* 0x000fea0003800000 */
.L_x_115:
        /* <DEDUP_REMOVED lines=8> */
.L_x_118:
[----:B------:R0:W1:Y:S01]  /*09e0*/  LDS.U16 R5, [R10] ;  /* 0x000000000a057984 */ /* 0x0000620000000400 */
[----:B------:R-:W-:-:S05]  /*09f0*/  VIADD R7, R7, 0xffffffff ;  /* 0xffffffff07077836 */ /* 0x000fca0000000000 */
[----:B------:R-:W-:Y:S02]  /*0a00*/  ISETP.NE.AND P0, PT, R7, RZ, PT ;  /* 0x000000ff0700720c */ /* 0x000fe40003f05270 */
[----:B0-----:R-:W-:Y:S01]  /*0a10*/  IADD3 R10, R10, 0x2, RZ ;  /* 0x000000020a0a7810 */ /* 0x001fe20007ffe0ff */
[----:B-1----:R-:W-:-:S05]  /*0a20*/  HADD2.F32 R14, -RZ, R5.H0_H0 ;  /* 0x20000005ff0e7230 */ /* 0x002fca0000004100 */
[----:B------:R-:W-:-:S05]  /*0a30*/  FFMA.FTZ R9, R14, R14, R9 ;  /* 0x0000000e0e097223 */ /* 0x000fca0000010009 */
[----:B------:R-:W-:Y:S05]  /*0a40*/  @P0 BRA `(.L_x_118) ;  /* 0xfffffffc00e40947 */ /* 0x000fea000383ffff */
.L_x_114:
[----:B------:R-:W-:Y:S05]  /*0a50*/  BSYNC B0 ;  /* 0x0000000000007941 */ /* 0x000fea0003800000 */
.L_x_113:
        /* <DEDUP_REMOVED lines=28> */
.L_x_120:
[----:B------:R-:W-:Y:S05]  /*0c20*/  BSYNC B0 ;  /* 0x0000000000007941 */ /* 0x000fea0003800000 */
.L_x_119:
[----:B------:R-:W-:Y:S06]  /*0c30*/  BAR.SYNC.DEFER_BLOCKING 0x0 ;  /* 0x0000000000007b1d */ /* 0x000fec0000010000 */
[----:B------:R-:W-:Y:S05]  /*0c40*/  @P1 EXIT ;  /* 0x000000000000194d */ /* 0x000fea0003800000 */
[----:B0-----:R-:W-:Y:S01]  /*0c50*/  IABS R5, R2 ;  /* 0x0000000200057213 */ /* 0x001fe20000000000 */
[----:B------:R-:W0:Y:S01]  /*0c60*/  S2UR UR5, SR_CgaCtaId ;  /* 0x00000000000579c3 */ /* 0x000e220000008800 */
[----:B------:R-:W-:Y:S01]  /*0c70*/  UMOV UR4, 0x400 ;  /* 0x0000040000047882 */ /* 0x000fe20000000000 */
[----:B------:R-:W-:Y:S01]  /*0c80*/  ISETP.NE.AND P0, PT, R2, RZ, PT ;  /* 0x000000ff0200720c */ /* 0x000fe20003f05270 */
[----:B------:R-:W1:Y:S01]  /*0c90*/  I2F.RP R10, R5 ;  /* 0x00000005000a7306 */ /* 0x000e620000209400 */
[----:B------:R-:W-:-:S04]  /*0ca0*/  UIADD3 UR6, UR4, 0x20, URZ ;  /* 0x0000002004067890 */ /* 0x000fc8000fffe03f */
[----:B------:R-:W2:Y:S03]  /*0cb0*/  LDC.64 R6, c[0x0][0x210] ;  /* 0x00008400ff067b82 */ /* 0x000ea60000000a00 */
[----:B-1----:R-:W1:Y:S01]  /*0cc0*/  MUFU.RCP R10, R10 ;  /* 0x0000000a000a7308 */ /* 0x002e620000001000 */
[----:B0-----:R-:W-:Y:S02]  /*0cd0*/  ULEA UR4, UR5, UR4, 0x18 ;  /* 0x0000000405047291 */ /* 0x001fe4000f8ec03f */
[----:B------:R-:W-:-:S03]  /*0ce0*/  ULEA UR6, UR5, UR6, 0x18 ;  /* 0x0000000605067291 */ /* 0x000fc6000f8ec03f */
[----:B------:R-:W-:Y:S01]  /*0cf0*/  ULDC UR5, c[0x0][0x0] ;  /* 0x0000000000057ab9 */ /* 0x000fe20000000800 */
[----:B-1----:R-:W-:-:S04]  /*0d00*/  VIADD R8, R10, 0xffffffe ;  /* 0x0ffffffe0a087836 */ /* 0x002fc80000000000 */
[----:B------:R0:W1:Y:S02]  /*0d10*/  F2I.FTZ.U32.TRUNC.NTZ R9, R8 ;  /* 0x0000000800097305 */ /* 0x000064000021f000 */
[----:B0-----:R-:W-:Y:S01]  /*0d20*/  MOV R8, RZ ;  /* 0x000000ff00087202 */ /* 0x001fe20000000f00 */
[----:B-1----:R-:W-:-:S04]  /*0d30*/  IMAD.MOV R12, RZ, RZ, -R9 ;  /* 0x000000ffff0c7224 */ /* 0x002fc800078e0a09 */
[----:B------:R-:W-:-:S04]  /*0d40*/  IMAD R11, R12, R5, RZ ;  /* 0x000000050c0b7224 */ /* 0x000fc800078e02ff */
[----:B------:R-:W-:Y:S01]  /*0d50*/  IMAD.HI.U32 R9, R9, R11, R8 ;  /* 0x0000000b09097227 */ /* 0x000fe200078e0008 */
[----:B--2---:R-:W-:-:S07]  /*0d60*/  LOP3.LUT R8, RZ, R2, RZ, 0x33, !PT ;  /* 0x00000002ff087212 */ /* 0x004fce00078e33ff */
.L_x_121:
[----:B0-----:R-:W-:Y:S02]  /*0d70*/  IABS R10, R2 ;  /* 0x00000002000a7213 */ /* 0x001fe40000000000 */
[-C--:B------:R-:W-:Y:S02]  /*0d80*/  IABS R12, R3.reuse ;  /* 0x00000003000c7213 */ /* 0x080fe40000000000 */
[----:B------:R-:W-:Y:S01]  /*0d90*/  LEA R13, R3, UR6, 0x2 ;  /* 0x00000006030d7c11 */ /* 0x000fe2000f8e10ff */
[----:B------:R-:W-:Y:S01]  /*0da0*/  IMAD.MOV R11, RZ, RZ, -R10 ;  /* 0x000000ffff0b7224 */ /* 0x000fe200078e0a0a */
[----:B------:R-:W-:Y:S01]  /*0db0*/  IADD3 R17, R4, R3, RZ ;  /* 0x0000000304117210 */ /* 0x000fe20007ffe0ff */
[----:B------:R-:W-:-:S03]  /*0dc0*/  IMAD.HI.U32 R10, R9, R12, RZ ;  /* 0x0000000c090a7227 */ /* 0x000fc600078e00ff */
[----:B------:R-:W0:Y:S01]  /*0dd0*/  LDS R13, [R13] ;  /* 0x000000000d0d7984 */ /* 0x000e220000000800 */
[----:B------:R-:W-:Y:S01]  /*0de0*/  IMAD R12, R10, R11, R12 ;  /* 0x0000000b0a0c7224 */ /* 0x000fe200078e020c */
[----:B------:R-:W-:-:S04]  /*0df0*/  IABS R11, R2 ;  /* 0x00000002000b7213 */ /* 0x000fc80000000000 */
[----:B------:R-:W-:-:S13]  /*0e00*/  ISETP.GT.U32.AND P2, PT, R5, R12, PT ;  /* 0x0000000c0500720c */ /* 0x000fda0003f44070 */
[----:B------:R-:W-:Y:S01]  /*0e10*/  @!P2 IMAD.IADD R12, R12, 0x1, -R11 ;  /* 0x000000010c0ca824 */ /* 0x000fe200078e0a0b */
[C---:B------:R-:W-:Y:S01]  /*0e20*/  LOP3.LUT R11, R3.reuse, R2, RZ, 0x3c, !PT ;  /* 0x00000002030b7212 */ /* 0x040fe200078e3cff */
[----:B------:R-:W-:Y:S01]  /*0e30*/  VIADD R3, R3, UR5 ;  /* 0x0000000503037c36 */ /* 0x000fe20008000000 */
[----:B------:R-:W-:Y:S02]  /*0e40*/  @!P2 IADD3 R10, R10, 0x1, RZ ;  /* 0x000000010a0aa810 */ /* 0x000fe40007ffe0ff */
[----:B------:R-:W-:Y:S02]  /*0e50*/  ISETP.GE.U32.AND P1, PT, R12, R5, PT ;  /* 0x000000050c00720c */ /* 0x000fe40003f26070 */
[----:B------:R-:W-:-:S11]  /*0e60*/  ISETP.GE.AND P3, PT, R11, RZ, PT ;  /* 0x000000ff0b00720c */ /* 0x000fd60003f66270 */
[----:B------:R-:W-:Y:S01]  /*0e70*/  @P1 VIADD R10, R10, 0x1 ;  /* 0x000000010a0a1836 */ /* 0x000fe20000000000 */
[----:B------:R-:W-:Y:S01]  /*0e80*/  ISETP.GE.AND P1, PT, R3, R0, PT ;  /* 0x000000000300720c */ /* 0x000fe20003f26270 */
[--C-:B0-----:R-:W-:Y:S02]  /*0e90*/  HADD2.F32 R11, -RZ, R13.reuse.H0_H0 ;  /* 0x2000000dff0b7230 */ /* 0x101fe40000004100 */
[----:B------:R-:W-:Y:S02]  /*0ea0*/  @!P3 IMAD.MOV R10, RZ, RZ, -R10 ;  /* 0x000000ffff0ab224 */ /* 0x000fe400078e0a0a */
[----:B------:R-:W-:-:S03]  /*0eb0*/  HADD2.F32 R15, -RZ, R13.H1_H1 ;  /* 0x3000000dff0f7230 */ /* 0x000fc60000004100 */
        /* <DEDUP_REMOVED lines=10> */
.L_x_122:
        /* <DEDUP_REMOVED lines=10> */
.L_x_400:


//--------------------- .text._ZN17fastertransformer19normalize_kernel_v2INS_5half4E6__halfLi2ELi4ELi4EEEvPT_PKT0_iiii --------------------------
	.section	.text._ZN17fastertransformer19normalize_kernel_v2INS_5half4E6__halfLi2ELi4ELi4EEEvPT_PKT0_iiii,"ax",@progbits
	.align	128
        .global         _ZN17fastertransformer19normalize_kernel_v2INS_5half4E6__halfLi2ELi4ELi4EEEvPT_PKT0_iiii
        .type           _ZN17fastertransformer19normalize_kernel_v2INS_5half4E6__halfLi2ELi4ELi4EEEvPT_PKT0_iiii,@function
        .size           _ZN17fastertransformer19normalize_kernel_v2INS_5half4E6__halfLi2ELi4ELi4EEEvPT_PKT0_iiii,(.L_x_401 - _ZN17fastertransformer19normalize_kernel_v2INS_5half4E6__halfLi2ELi4ELi4EEEvPT_PKT0_iiii)
        .other          _ZN17fastertransformer19normalize_kernel_v2INS_5half4E6__halfLi2ELi4ELi4EEEvPT_PKT0_iiii,@"STO_CUDA_ENTRY STV_DEFAULT"
_ZN17fastertransformer19normalize_kernel_v2INS_5half4E6__halfLi2ELi4ELi4EEEvPT_PKT0_iiii:
.text._ZN17fastertransformer19normalize_kernel_v2INS_5half4E6__halfLi2ELi4ELi4EEEvPT_PKT0_iiii:
        /* <DEDUP_REMOVED lines=21> */
[----:B------:R-:W-:Y:S02]  /*0150*/  LEA.HI R8, R7, R0, RZ, 0x4 ;  /* 0x0000000007087211 */ /* 0x000fe400078f20ff */
[----:B------:R-:W-:Y:S02]  /*0160*/  SHF.R.S32.HI R0, RZ, 0x2, R2 ;  /* 0x00000002ff007819 */ /* 0x000fe40000011402 */
[----:B------:R-:W-:-:S03]  /*0170*/  SHF.R.S32.HI R7, RZ, 0x1f, R6 ;  /* 0x0000001fff077819 */ /* 0x000fc60000011406 */
[----:B------:R-:W-:Y:S01]  /*0180*/  IMAD.SHL.U32 R2, R0, 0x8, RZ ;  /* 0x0000000800027824 */ /* 0x000fe200078e00ff */
[----:B------:R-:W-:Y:S01]  /*0190*/  LEA.HI R7, R7, R6, RZ, 0x4 ;  /* 0x0000000607077211 */ /* 0x000fe200078f20ff */
[----:B------:R-:W-:-:S03]  /*01a0*/  IMAD.IADD R6, R3, 0x1, -R4 ;  /* 0x0000000103067824 */ /* 0x000fc600078e0a04 */
        /* <DEDUP_REMOVED lines=57> */
.L_x_123:
        /* <DEDUP_REMOVED lines=10> */
.L_x_126:
[----:B------:R-:W-:-:S04]  /*05e0*/  IMAD.IADD R15, R4, 0x1, R13 ;  /* 0x00000001040f7824 */ /* 0x000fc800078e020d */
[----:B--2---:R-:W-:-:S05]  /*05f0*/  IMAD.WIDE R14, R15, 0x8, R10 ;  /* 0x000000080f0e7825 */ /* 0x004fca00078e020a */
[----:B0-----:R-:W2:Y:S04]  /*0600*/  LDG.E R17, desc[UR8][R14.64+0x4] ;  /* 0x000004080e117981 */ /* 0x001ea8000c1e1900 */
[----:B------:R-:W2:Y:S01]  /*0610*/  LDG.E R16, desc[UR8][R14.64] ;  /* 0x000000080e107981 */ /* 0x000ea2000c1e1900 */
[----:B------:R-:W-:Y:S01]  /*0620*/  IMAD R19, R13, 0x8, R18 ;  /* 0x000000080d137824 */ /* 0x000fe200078e0212 */
[----:B-1----:R-:W-:-:S04]  /*0630*/  IADD3 R13, R20, R13, RZ ;  /* 0x0000000d140d7210 */ /* 0x002fc80007ffe0ff */
[----:B------:R-:W-:Y:S01]  /*0640*/  ISETP.GE.AND P0, PT, R13, R2, PT ;  /* 0x000000020d00720c */ /* 0x000fe20003f06270 */
[----:B--2---:R0:W-:-:S12]  /*0650*/  STS.64 [R19], R16 ;  /* 0x0000001013007388 */ /* 0x0041d80000000a00 */
[----:B------:R-:W-:Y:S05]  /*0660*/  @!P0 BRA `(.L_x_126) ;  /* 0xfffffffc00dc8947 */ /* 0x000fea000383ffff */
.L_x_125:
[----:B------:R-:W-:Y:S05]  /*0670*/  BSYNC B0 ;  /* 0x0000000000007941 */ /* 0x000fea0003800000 */
.L_x_124:
        /* <DEDUP_REMOVED lines=14> */
[----:B------:R-:W-:-:S04]  /*0760*/  VIADDMNMX.U32 R14, R10, -R5, R7, !PT ;  /* 0x800000050a0e7246 */ /* 0x000fc80007800007 */
[----:B------:R-:W-:Y:S01]  /*0770*/  ISETP.GT.U32.AND P0, PT, R14, -0x4, PT ;  /* 0xfffffffc0e00780c */ /* 0x000fe20003f04070 */
[----:B------:R-:W-:-:S05]  /*0780*/  IMAD.MOV R7, RZ, RZ, -R14 ;  /* 0x000000ffff077224 */ /* 0x000fca00078e0a0e */
[----:B------:R-:W-:-:S04]  /*0790*/  LOP3.LUT R7, R7, 0x3, RZ, 0xc0, !PT ;  /* 0x0000000307077812 */ /* 0x000fc800078ec0ff */
[----:B------:R-:W-:-:S03]  /*07a0*/  ISETP.NE.AND P2, PT, R7, RZ, PT ;  /* 0x000000ff0700720c */ /* 0x000fc60003f45270 */
[----:B------:R-:W-:Y:S10]  /*07b0*/  @P0 BRA `(.L_x_130) ;  /* 0x00000000006c0947 */ /* 0x000ff40003800000 */
[----:B------:R-:W1:Y:S01]  /*07c0*/  S2UR UR5, SR_CgaCtaId ;  /* 0x00000000000579c3 */ /* 0x000e620000008800 */
[----:B------:R-:W-:Y:S01]  /*07d0*/  UMOV UR4, 0x400 ;  /* 0x0000040000047882 */ /* 0x000fe20000000000 */
[----:B------:R-:W-:Y:S01]  /*07e0*/  IMAD R13, R8, R5, R10 ;  /* 0x00000005080d7224 */ /* 0x000fe200078e020a */
[----:B------:R-:W-:Y:S01]  /*07f0*/  UIADD3 UR4, UR4, 0x20, URZ ;  /* 0x0000002004047890 */ /* 0x000fe2000fffe03f */
[----:B------:R-:W-:Y:S01]  /*0800*/  IADD3 R14, RZ, -R14, -R7 ;  /* 0x8000000eff0e7210 */ /* 0x000fe20007ffe807 */
[----:B------:R-:W-:Y:S02]  /*0810*/  IMAD.MOV.U32 R11, RZ, RZ, RZ ;  /* 0x000000ffff0b7224 */ /* 0x000fe400078e00ff */
[----:B------:R-:W-:Y:S01]  /*0820*/  IMAD.MOV.U32 R9, RZ, RZ, RZ ;  /* 0x000000ffff097224 */ /* 0x000fe200078e00ff */
[----:B-1----:R-:W-:-:S06]  /*0830*/  ULEA UR4, UR5, UR4, 0x18 ;  /* 0x0000000405047291 */ /* 0x002fcc000f8ec03f */
[----:B------:R-:W-:-:S04]  /*0840*/  LEA R13, R13, UR4, 0x1 ;  /* 0x000000040d0d7c11 */ /* 0x000fc8000f8e08ff */
[----:B------:R-:W-:-:S07]  /*0850*/  IADD3 R13, R13, 0x4, RZ ;  /* 0x000000040d0d7810 */ /* 0x000fce0007ffe0ff */
.L_x_131:
[----:B------:R-:W1:Y:S01]  /*0860*/  LDS.U16 R15, [R13+-0x4] ;  /* 0xfffffc000d0f7984 */ /* 0x000e620000000400 */
[----:B------:R-:W-:Y:S02]  /*0870*/  VIADD R14, R14, 0xfffffffc ;  /* 0xfffffffc0e0e7836 */ /* 0x000fe40000000000 */
[----:B------:R-:W-:Y:S01]  /*0880*/  VIADD R11, R11, 0x4 ;  /* 0x000000040b0b7836 */ /* 0x000fe20000000000 */
[----:B0-----:R-:W0:Y:S02]  /*0890*/  LDS.U16 R17, [R13+-0x2] ;  /* 0xfffffe000d117984 */ /* 0x001e240000000400 */
[----:B------:R-:W-:Y:S02]  /*08a0*/  ISETP.NE.AND P0, PT, R14, RZ, PT ;  /* 0x000000ff0e00720c */ /* 0x000fe40003f05270 */
[----:B------:R-:W2:Y:S04]  /*08b0*/  LDS.U16 R19, [R13] ;  /* 0x000000000d137984 */ /* 0x000ea80000000400 */
[----:B------:R3:W4:Y:S02]  /*08c0*/  LDS.U16 R20, [R13+0x2] ;  /* 0x000002000d147984 */ /* 0x0007240000000400 */
[----:B---3--:R-:W-:Y:S01]  /*08d0*/  IADD3 R13, R13, 0x8, RZ ;  /* 0x000000080d0d7810 */ /* 0x008fe20007ffe0ff */
[----:B-1----:R-:W-:-:S02]  /*08e0*/  HADD2.F32 R16, -RZ, R15.H0_H0 ;  /* 0x2000000fff107230 */ /* 0x002fc40000004100 */
[----:B0-----:R-:W-:-:S03]  /*08f0*/  HADD2.F32 R18, -RZ, R17.H0_H0 ;  /* 0x20000011ff127230 */ /* 0x001fc60000004100 */
[----:B------:R-:W-:Y:S01]  /*0900*/  FFMA.FTZ R9, R16, R16, R9 ;  /* 0x0000001010097223 */ /* 0x000fe20000010009 */
[----:B--2---:R-:W-:-:S03]  /*0910*/  HADD2.F32 R16, -RZ, R19.H0_H0 ;  /* 0x20000013ff107230 */ /* 0x004fc60000004100 */
[----:B------:R-:W-:Y:S01]  /*0920*/  FFMA.FTZ R9, R18, R18, R9 ;  /* 0x0000001212097223 */ /* 0x000fe20000010009 */
[----:B----4-:R-:W-:-:S03]  /*0930*/  HADD2.F32 R20, -RZ, R20.H0_H0 ;  /* 0x20000014ff147230 */ /* 0x010fc60000004100 */
[----:B------:R-:W-:-:S04]  /*0940*/  FFMA.FTZ R9, R16, R16, R9 ;  /* 0x0000001010097223 */ /* 0x000fc80000010009 */
[----:B------:R-:W-:Y:S01]  /*0950*/  FFMA.FTZ R9, R20, R20, R9 ;  /* 0x0000001414097223 */ /* 0x000fe20000010009 */
[----:B------:R-:W-:Y:S06]  /*0960*/  @P0 BRA `(.L_x_131) ;  /* 0xfffffffc00bc0947 */ /* 0x000fec000383ffff */
.L_x_130:
[----:B------:R-:W-:Y:S05]  /*0970*/  BSYNC B1 ;  /* 0x0000000000017941 */ /* 0x000fea0003800000 */
.L_x_129:
[----:B------:R-:W-:Y:S05]  /*0980*/  @!P2 BRA `(.L_x_128) ;  /* 0x000000000038a947 */ /* 0x000fea0003800000 */
[----:B------:R-:W1:Y:S01]  /*0990*/  S2UR UR5, SR_CgaCtaId ;  /* 0x00000000000579c3 */ /* 0x000e620000008800 */
[----:B------:R-:W-:Y:S01]  /*09a0*/  UMOV UR4, 0x400 ;  /* 0x0000040000047882 */ /* 0x000fe20000000000 */
[----:B------:R-:W-:Y:S01]  /*09b0*/  IMAD.IADD R10, R10, 0x1, R11 ;  /* 0x000000010a0a7824 */ /* 0x000fe200078e020b */
[----:B------:R-:W-:-:S03]  /*09c0*/  UIADD3 UR4, UR4, 0x20, URZ ;  /* 0x0000002004047890 */ /* 0x000fc6000fffe03f */
[----:B------:R-:W-:Y:S01]  /*09d0*/  IMAD R10, R8, R5, R10 ;  /* 0x00000005080a7224 */ /* 0x000fe200078e020a */
[----:B-1----:R-:W-:-:S06]  /*09e0*/  ULEA UR4, UR5, UR4, 0x18 ;  /* 0x0000000405047291 */ /* 0x002fcc000f8ec03f */
[----:B------:R-:W-:-:S07]  /*09f0*/  LEA R10, R10, UR4, 0x1 ;  /* 0x000000040a0a7c11 */ /* 0x000fce000f8e08ff */
.L_x_132:
[----:B------:R1:W2:Y:S01]  /*0a00*/  LDS.U16 R5, [R10] ;  /* 0x000000000a057984 */ /* 0x0002a20000000400 */
[----:B------:R-:W-:-:S05]  /*0a10*/  VIADD R7, R7, 0xffffffff ;  /* 0xffffffff07077836 */ /* 0x000fca0000000000 */
[----:B------:R-:W-:Y:S02]  /*0a20*/  ISETP.NE.AND P0, PT, R7, RZ, PT ;  /* 0x000000ff0700720c */ /* 0x000fe40003f05270 */
[----:B-1----:R-:W-:Y:S01]  /*0a30*/  IADD3 R10, R10, 0x2, RZ ;  /* 0x000000020a0a7810 */ /* 0x002fe20007ffe0ff */
[----:B--2---:R-:W-:-:S05]  /*0a40*/  HADD2.F32 R14, -RZ, R5.H0_H0 ;  /* 0x20000005ff0e7230 */ /* 0x004fca0000004100 */
[----:B------:R-:W-:-:S05]  /*0a50*/  FFMA.FTZ R9, R14, R14, R9 ;  /* 0x0000000e0e097223 */ /* 0x000fca0000010009 */
[----:B------:R-:W-:Y:S05]  /*0a60*/  @P0 BRA `(.L_x_132) ;  /* 0xfffffffc00e40947 */ /* 0x000fea000383ffff */
.L_x_128:
[----:B------:R-:W-:Y:S05]  /*0a70*/  BSYNC B0 ;  /* 0x0000000000007941 */ /* 0x000fea0003800000 */
.L_x_127:
        /* <DEDUP_REMOVED lines=8> */
[----:B------:R-:W1:Y:S02]  /*0b00*/  SHFL.BFLY PT, R7, R14, 0x8, 0x1f ;  /* 0x0d001f000e077f89 */ /* 0x000e6400000e0000 */
[----:B-1----:R-:W-:Y:S01]  /*0b10*/  FADD.FTZ R7, R14, R7 ;  /* 0x000000070e077221 */ /* 0x002fe20000010000 */
[----:B------:R-:W-:Y:S06]  /*0b20*/  @P0 BRA `(.L_x_134) ;  /* 0x0000000000440947 */ /* 0x000fec0003800000 */
[----:B------:R-:W-:Y:S01]  /*0b30*/  FMUL.FTZ R5, R7, 1 ;  /* 0x3f80000007057820 */ /* 0x000fe20000410000 */
[----:B------:R-:W-:Y:S01]  /*0b40*/  UMOV UR4, 0xa0b5ed8d ;  /* 0xa0b5ed8d00047882 */ /* 0x000fe20000000000 */
[----:B------:R-:W-:Y:S02]  /*0b50*/  UMOV UR5, 0x3eb0c6f7 ;  /* 0x3eb0c6f700057882 */ /* 0x000fe40000000000 */
[----:B------:R-:W1:Y:S02]  /*0b60*/  F2F.F64.F32 R6, R5 ;  /* 0x0000000500067310 */ /* 0x000e640000201800 */
[----:B-1----:R-:W-:Y:S01]  /*0b70*/  DADD R6, R6, UR4 ;  /* 0x0000000406067e29 */ /* 0x002fe20008000000 */
[----:B------:R-:W-:Y:S01]  /*0b80*/  UMOV UR4, 0xf0000000 ;  /* 0xf000000000047882 */ /* 0x000fe20000000000 */
[----:B------:R-:W-:-:S04]  /*0b90*/  UMOV UR5, 0x380fffff ;  /* 0x380fffff00057882 */ /* 0x000fc80000000000 */
[----:B------:R-:W1:Y:S02]  /*0ba0*/  F2F.F32.F64 R9, R6 ;  /* 0x0000000600097310 */ /* 0x000e640000301000 */
[----:B------:R-:W-:Y:S01]  /*0bb0*/  DSETP.GEU.AND P0, PT, |R6|, UR4, PT ;  /* 0x0000000406007e2a */ /* 0x000fe2000bf0e200 */
[----:B------:R-:W2:Y:S01]  /*0bc0*/  S2UR UR5, SR_CgaCtaId ;  /* 0x00000000000579c3 */ /* 0x000ea20000008800 */
[----:B------:R-:W-:-:S12]  /*0bd0*/  UMOV UR4, 0x400 ;  /* 0x0000040000047882 */ /* 0x000fd80000000000 */
[----:B-1----:R-:W-:-:S06]  /*0be0*/  @!P0 FMUL R9, R9, 1.175494350822287508e-38 ;  /* 0x0080000009098820 */ /* 0x002fcc0000400000 */
[----:B------:R-:W1:Y:S01]  /*0bf0*/  MUFU.RSQ R9, R9 ;  /* 0x0000000900097308 */ /* 0x000e620000001400 */
[----:B--2---:R-:W-:-:S06]  /*0c00*/  ULEA UR4, UR5, UR4, 0x18 ;  /* 0x0000000405047291 */ /* 0x004fcc000f8ec03f */
[----:B------:R-:W-:Y:S01]  /*0c10*/  LEA R5, R8, UR4, 0x2 ;  /* 0x0000000408057c11 */ /* 0x000fe2000f8e10ff */
[----:B-1----:R-:W-:-:S05]  /*0c20*/  FMUL.FTZ R12, R9, R12 ;  /* 0x0000000c090c7220 */ /* 0x002fca0000410000 */
[----:B------:R1:W-:Y:S02]  /*0c30*/  STS [R5], R12 ;  /* 0x0000000c05007388 */ /* 0x0003e40000000800 */
.L_x_134:
[----:B------:R-:W-:Y:S05]  /*0c40*/  BSYNC B0 ;  /* 0x0000000000007941 */ /* 0x000fea0003800000 */
.L_x_133:
[----:B------:R-:W-:Y:S06]  /*0c50*/  BAR.SYNC.DEFER_BLOCKING 0x0 ;  /* 0x0000000000007b1d */ /* 0x000fec0000010000 */
[----:B------:R-:W-:Y:S05]  /*0c60*/  @P1 EXIT ;  /* 0x000000000000194d */ /* 0x000fea0003800000 */
[----:B-1----:R-:W-:Y:S01]  /*0c70*/  IABS R5, R0 ;  /* 0x0000000000057213 */ /* 0x002fe20000000000 */
[----:B------:R-:W1:Y:S01]  /*0c80*/  S2UR UR5, SR_CgaCtaId ;  /* 0x00000000000579c3 */ /* 0x000e620000008800 */
[----:B------:R-:W-:Y:S01]  /*0c90*/  UMOV UR4, 0x400 ;  /* 0x0000040000047882 */ /* 0x000fe20000000000 */
[----:B------:R-:W-:Y:S01]  /*0ca0*/  ISETP.NE.AND P0, PT, R0, RZ, PT ;  /* 0x000000ff0000720c */ /* 0x000fe20003f05270 */
[----:B------:R-:W2:Y:S01]  /*0cb0*/  I2F.RP R10, R5 ;  /* 0x00000005000a7306 */ /* 0x000ea20000209400 */
[----:B------:R-:W-:-:S04]  /*0cc0*/  UIADD3 UR6, UR4, 0x20, URZ ;  /* 0x0000002004067890 */ /* 0x000fc8000fffe03f */
[----:B------:R-:W3:Y:S03]  /*0cd0*/  LDC.64 R6, c[0x0][0x210] ;  /* 0x00008400ff067b82 */ /* 0x000ee60000000a00 */
[----:B--2---:R-:W2:Y:S01]  /*0ce0*/  MUFU.RCP R10, R10 ;  /* 0x0000000a000a7308 */ /* 0x004ea20000001000 */
[----:B-1----:R-:W-:Y:S02]  /*0cf0*/  ULEA UR4, UR5, UR4, 0x18 ;  /* 0x0000000405047291 */ /* 0x002fe4000f8ec03f */
[----:B------:R-:W-:-:S03]  /*0d00*/  ULEA UR6, UR5, UR6, 0x18 ;  /* 0x0000000605067291 */ /* 0x000fc6000f8ec03f */
[----:B------:R-:W-:Y:S01]  /*0d10*/  ULDC UR5, c[0x0][0x0] ;  /* 0x0000000000057ab9 */ /* 0x000fe20000000800 */
[----:B--2---:R-:W-:Y:S01]  /*0d20*/  VIADD R8, R10, 0xffffffe ;  /* 0x0ffffffe0a087836 */ /* 0x004fe20000000000 */
[----:B------:R-:W-:-:S03]  /*0d30*/  LOP3.LUT R10, RZ, R0, RZ, 0x33, !PT ;  /* 0x00000000ff0a7212 */ /* 0x000fc600078e33ff */
[----:B------:R1:W2:Y:S02]  /*0d40*/  F2I.FTZ.U32.TRUNC.NTZ R9, R8 ;  /* 0x0000000800097305 */ /* 0x0002a4000021f000 */
[----:B-1----:R-:W-:Y:S01]  /*0d50*/  MOV R8, RZ ;  /* 0x000000ff00087202 */ /* 0x002fe20000000f00 */
[----:B--2---:R-:W-:-:S04]  /*0d60*/  IMAD.MOV R12, RZ, RZ, -R9 ;  /* 0x000000ffff0c7224 */ /* 0x004fc800078e0a09 */
[----:B------:R-:W-:-:S04]  /*0d70*/  IMAD R11, R12, R5, RZ ;  /* 0x000000050c0b7224 */ /* 0x000fc800078e02ff */
[----:B---3--:R-:W-:-:S07]  /*0d80*/  IMAD.HI.U32 R11, R9, R11, R8 ;  /* 0x0000000b090b7227 */ /* 0x008fce00078e0008 */
.L_x_135:
[----:B-1----:R-:W-:Y:S02]  /*0d90*/  IABS R8, R0 ;  /* 0x0000000000087213 */ /* 0x002fe40000000000 */
[-C--:B------:R-:W-:Y:S02]  /*0da0*/  IABS R12, R3.reuse ;  /* 0x00000003000c7213 */ /* 0x080fe40000000000 */
[----:B------:R-:W-:Y:S01]  /*0db0*/  IADD3 R21, R4, R3, RZ ;  /* 0x0000000304157210 */ /* 0x000fe20007ffe0ff */
[----:B------:R-:W-:Y:S02]  /*0dc0*/  IMAD.MOV R9, RZ, RZ, -R8 ;  /* 0x000000ffff097224 */ /* 0x000fe400078e0a08 */
        /* <DEDUP_REMOVED lines=9> */
[C---:B------:R-:W-:Y:S01]  /*0e60*/  LEA R9, R3.reuse, UR6, 0x3 ;  /* 0x0000000603097c11 */ /* 0x040fe2000f8e18ff */
[----:B------:R-:W-:-:S08]  /*0e70*/  VIADD R3, R3, UR5 ;  /* 0x0000000503037c36 */ /* 0x000fd00008000000 */
[----:B------:R-:W-:Y:S01]  /*0e80*/  @P1 VIADD R8, R8, 0x1 ;  /* 0x0000000108081836 */ /* 0x000fe20000000000 */
[----:B------:R-:W-:-:S03]  /*0e90*/  ISETP.GE.AND P1, PT, R3, R2, PT ;  /* 0x000000020300720c */ /* 0x000fc60003f26270 */
[----:B------:R-:W-:-:S05]  /*0ea0*/  @!P3 IMAD.MOV R8, RZ, RZ, -R8 ;  /* 0x000000ffff08b224 */ /* 0x000fca00078e0a08 */
[----:B------:R-:W-:Y:S02]  /*0eb0*/  SEL R12, R10, R8, !P0 ;  /* 0x000000080a0c7207 */ /* 0x000fe40004000000 */
[----:B------:R-:W1:Y:S02]  /*0ec0*/  LDS.64 R8, [R9] ;  /* 0x0000000009087984 */ /* 0x000e640000000a00 */
[----:B------:R-:W-:-:S06]  /*0ed0*/  LEA R12, R12, UR4, 0x2 ;  /* 0x000000040c0c7c11 */ /* 0x000fcc000f8e10ff */
[----:B------:R-:W2:Y:S01]  /*0ee0*/  LDS R12, [R12] ;  /* 0x000000000c0c7984 */ /* 0x000ea20000000800 */
[--C-:B-1----:R-:W-:Y:S02]  /*0ef0*/  HADD2.F32 R13, -RZ, R8.reuse.H0_H0 ;  /* 0x20000008ff0d7230 */ /* 0x102fe40000004100 */
[----:B------:R-:W-:Y:S02]  /*0f00*/  HADD2.F32 R15, -RZ, R8.H1_H1 ;  /* 0x30000008ff0f7230 */ /* 0x000fe40000004100 */
[--C-:B0-----:R-:W-:Y:S02]  /*0f10*/  HADD2.F32 R17, -RZ, R9.reuse.H0_H0 ;  /* 0x20000009ff117230 */ /* 0x101fe40000004100 */
[----:B------:R-:W-:Y:S02]  /*0f20*/  HADD2.F32 R19, -RZ, R9.H1_H1 ;  /* 0x30000009ff137230 */ /* 0x000fe40000004100 */
[C---:B--2---:R-:W-:Y:S01]  /*0f30*/  FMUL.FTZ R13, R12.reuse, R13 ;  /* 0x0000000d0c0d7220 */ /* 0x044fe20000410000 */
        /* <DEDUP_REMOVED lines=10> */
.L_x_136:
        /* <DEDUP_REMOVED lines=10> */
.L_x_401:


//--------------------- .text._ZN17fastertransformer19normalize_kernel_v2I6__halfS1_Li4ELi4ELi1EEEvPT_PKT0_iiii --------------------------
	.section	.text._ZN17fastertransformer19normalize_kernel_v2I6__halfS1_Li4ELi4ELi1EEEvPT_PKT0_iiii,"ax",@progbits
	.align	128
        .global         _ZN17fastertransformer19normalize_kernel_v2I6__halfS1_Li4ELi4ELi1EEEvPT_PKT0_iiii
        .type           _ZN17fastertransformer19normalize_kernel_v2I6__halfS1_Li4ELi4ELi1EEEvPT_PKT0_iiii,@function
        .size           _ZN17fastertransformer19normalize_kernel_v2I6__halfS1_Li4ELi4ELi1EEEvPT_PKT0_iiii,(.L_x_402 - _ZN17fastertransformer19normalize_kernel_v2I6__halfS1_Li4ELi4ELi1EEEvPT_PKT0_iiii)
        .other          _ZN17fastertransformer19normalize_kernel_v2I6__halfS1_Li4ELi4ELi1EEEvPT_PKT0_iiii,@"STO_CUDA_ENTRY STV_DEFAULT"
_ZN17fastertransformer19normalize_kernel_v2I6__halfS1_Li4ELi4ELi1EEEvPT_PKT0_iiii:
.text._ZN17fastertransformer19normalize_kernel_v2I6__halfS1_Li4ELi4ELi1EEEvPT_PKT0_iiii:
        /* <DEDUP_REMOVED lines=80> */
.L_x_137:
        /* <DEDUP_REMOVED lines=9> */
.L_x_140:
        /* <DEDUP_REMOVED lines=8> */
.L_x_139:
[----:B------:R-:W-:Y:S05]  /*0610*/  BSYNC B0 ;  /* 0x0000000000007941 */ /* 0x000fea0003800000 */
.L_x_138:
        /* <DEDUP_REMOVED lines=30> */
.L_x_145:
        /* <DEDUP_REMOVED lines=17> */
.L_x_144:
[----:B------:R-:W-:Y:S05]  /*0910*/  BSYNC B1 ;  /* 0x0000000000017941 */ /* 0x000fea0003800000 */
.L_x_143:
        /* <DEDUP_REMOVED lines=8> */
.L_x_146:
[----:B------:R0:W1:Y:S01]  /*09a0*/  LDS.U16 R9, [R8] ;  /* 0x0000000008097984 */ /* 0x0000620000000400 */
[----:B------:R-:W-:-:S04]  /*09b0*/  IADD3 R5, R5, -0x1, RZ ;  /* 0xffffffff05057810 */ /* 0x000fc80007ffe0ff */
[----:B------:R-:W-:Y:S01]  /*09c0*/  ISETP.NE.AND P0, PT, R5, RZ, PT ;  /* 0x000000ff0500720c */ /* 0x000fe20003f05270 */
[----:B0-----:R-:W-:Y:S02]  /*09d0*/  VIADD R8, R8, 0x2 ;  /* 0x0000000208087836 */ /* 0x001fe40000000000 */
[----:B-1----:R-:W-:-:S05]  /*09e0*/  HADD2.F32 R9, -RZ, R9.H0_H0 ;  /* 0x20000009ff097230 */ /* 0x002fca0000004100 */
[----:B------:R-:W-:-:S05]  /*09f0*/  FFMA.FTZ R6, R9, R9, R6 ;  /* 0x0000000909067223 */ /* 0x000fca0000010006 */
[----:B------:R-:W-:Y:S05]  /*0a00*/  @P0 BRA `(.L_x_146) ;  /* 0xfffffffc00e40947 */ /* 0x000fea000383ffff */
.L_x_142:
[----:B------:R-:W-:Y:S05]  /*0a10*/  BSYNC B0 ;  /* 0x0000000000007941 */ /* 0x000fea0003800000 */
.L_x_141:
[----:B------:R-:W1:Y:S01]  /*0a20*/  SHFL.BFLY PT, R5, R6, 0x1, 0x1f ;  /* 0x0c201f0006057f89 */ /* 0x000e6200000e0000 */
[----:B------:R-:W-:Y:S01]  /*0a30*/  ISETP.NE.AND P0, PT, R4, RZ, PT ;  /* 0x000000ff0400720c */ /* 0x000fe20003f05270 */
[----:B------:R-:W-:Y:S01]  /*0a40*/  BSSY B0, `(.L_x_147) ;  /* 0x0000018000007945 */ /* 0x000fe20003800000 */
        /* <DEDUP_REMOVED lines=8> */
[----:B------:R-:W-:Y:S01]  /*0ad0*/  UMOV UR7, 0x3eb0c6f7 ;  /* 0x3eb0c6f700077882 */ /* 0x000fe20000000000 */
[----:B------:R-:W-:Y:S01]  /*0ae0*/  UMOV UR5, 0x400 ;  /* 0x0000040000057882 */ /* 0x000fe20000000000 */
[----:B------:R-:W1:Y:S02]  /*0af0*/  F2F.F64.F32 R4, R6 ;  /* 0x0000000600047310 */ /* 0x000e640000201800 */
[----:B-1----:R-:W-:Y:S01]  /*0b00*/  DADD R4, R4, UR6 ;  /* 0x0000000604047e29 */ /* 0x002fe20008000000 */
[----:B------:R-:W-:Y:S01]  /*0b10*/  UMOV UR6, 0xf0000000 ;  /* 0xf000000000067882 */ /* 0x000fe20000000000 */
[----:B------:R-:W-:-:S04]  /*0b20*/  UMOV UR7, 0x380fffff ;  /* 0x380fffff00077882 */ /* 0x000fc80000000000 */
[----:B------:R-:W1:Y:S02]  /*0b30*/  F2F.F32.F64 R8, R4 ;  /* 0x0000000400087310 */ /* 0x000e640000301000 */
[----:B------:R-:W-:Y:S01]  /*0b40*/  DSETP.GEU.AND P0, PT, |R4|, UR6, PT ;  /* 0x0000000604007e2a */ /* 0x000fe2000bf0e200 */
[----:B------:R-:W2:-:S13]  /*0b50*/  S2UR UR6, SR_CgaCtaId ;  /* 0x00000000000679c3 */ /* 0x000e9a0000008800 */
[----:B-1----:R-:W-:-:S04]  /*0b60*/  @!P0 FMUL R8, R8, 1.175494350822287508e-38 ;  /* 0x0080000008088820 */ /* 0x002fc80000400000 */
[----:B------:R-:W1:Y:S01]  /*0b70*/  MUFU.RSQ R9, R8 ;  /* 0x0000000800097308 */ /* 0x000e620000001400 */
[----:B--2---:R-:W-:-:S06]  /*0b80*/  ULEA UR5, UR6, UR5, 0x18 ;  /* 0x0000000506057291 */ /* 0x004fcc000f8ec03f */
[----:B------:R-:W-:Y:S01]  /*0b90*/  LEA R6, R7, UR5, 0x2 ;  /* 0x0000000507067c11 */ /* 0x000fe2000f8e10ff */
[----:B-1----:R-:W-:-:S05]  /*0ba0*/  FMUL.FTZ R9, R9, R10 ;  /* 0x0000000a09097220 */ /* 0x002fca0000410000 */
[----:B------:R1:W-:Y:S02]  /*0bb0*/  STS [R6], R9 ;  /* 0x0000000906007388 */ /* 0x0003e40000000800 */
.L_x_148:
[----:B------:R-:W-:Y:S05]  /*0bc0*/  BSYNC B0 ;  /* 0x0000000000007941 */ /* 0x000fea0003800000 */
.L_x_147:
[----:B------:R-:W-:Y:S06]  /*0bd0*/  BAR.SYNC.DEFER_BLOCKING 0x0 ;  /* 0x0000000000007b1d */ /* 0x000fec0000010000 */
[----:B------:R-:W-:Y:S05]  /*0be0*/  @P1 EXIT ;  /* 0x000000000000194d */ /* 0x000fea0003800000 */
[-C--:B-1----:R-:W-:Y:S01]  /*0bf0*/  IABS R6, R2.reuse ;  /* 0x0000000200067213 */ /* 0x082fe20000000000 */
[----:B------:R-:W1:Y:S01]  /*0c00*/  S2UR UR6, SR_CgaCtaId ;  /* 0x00000000000679c3 */ /* 0x000e620000008800 */
[----:B------:R-:W-:Y:S01]  /*0c10*/  UMOV UR5, 0x400 ;  /* 0x0000040000057882 */ /* 0x000fe20000000000 */
[----:B------:R-:W-:Y:S01]  /*0c20*/  ISETP.NE.AND P0, PT, R2, RZ, PT ;  /* 0x000000ff0200720c */ /* 0x000fe20003f05270 */
[----:B------:R-:W2:Y:S01]  /*0c30*/  I2F.RP R10, R6 ;  /* 0x00000006000a7306 */ /* 0x000ea20000209400 */
[----:B------:R-:W-:Y:S01]  /*0c40*/  UIADD3 UR7, UR5, 0x40, URZ ;  /* 0x0000004005077890 */ /* 0x000fe2000fffe03f */
[----:B------:R-:W-:-:S03]  /*0c50*/  LOP3.LUT R13, RZ, R2, RZ, 0x33, !PT ;  /* 0x00000002ff0d7212 */ /* 0x000fc600078e33ff */
[----:B------:R-:W3:Y:S08]  /*0c60*/  LDC R7, c[0x0][0x22c] ;  /* 0x00008b00ff077b82 */ /* 0x000ef00000000800 */
[----:B------:R-:W4:Y:S01]  /*0c70*/  LDC.64 R4, c[0x0][0x210] ;  /* 0x00008400ff047b82 */ /* 0x000f220000000a00 */
[----:B--2---:R-:W2:Y:S01]  /*0c80*/  MUFU.RCP R10, R10 ;  /* 0x0000000a000a7308 */ /* 0x004ea20000001000 */
[----:B-1----:R-:W-:-:S02]  /*0c90*/  ULEA UR5, UR6, UR5, 0x18 ;  /* 0x0000000506057291 */ /* 0x002fc4000f8ec03f */
[----:B------:R-:W-:-:S03]  /*0ca0*/  ULEA UR7, UR6, UR7, 0x18 ;  /* 0x0000000706077291 */ /* 0x000fc6000f8ec03f */
[----:B------:R-:W-:Y:S01]  /*0cb0*/  ULDC UR6, c[0x0][0x0] ;  /* 0x0000000000067ab9 */ /* 0x000fe20000000800 */
[----:B--2---:R-:W-:-:S04]  /*0cc0*/  VIADD R8, R10, 0xffffffe ;  /* 0x0ffffffe0a087836 */ /* 0x004fc80000000000 */
[----:B------:R1:W2:Y:S02]  /*0cd0*/  F2I.FTZ.U32.TRUNC.NTZ R9, R8 ;  /* 0x0000000800097305 */ /* 0x0002a4000021f000 */
[----:B-1----:R-:W-:Y:S01]  /*0ce0*/  IMAD.MOV.U32 R8, RZ, RZ, RZ ;  /* 0x000000ffff087224 */ /* 0x002fe200078e00ff */
[----:B--2---:R-:W-:-:S05]  /*0cf0*/  IADD3 R11, RZ, -R9, RZ ;  /* 0x80000009ff0b7210 */ /* 0x004fca0007ffe0ff */
[----:B------:R-:W-:-:S04]  /*0d00*/  IMAD R11, R11, R6, RZ ;  /* 0x000000060b0b7224 */ /* 0x000fc800078e02ff */
[----:B---3--:R-:W-:-:S07]  /*0d10*/  IMAD.HI.U32 R8, R9, R11, R8 ;  /* 0x0000000b09087227 */ /* 0x008fce00078e0008 */
.L_x_149:
[----:B------:R-:W-:Y:S01]  /*0d20*/  IABS R9, R0 ;  /* 0x0000000000097213 */ /* 0x000fe20000000000 */
[----:B0-----:R-:W-:Y:S01]  /*0d30*/  IMAD R15, R7, UR4, R0 ;  /* 0x00000004070f7c24 */ /* 0x001fe2000f8e0200 */
[----:B-1----:R-:W-:-:S03]  /*0d40*/  IABS R12, R7 ;  /* 0x00000007000c7213 */ /* 0x002fc60000000000 */
        /* <DEDUP_REMOVED lines=21> */
[----:B----4-:R-:W-:-:S05]  /*0ea0*/  IMAD.WIDE R10, R15, 0x2, R4 ;  /* 0x000000020f0a7825 */ /* 0x010fca00078e0204 */
[----:B------:R1:W-:Y:S01]  /*0eb0*/  STG.E.U16 desc[UR8][R10.64], R12 ;  /* 0x0000000c0a007986 */ /* 0x0003e2000c101508 */
[----:B------:R-:W-:Y:S05]  /*0ec0*/  @!P1 BRA `(.L_x_149) ;  /* 0xfffffffc00949947 */ /* 0x000fea000383ffff */
[----:B------:R-:W-:Y:S05]  /*0ed0*/  EXIT ;  /* 0x000000000000794d */ /* 0x000fea0003800000 */
.L_x_150:
        /* <DEDUP_REMOVED lines=10> */
.L_x_402:


//--------------------- .text._ZN17fastertransformer19normalize_kernel_v2I7__half26__halfLi4ELi4ELi2EEEvPT_PKT0_iiii --------------------------
	.section	.text._ZN17fastertransformer19normalize_kernel_v2I7__half26__halfLi4ELi4ELi2EEEvPT_PKT0_iiii,"ax",@progbits
	.align	128
        .global         _ZN17fastertransformer19normalize_kernel_v2I7__half26__halfLi4ELi4ELi2EEEvPT_PKT0_iiii
        .type           _ZN17fastertransformer19normalize_kernel_v2I7__half26__halfLi4ELi4ELi2EEEvPT_PKT0_iiii,@function
        .size           _ZN17fastertransformer19normalize_kernel_v2I7__half26__halfLi4ELi4ELi2EEEvPT_PKT0_iiii,(.L_x_403 - _ZN17fastertransformer19normalize_kernel_v2I7__half26__halfLi4ELi4ELi2EEEvPT_PKT0_iiii)
        .other          _ZN17fastertransformer19normalize_kernel_v2I7__half26__halfLi4ELi4ELi2EEEvPT_PKT0_iiii,@"STO_CUDA_ENTRY STV_DEFAULT"
_ZN17fastertransformer19normalize_kernel_v2I7__half26__halfLi4ELi4ELi2EEEvPT_PKT0_iiii:
.text._ZN17fastertransformer19normalize_kernel_v2I7__half26__halfLi4ELi4ELi2EEEvPT_PKT0_iiii:
        /* <DEDUP_REMOVED lines=83> */
.L_x_151:
        /* <DEDUP_REMOVED lines=10> */
.L_x_154:
[----:B------:R-:W-:-:S04]  /*05d0*/  IMAD.IADD R15, R4, 0x1, R13 ;  /* 0x00000001040f7824 */ /* 0x000fc800078e020d */
[----:B0-2---:R-:W-:-:S06]  /*05e0*/  IMAD.WIDE R14, R15, 0x4, R10 ;  /* 0x000000040f0e7825 */ /* 0x005fcc00078e020a */
[----:B------:R-:W2:Y:S01]  /*05f0*/  LDG.E R14, desc[UR8][R14.64] ;  /* 0x000000080e0e7981 */ /* 0x000ea2000c1e1900 */
[----:B------:R-:W-:Y:S02]  /*0600*/  IMAD R17, R13, 0x4, R16 ;  /* 0x000000040d117824 */ /* 0x000fe400078e0210 */
[----:B-1----:R-:W-:-:S05]  /*0610*/  IMAD.IADD R13, R18, 0x1, R13 ;  /* 0x00000001120d7824 */ /* 0x002fca00078e020d */
[----:B------:R-:W-:Y:S01]  /*0620*/  ISETP.GE.AND P0, PT, R13, R0, PT ;  /* 0x000000000d00720c */ /* 0x000fe20003f06270 */
[----:B--2---:R0:W-:-:S12]  /*0630*/  STS [R17], R14 ;  /* 0x0000000e11007388 */ /* 0x0041d80000000800 */
[----:B------:R-:W-:Y:S05]  /*0640*/  @!P0 BRA `(.L_x_154) ;  /* 0xfffffffc00e08947 */ /* 0x000fea000383ffff */
.L_x_153:
[----:B------:R-:W-:Y:S05]  /*0650*/  BSYNC B0 ;  /* 0x0000000000007941 */ /* 0x000fea0003800000 */
.L_x_152:
[----:B------:R-:W-:Y:S01]  /*0660*/  IMAD R10, R7, R6, RZ ;  /* 0x00000006070a7224 */ /* 0x000fe200078e02ff */
[----:B------:R-:W-:Y:S01]  /*0670*/  SHF.R.S32.HI R8, RZ, 0x3, R8 ;  /* 0x00000003ff087819 */ /* 0x000fe20000011408 */
[----:B------:R-:W-:Y:S03]  /*0680*/  BAR.SYNC.DEFER_BLOCKING 0x0 ;  /* 0x0000000000007b1d */ /* 0x000fe60000010000 */
[----:B------:R-:W-:Y:S02]  /*0690*/  ISETP.GE.AND P0, PT, R10, R5, PT ;  /* 0x000000050a00720c */ /* 0x000fe40003f06270 */
[----:B------:R-:W-:Y:S01]  /*06a0*/  LEA R8, R9, R8, 0x2 ;  /* 0x0000000809087211 */ /* 0x000fe200078e10ff */
[----:B------:R-:W-:Y:S01]  /*06b0*/  BSSY B0, `(.L_x_155) ;  /* 0x000003a000007945 */ /* 0x000fe20003800000 */
[----:B------:R-:W-:Y:S01]  /*06c0*/  ISETP.LT.OR P0, PT, R5, 0x1, P0 ;  /* 0x000000010500780c */ /* 0x000fe20000701670 */
[----:B------:R-:W-:-:S12]  /*06d0*/  IMAD.MOV.U32 R9, RZ, RZ, RZ ;  /* 0x000000ffff097224 */ /* 0x000fd800078e00ff */
        /* <DEDUP_REMOVED lines=22> */
.L_x_159:
        /* <DEDUP_REMOVED lines=17> */
.L_x_158:
[----:B------:R-:W-:Y:S05]  /*0950*/  BSYNC B1 ;  /* 0x0000000000017941 */ /* 0x000fea0003800000 */
.L_x_157:
        /* <DEDUP_REMOVED lines=8> */
.L_x_160:
[----:B------:R0:W1:Y:S01]  /*09e0*/  LDS.U16 R5, [R10] ;  /* 0x000000000a057984 */ /* 0x0000620000000400 */
[----:B------:R-:W-:-:S05]  /*09f0*/  VIADD R7, R7, 0xffffffff ;  /* 0xffffffff07077836 */ /* 0x000fca0000000000 */
[----:B------:R-:W-:Y:S02]  /*0a00*/  ISETP.NE.AND P0, PT, R7, RZ, PT ;  /* 0x000000ff0700720c */ /* 0x000fe40003f05270 */
[----:B0-----:R-:W-:Y:S01]  /*0a10*/  IADD3 R10, R10, 0x2, RZ ;  /* 0x000000020a0a7810 */ /* 0x001fe20007ffe0ff */
[----:B-1----:R-:W-:-:S05]  /*0a20*/  HADD2.F32 R14, -RZ, R5.H0_H0 ;  /* 0x20000005ff0e7230 */ /* 0x002fca0000004100 */
[----:B------:R-:W-:-:S05]  /*0a30*/  FFMA.FTZ R9, R14, R14, R9 ;  /* 0x0000000e0e097223 */ /* 0x000fca0000010009 */
[----:B------:R-:W-:Y:S05]  /*0a40*/  @P0 BRA `(.L_x_160) ;  /* 0xfffffffc00e40947 */ /* 0x000fea000383ffff */
.L_x_156:
[----:B------:R-:W-:Y:S05]  /*0a50*/  BSYNC B0 ;  /* 0x0000000000007941 */ /* 0x000fea0003800000 */
.L_x_155:
[----:B------:R-:W1:Y:S01]  /*0a60*/  SHFL.BFLY PT, R10, R9, 0x1, 0x1f ;  /* 0x0c201f00090a7f89 */ /* 0x000e6200000e0000 */
[----:B------:R-:W-:Y:S01]  /*0a70*/  ISETP.NE.AND P0, PT, R6, RZ, PT ;  /* 0x000000ff0600720c */ /* 0x000fe20003f05270 */
[----:B------:R-:W-:Y:S01]  /*0a80*/  BSSY B0, `(.L_x_161) ;  /* 0x0000018000007945 */ /* 0x000fe20003800000 */
        /* <DEDUP_REMOVED lines=23> */
.L_x_162:
[----:B------:R-:W-:Y:S05]  /*0c00*/  BSYNC B0 ;  /* 0x0000000000007941 */ /* 0x000fea0003800000 */
.L_x_161:
        /* <DEDUP_REMOVED lines=20> */
.L_x_163:
        /* <DEDUP_REMOVED lines=31> */
.L_x_164:
        /* <DEDUP_REMOVED lines=12> */
.L_x_403:


//--------------------- .text._ZN17fastertransformer19normalize_kernel_v2INS_5half4E6__halfLi4ELi4ELi4EEEvPT_PKT0_iiii --------------------------
	.section	.text._ZN17fastertransformer19normalize_kernel_v2INS_5half4E6__halfLi4ELi4ELi4EEEvPT_PKT0_iiii,"ax",@progbits
	.align	128
        .global         _ZN17fastertransformer19normalize_kernel_v2INS_5half4E6__halfLi4ELi4ELi4EEEvPT_PKT0_iiii
        .type           _ZN17fastertransformer19normalize_kernel_v2INS_5half4E6__halfLi4ELi4ELi4EEEvPT_PKT0_iiii,@function
        .size           _ZN17fastertransformer19normalize_kernel_v2INS_5half4E6__halfLi4ELi4ELi4EEEvPT_PKT0_iiii,(.L_x_404 - _ZN17fastertransformer19normalize_kernel_v2INS_5half4E6__halfLi4ELi4ELi4EEEvPT_PKT0_iiii)
        .other          _ZN17fastertransformer19normalize_kernel_v2INS_5half4E6__halfLi4ELi4ELi4EEEvPT_PKT0_iiii,@"STO_CUDA_ENTRY STV_DEFAULT"
_ZN17fastertransformer19normalize_kernel_v2INS_5half4E6__halfLi4ELi4ELi4EEEvPT_PKT0_iiii:
.text._ZN17fastertransformer19normalize_kernel_v2INS_5half4E6__halfLi4ELi4ELi4EEEvPT_PKT0_iiii:
        /* <DEDUP_REMOVED lines=84> */
.L_x_165:
        /* <DEDUP_REMOVED lines=10> */
.L_x_168:
        /* <DEDUP_REMOVED lines=9> */
.L_x_167:
[----:B------:R-:W-:Y:S05]  /*0670*/  BSYNC B0 ;  /* 0x0000000000007941 */ /* 0x000fea0003800000 */
.L_x_166:
        /* <DEDUP_REMOVED lines=30> */
.L_x_173:
        /* <DEDUP_REMOVED lines=17> */
.L_x_172:
[----:B------:R-:W-:Y:S05]  /*0970*/  BSYNC B1 ;  /* 0x0000000000017941 */ /* 0x000fea0003800000 */
.L_x_171:
        /* <DEDUP_REMOVED lines=8> */
.L_x_174:
[----:B------:R1:W2:Y:S01]  /*0a00*/  LDS.U16 R5, [R10] ;  /* 0x000000000a057984 */ /* 0x0002a20000000400 */
[----:B------:R-:W-:-:S05]  /*0a10*/  VIADD R7, R7, 0xffffffff ;  /* 0xffffffff07077836 */ /* 0x000fca0000000000 */
[----:B------:R-:W-:Y:S02]  /*0a20*/  ISETP.NE.AND P0, PT, R7, RZ, PT ;  /* 0x000000ff0700720c */ /* 0x000fe40003f05270 */
[----:B-1----:R-:W-:Y:S01]  /*0a30*/  IADD3 R10, R10, 0x2, RZ ;  /* 0x000000020a0a7810 */ /* 0x002fe20007ffe0ff */
[----:B--2---:R-:W-:-:S05]  /*0a40*/  HADD2.F32 R14, -RZ, R5.H0_H0 ;  /* 0x20000005ff0e7230 */ /* 0x004fca0000004100 */
[----:B------:R-:W-:-:S05]  /*0a50*/  FFMA.FTZ R9, R14, R14, R9 ;  /* 0x0000000e0e097223 */ /* 0x000fca0000010009 */
[----:B------:R-:W-:Y:S05]  /*0a60*/  @P0 BRA `(.L_x_174) ;  /* 0xfffffffc00e40947 */ /* 0x000fea000383ffff */
.L_x_170:
[----:B------:R-:W-:Y:S05]  /*0a70*/  BSYNC B0 ;  /* 0x0000000000007941 */ /* 0x000fea0003800000 */
.L_x_169:
        /* <DEDUP_REMOVED lines=26> */
.L_x_176:
[----:B------:R-:W-:Y:S05]  /*0c20*/  BSYNC B0 ;  /* 0x0000000000007941 */ /* 0x000fea0003800000 */
.L_x_175:
        /* <DEDUP_REMOVED lines=20> */
.L_x_177:
        /* <DEDUP_REMOVED lines=37> */
.L_x_178:
        /* <DEDUP_REMOVED lines=12> */
.L_x_404:


//--------------------- .text._ZN17fastertransformer16normalize_kernelIffEEvPT_PKT0_iiii --------------------------
	.section	.text._ZN17fastertransformer16normalize_kernelIffEEvPT_PKT0_iiii,"ax",@progbits
	.align	128
        .global         _ZN17fastertransformer16normalize_kernelIffEEvPT_PKT0_iiii
        .type           _ZN17fastertransformer16normalize_kernelIffEEvPT_PKT0_iiii,@function
        .size           _ZN17fastertransformer16normalize_kernelIffEEvPT_PKT0_iiii,(.L_x_391 - _ZN17fastertransformer16normalize_kernelIffEEvPT_PKT0_iiii)
        .other          _ZN17fastertransformer16normalize_kernelIffEEvPT_PKT0_iiii,@"STO_CUDA_ENTRY STV_DEFAULT"
_ZN17fastertransformer16normalize_kernelIffEEvPT_PKT0_iiii:
.text._ZN17fastertransformer16normalize_kernelIffEEvPT_PKT0_iiii:
        /* <DEDUP_REMOVED lines=17> */
[----:B------:R-:W3:Y:S01]  /*0110*/  @P0 LDG.E R8, desc[UR6][R8.64] ;  /* 0x0000000608080981 */ /* 0x000ee2000c1e1900 */
[----:B------:R-:W-:Y:S01]  /*0120*/  IMAD R5, R0, R11, R6 ;  /* 0x0000000b00057224 */ /* 0x000fe200078e0206 */
[----:B------:R-:W-:-:S03]  /*0130*/  HFMA2.MMA R0, -RZ, RZ, 0, 0 ;  /* 0x00000000ff007435 */ /* 0x000fc600000001ff */
[----:B--2---:R-:W-:-:S07]  /*0140*/  IMAD.WIDE R2, R5, 0x4, R2 ;  /* 0x0000000405027825 */ /* 0x004fce00078e0202 */
[----:B------:R-:W2:Y:S01]  /*0150*/  @!P1 LDG.E R0, desc[UR6][R2.64] ;  /* 0x0000000602009981 */ /* 0x000ea2000c1e1900 */
[----:B------:R-:W0:Y:S01]  /*0160*/  LDC R10, c[0x0][RZ] ;  /* 0x00000000ff0a7b82 */ /* 0x000e220000000800 */
[----:B------:R-:W-:Y:S01]  /*0170*/  IMAD.MOV.U32 R4, RZ, RZ, 0x0 ;  /* 0x00000000ff047424 */ /* 0x000fe200078e00ff */
[----:B------:R-:W-:Y:S01]  /*0180*/  MOV R5, 0x3ff00000 ;  /* 0x3ff0000000057802 */ /* 0x000fe20000000f00 */
[----:B---3--:R-:W-:-:S05]  /*0190*/  @P0 FMUL.FTZ R7, R8, 1 ;  /* 0x3f80000008070820 */ /* 0x008fca0000410000 */
[----:B------:R1:W3:Y:S01]  /*01a0*/  @P0 F2F.F64.F32 R4, R7 ;  /* 0x0000000700040310 */ /* 0x0002e20000201800 */
[----:B0-----:R-:W-:Y:S01]  /*01b0*/  ISETP.GE.U32.AND P0, PT, R10, 0x21, PT ;  /* 0x000000210a00780c */ /* 0x001fe20003f06070 */
[----:B--2---:R-:W-:-:S12]  /*01c0*/  FMUL.FTZ R14, R0, R0 ;  /* 0x00000000000e7220 */ /* 0x004fd80000410000 */
        /* <DEDUP_REMOVED lines=28> */
[----:B------:R-:W-:-:S04]  /*0390*/  IMAD.MOV.U32 R7, RZ, RZ, RZ ;  /* 0x000000ffff077224 */ /* 0x000fc800078e00ff */
        /* <DEDUP_REMOVED lines=14> */
.L_x_179:
        /* <DEDUP_REMOVED lines=10> */
.L_x_180:
[----:B------:R-:W-:Y:S01]  /*0520*/  ISETP.NE.AND P0, PT, R6, RZ, PT ;  /* 0x000000ff0600720c */ /* 0x000fe20003f05270 */
[----:B------:R-:W-:-:S12]  /*0530*/  BSSY B0, `(.L_x_181) ;  /* 0x0000023000007945 */ /* 0x000fd80003800000 */
[----:B------:R-:W-:Y:S05]  /*0540*/  @P0 BRA `(.L_x_182) ;  /* 0x0000000000840947 */ /* 0x000fea0003800000 */
[----:B------:R-:W-:Y:S01]  /*0550*/  FMUL.FTZ R14, R11, 1 ;  /* 0x3f8000000b0e7820 */ /* 0x000fe20000410000 */
[----:B------:R-:W-:Y:S01]  /*0560*/  UMOV UR4, 0xa0b5ed8d ;  /* 0xa0b5ed8d00047882 */ /* 0x000fe20000000000 */
[----:B------:R-:W-:Y:S01]  /*0570*/  UMOV UR5, 0x3eb0c6f7 ;  /* 0x3eb0c6f700057882 */ /* 0x000fe20000000000 */
[----:B------:R-:W-:Y:S01]  /*0580*/  IMAD.MOV.U32 R10, RZ, RZ, 0x0 ;  /* 0x00000000ff0a7424 */ /* 0x000fe200078e00ff */
[----:B------:R-:W0:Y:S01]  /*0590*/  F2F.F64.F32 R6, R14 ;  /* 0x0000000e00067310 */ /* 0x000e220000201800 */
[----:B------:R-:W-:Y:S01]  /*05a0*/  MOV R11, 0x3fd80000 ;  /* 0x3fd80000000b7802 */ /* 0x000fe20000000f00 */
[----:B------:R-:W-:Y:S01]  /*05b0*/  BSSY B1, `(.L_x_183) ;  /* 0x0000010000017945 */ /* 0x000fe20003800000 */
[----:B0-----:R-:W-:Y:S01]  /*05c0*/  DADD R12, R6, UR4 ;  /* 0x00000004060c7e29 */ /* 0x001fe20008000000 */
[----:B------:R-:W-:-:S05]  /*05d0*/  MOV R6, RZ ;  /* 0x000000ff00067202 */ /* 0x000fca0000000f00 */
        /* <DEDUP_REMOVED lines=10> */
[----:B---3--:R-:W-:Y:S05]  /*0680*/  CALL.REL.NOINC `($__internal_1_$__cuda_sm20_drsqrt_f64_slowpath_v2) ;  /* 0x00000000005c7944 */ /* 0x008fea0003c00000 */
[----:B------:R-:W-:Y:S02]  /*0690*/  MOV R6, R8 ;  /* 0x0000000800067202 */ /* 0x000fe40000000f00 */
[----:B------:R-:W-:-:S07]  /*06a0*/  MOV R7, R9 ;  /* 0x0000000900077202 */ /* 0x000fce0000000f00 */
.L_x_184:
[----:B------:R-:W-:Y:S05]  /*06b0*/  BSYNC B1 ;  /* 0x0000000000017941 */ /* 0x000fea0003800000 */
.L_x_183:
        /* <DEDUP_REMOVED lines=10> */
.L_x_182:
[----:B------:R-:W-:Y:S05]  /*0760*/  BSYNC B0 ;  /* 0x0000000000007941 */ /* 0x000fea0003800000 */
.L_x_181:
[----:B------:R-:W-:Y:S06]  /*0770*/  BAR.SYNC.DEFER_BLOCKING 0x0 ;  /* 0x0000000000007b1d */ /* 0x000fec0000010000 */
[----:B------:R-:W-:Y:S05]  /*0780*/  @P1 EXIT ;  /* 0x000000000000194d */ /* 0x000fea0003800000 */
[----:B------:R-:W1:Y:S01]  /*0790*/  S2UR UR5, SR_CgaCtaId ;  /* 0x00000000000579c3 */ /* 0x000e620000008800 */
[----:B------:R-:W-:Y:S02]  /*07a0*/  UMOV UR4, 0x400 ;  /* 0x0000040000047882 */ /* 0x000fe40000000000 */
[----:B-1----:R-:W-:-:S09]  /*07b0*/  ULEA UR4, UR5, UR4, 0x18 ;  /* 0x0000000405047291 */ /* 0x002fd2000f8ec03f */
[----:B---3--:R-:W1:Y:S02]  /*07c0*/  LDS R5, [UR4] ;  /* 0x00000004ff057984 */ /* 0x008e640008000800 */
[----:B-1----:R-:W-:-:S05]  /*07d0*/  FMUL.FTZ R5, R5, R0 ;  /* 0x0000000005057220 */ /* 0x002fca0000410000 */
[----:B------:R-:W-:Y:S01]  /*07e0*/  STG.E desc[UR6][R2.64], R5 ;  /* 0x0000000502007986 */ /* 0x000fe2000c101906 */
[----:B------:R-:W-:Y:S05]  /*07f0*/  EXIT ;  /* 0x000000000000794d */ /* 0x000fea0003800000 */
        .weak           $__internal_1_$__cuda_sm20_drsqrt_f64_slowpath_v2
        .type           $__internal_1_$__cuda_sm20_drsqrt_f64_slowpath_v2,@function
        .size           $__internal_1_$__cuda_sm20_drsqrt_f64_slowpath_v2,(.L_x_391 - $__internal_1_$__cuda_sm20_drsqrt_f64_slowpath_v2)
$__internal_1_$__cuda_sm20_drsqrt_f64_slowpath_v2:
        /* <DEDUP_REMOVED lines=27> */
.L_x_187:
[----:B------:R-:W-:Y:S01]  /*09b0*/  DADD R8, R10, R10 ;  /* 0x000000000a087229 */ /* 0x000fe2000000000a */
[----:B------:R-:W-:Y:S10]  /*09c0*/  BRA `(.L_x_188) ;  /* 0x0000000000087947 */ /* 0x000ff40003800000 */
.L_x_186:
[----:B------:R-:W-:Y:S02]  /*09d0*/  LOP3.LUT R9, R8, 0x7ff00000, RZ, 0xfc, !PT ;  /* 0x7ff0000008097812 */ /* 0x000fe400078efcff */
[----:B------:R-:W-:-:S07]  /*09e0*/  MOV R8, RZ ;  /* 0x000000ff00087202 */ /* 0x000fce0000000f00 */
.L_x_188:
[----:B------:R-:W-:Y:S05]  /*09f0*/  BSYNC B2 ;  /* 0x0000000000027941 */ /* 0x000fea0003800000 */
.L_x_185:
[----:B------:R-:W-:-:S04]  /*0a00*/  MOV R7, 0x0 ;  /* 0x0000000000077802 */ /* 0x000fc80000000f00 */
[----:B------:R-:W-:Y:S05]  /*0a10*/  RET.REL.NODEC R6 `(_ZN17fastertransformer16normalize_kernelIffEEvPT_PKT0_iiii) ;  /* 0xfffffff406787950 */ /* 0x000fea0003c3ffff */
.L_x_189:
        /* <DEDUP_REMOVED lines=14> */
.L_x_391:


//--------------------- .text._ZN17fastertransformer19normalize_kernel_v2IffLi1ELi4ELi1EEEvPT_PKT0_iiii --------------------------
	.section	.text._ZN17fastertransformer19normalize_kernel_v2IffLi1ELi4ELi1EEEvPT_PKT0_iiii,"ax",@progbits
	.align	128
        .global         _ZN17fastertransformer19normalize_kernel_v2IffLi1ELi4ELi1EEEvPT_PKT0_iiii
        .type           _ZN17fastertransformer19normalize_kernel_v2IffLi1ELi4ELi1EEEvPT_PKT0_iiii,@function
        .size           _ZN17fastertransformer19normalize_kernel_v2IffLi1ELi4ELi1EEEvPT_PKT0_iiii,(.L_x_406 - _ZN17fastertransformer19normalize_kernel_v2IffLi1ELi4ELi1EEEvPT_PKT0_iiii)
        .other          _ZN17fastertransformer19normalize_kernel_v2IffLi1ELi4ELi1EEEvPT_PKT0_iiii,@"STO_CUDA_ENTRY STV_DEFAULT"
_ZN17fastertransformer19normalize_kernel_v2IffLi1ELi4ELi1EEEvPT_PKT0_iiii:
.text._ZN17fastertransformer19normalize_kernel_v2IffLi1ELi4ELi1EEEvPT_PKT0_iiii:
[----:B------:R-:W-:Y:S01]  /*0000*/  LDC R1, c[0x0][0x28] ;  /* 0x00000a00ff017b82 */ /* 0x000fe20000000800 */
[----:B------:R-:W0:Y:S07]  /*0010*/  S2R R3, SR_TID.X ;  /* 0x0000000000037919 */ /* 0x000e2e0000002100 */
[----:B------:R-:W1:Y:S01]  /*0020*/  LDC R2, c[0x0][0x22c] ;  /* 0x00008b00ff027b82 */ /* 0x000e620000000800 */
[----:B------:R-:W-:Y:S01]  /*0030*/  ULDC.64 UR6, c[0x0][0x218] ;  /* 0x0000860000067ab9 */ /* 0x000fe20000000a00 */
[----:B------:R-:W-:Y:S01]  /*0040*/  ULDC.64 UR8, c[0x0][0x208] ;  /* 0x0000820000087ab9 */ /* 0x000fe20000000a00 */
[----:B------:R-:W-:-:S04]  /*0050*/  ISETP.NE.U32.AND P0, PT, RZ, UR6, PT ;  /* 0x00000006ff007c0c */ /* 0x000fc8000bf05070 */
[----:B------:R-:W-:Y:S01]  /*0060*/  ISETP.NE.AND.EX P0, PT, RZ, UR7, PT, P0 ;  /* 0x00000007ff007c0c */ /* 0x000fe2000bf05300 */
[----:B------:R-:W2:Y:S01]  /*0070*/  S2UR UR4, SR_CTAID.X ;  /* 0x00000000000479c3 */ /* 0x000ea20000002500 */
[C---:B-1----:R-:W-:Y:S02]  /*0080*/  VIADD R6, R2.reuse, 0x1f ;  /* 0x0000001f02067836 */ /* 0x042fe40000000000 */
[----:B------:R-:W-:-:S03]  /*0090*/  IMAD.SHL.U32 R0, R2, 0x4, RZ ;  /* 0x0000000402007824 */ /* 0x000fc600078e00ff */
[----:B------:R-:W-:Y:S02]  /*00a0*/  SHF.R.S32.HI R7, RZ, 0x1f, R6 ;  /* 0x0000001fff077819 */ /* 0x000fe40000011406 */
[----:B0-----:R-:W-:Y:S01]  /*00b0*/  SHF.R.S32.HI R4, RZ, 0x1f, R3 ;  /* 0x0000001fff047819 */ /* 0x001fe20000011403 */
[----:B--2---:R-:W-:Y:S01]  /*00c0*/  USHF.L.U32 UR4, UR4, 0x2, URZ ;  /* 0x0000000204047899 */ /* 0x004fe2000800063f */
[----:B------:R-:W-:Y:S01]  /*00d0*/  LEA.HI R7, R7, R6, RZ, 0x5 ;  /* 0x0000000607077211 */ /* 0x000fe200078f28ff */
[----:B------:R-:W-:Y:S01]  /*00e0*/  IMAD.MOV.U32 R6, RZ, RZ, 0x3f800000 ;  /* 0x3f800000ff067424 */ /* 0x000fe200078e00ff */
[----:B------:R-:W-:Y:S02]  /*00f0*/  LEA.HI R5, R4, R3, RZ, 0x5 ;  /* 0x0000000304057211 */ /* 0x000fe400078f28ff */
[----:B------:R-:W-:Y:S02]  /*0100*/  ISETP.GE.AND P1, PT, R3, R0, PT ;  /* 0x000000000300720c */ /* 0x000fe40003f26270 */
[----:B------:R-:W-:-:S02]  /*0110*/  LOP3.LUT R4, R5, 0xffffffe0, RZ, 0xc0, !PT ;  /* 0xffffffe005047812 */ /* 0x000fc400078ec0ff */
[----:B------:R-:W-:Y:S02]  /*0120*/  SHF.R.S32.HI R7, RZ, 0x5, R7 ;  /* 0x00000005ff077819 */ /* 0x000fe40000011407 */
[----:B------:R-:W-:Y:S02]  /*0130*/  IADD3 R4, R3, -R4, RZ ;  /* 0x8000000403047210 */ /* 0x000fe40007ffe0ff */
[----:B------:R-:W-:Y:S01]  /*0140*/  SHF.R.S32.HI R5, RZ, 0x5, R5 ;  /* 0x00000005ff057819 */ /* 0x000fe20000011405 */
        /* <DEDUP_REMOVED lines=13> */
[----:B0-----:R-:W-:Y:S01]  /*0220*/  HFMA2.MMA R10, -RZ, RZ, 0, 0 ;  /* 0x00000000ff0a7435 */ /* 0x001fe200000001ff */
[----:B-1----:R-:W-:-:S04]  /*0230*/  IMAD.MOV R13, RZ, RZ, -R11 ;  /* 0x000000ffff0d7224 */ /* 0x002fc800078e0a0b */
[----:B------:R-:W-:-:S05]  /*0240*/  IMAD R13, R13, R16, RZ ;  /* 0x000000100d0d7224 */ /* 0x000fca00078e02ff */
        /* <DEDUP_REMOVED lines=35> */
[----:B0-----:R-:W-:-:S05]  /*0480*/  IMAD.WIDE R8, R9, 0x4, R10 ;  /* 0x0000000409087825 */ /* 0x001fca00078e020a */
[----:B------:R0:W5:Y:S02]  /*0490*/  LDG.E R6, desc[UR8][R8.64] ;  /* 0x0000000808067981 */ /* 0x000164000c1e1900 */
.L_x_190:
[----:B------:R-:W-:Y:S04]  /*04a0*/  BSSY B0, `(.L_x_191) ;  /* 0x0000011000007945 */ /* 0x000fe80003800000 */
[----:B------:R-:W-:Y:S05]  /*04b0*/  @P1 BRA `(.L_x_192) ;  /* 0x00000000003c1947 */ /* 0x000fea0003800000 */
[----:B------:R-:W1:Y:S01]  /*04c0*/  S2R R11, SR_CgaCtaId ;  /* 0x00000000000b7919 */ /* 0x000e620000008800 */
[----:B------:R-:W2:Y:S01]  /*04d0*/  LDC R14, c[0x0][RZ] ;  /* 0x00000000ff0e7b82 */ /* 0x000ea20000000800 */
[----:B------:R-:W-:Y:S02]  /*04e0*/  MOV R10, 0x400 ;  /* 0x00000400000a7802 */ /* 0x000fe40000000f00 */
[----:B------:R-:W-:-:S03]  /*04f0*/  MOV R13, R3 ;  /* 0x00000003000d7202 */ /* 0x000fc60000000f00 */
[----:B------:R-:W-:Y:S02]  /*0500*/  VIADD R10, R10, 0x10 ;  /* 0x000000100a0a7836 */ /* 0x000fe40000000000 */
[----:B0-----:R-:W0:Y:S03]  /*0510*/  LDC.64 R8, c[0x0][0x210] ;  /* 0x00008400ff087b82 */ /* 0x001e260000000a00 */
[----:B-1----:R-:W-:-:S07]  /*0520*/  LEA R12, R11, R10, 0x18 ;  /* 0x0000000a0b0c7211 */ /* 0x002fce00078ec0ff */
.L_x_193:
[----:B------:R-:W-:-:S04]  /*0530*/  IMAD R11, R2, UR4, R13 ;  /* 0x00000004020b7c24 */ /* 0x000fc8000f8e020d */
[----:B01----:R-:W-:-:S06]  /*0540*/  IMAD.WIDE R10, R11, 0x4, R8 ;  /* 0x000000040b0a7825 */ /* 0x003fcc00078e0208 */
[----:B------:R-:W3:Y:S01]  /*0550*/  LDG.E R10, desc[UR8][R10.64] ;  /* 0x000000080a0a7981 */ /* 0x000ee2000c1e1900 */
[----:B------:R-:W-:Y:S02]  /*0560*/  IMAD R15, R13, 0x4, R12 ;  /* 0x000000040d0f7824 */ /* 0x000fe400078e020c */
[----:B--2---:R-:W-:-:S05]  /*0570*/  IMAD.IADD R13, R14, 0x1, R13 ;  /* 0x000000010e0d7824 */ /* 0x004fca00078e020d */
[----:B------:R-:W-:Y:S01]  /*0580*/  ISETP.GE.AND P0, PT, R13, R0, PT ;  /* 0x000000000d00720c */ /* 0x000fe20003f06270 */
[----:B---3--:R1:W-:-:S12]  /*0590*/  STS [R15], R10 ;  /* 0x0000000a0f007388 */ /* 0x0083d80000000800 */
[----:B------:R-:W-:Y:S05]  /*05a0*/  @!P0 BRA `(.L_x_193) ;  /* 0xfffffffc00e08947 */ /* 0x000fea000383ffff */
.L_x_192:
[----:B------:R-:W-:Y:S05]  /*05b0*/  BSYNC B0 ;  /* 0x0000000000007941 */ /* 0x000fea0003800000 */
.L_x_191:
[----:B------:R-:W-:Y:S01]  /*05c0*/  IMAD R12, R7, R4, RZ ;  /* 0x00000004070c7224 */ /* 0x000fe200078e02ff */
[----:B------:R-:W-:Y:S01]  /*05d0*/  BAR.SYNC.DEFER_BLOCKING 0x0 ;  /* 0x0000000000007b1d */ /* 0x000fe20000010000 */
[----:B0-----:R-:W-:-:S03]  /*05e0*/  HFMA2.MMA R8, -RZ, RZ, 0, 0 ;  /* 0x00000000ff087435 */ /* 0x001fc600000001ff */
[----:B------:R-:W-:Y:S02]  /*05f0*/  ISETP.GE.AND P0, PT, R12, R2, PT ;  /* 0x000000020c00720c */ /* 0x000fe40003f06270 */
[----:B------:R-:W-:Y:S02]  /*0600*/  BSSY B0, `(.L_x_194) ;  /* 0x0000034000007945 */ /* 0x000fe40003800000 */
[----:B------:R-:W-:-:S13]  /*0610*/  ISETP.LT.OR P0, PT, R2, 0x1, P0 ;  /* 0x000000010200780c */ /* 0x000fda0000701670 */
[----:B------:R-:W-:Y:S05]  /*0620*/  @P0 BRA `(.L_x_195) ;  /* 0x0000000000c40947 */ /* 0x000fea0003800000 */
[----:B------:R-:W-:Y:S01]  /*0630*/  VIMNMX R7, R7, 0x1, !PT ;  /* 0x0000000107077848 */ /* 0x000fe20007fe0100 */
[----:B------:R-:W-:Y:S01]  /*0640*/  BSSY B1, `(.L_x_196) ;  /* 0x0000021000017945 */ /* 0x000fe20003800000 */
[----:B------:R-:W-:-:S03]  /*0650*/  IMAD.MOV.U32 R8, RZ, RZ, RZ ;  /* 0x000000ffff087224 */ /* 0x000fc600078e00ff */
[----:B------:R-:W-:-:S05]  /*0660*/  IMAD.MOV R7, RZ, RZ, -R7 ;  /* 0x000000ffff077224 */ /* 0x000fca00078e0a07 */
[----:B------:R-:W-:Y:S02]  /*0670*/  VIADDMNMX.U32 R14, R12, -R2, R7, !PT ;  /* 0x800000020c0e7246 */ /* 0x000fe40007800007 */
[----:B------:R-:W-:Y:S02]  /*0680*/  MOV R7, RZ ;  /* 0x000000ff00077202 */ /* 0x000fe40000000f00 */
        /* <DEDUP_REMOVED lines=9> */
[----:B------:R-:W-:Y:S02]  /*0720*/  IADD3 R11, RZ, -R14, -R9 ;  /* 0x8000000eff0b7210 */ /* 0x000fe40007ffe809 */
[----:B------:R-:W-:Y:S01]  /*0730*/  MOV R8, RZ ;  /* 0x000000ff00087202 */ /* 0x000fe20000000f00 */
[----:B0-----:R-:W-:-:S06]  /*0740*/  ULEA UR5, UR6, UR5, 0x18 ;  /* 0x0000000506057291 */ /* 0x001fcc000f8ec03f */
[----:B-1----:R-:W-:Y:S01]  /*0750*/  LEA R10, R7, UR5, 0x2 ;  /* 0x00000005070a7c11 */ /* 0x002fe2000f8e10ff */
[----:B------:R-:W-:-:S04]  /*0760*/  IMAD.MOV.U32 R7, RZ, RZ, RZ ;  /* 0x000000ffff077224 */ /* 0x000fc800078e00ff */
[----:B------:R-:W-:-:S07]  /*0770*/  VIADD R10, R10, 0x8 ;  /* 0x000000080a0a7836 */ /* 0x000fce0000000000 */
.L_x_198:
[----:B------:R-:W0:Y:S01]  /*0780*/  LDS R13, [R10+-0x8] ;  /* 0xfffff8000a0d7984 */ /* 0x000e220000000800 */
[----:B------:R-:W-:Y:S01]  /*0790*/  VIADD R11, R11, 0xfffffffc ;  /* 0xfffffffc0b0b7836 */ /* 0x000fe20000000000 */
[----:B------:R-:W-:Y:S02]  /*07a0*/  IADD3 R7, R7, 0x4, RZ ;  /* 0x0000000407077810 */ /* 0x000fe40007ffe0ff */
[----:B------:R-:W1:Y:S02]  /*07b0*/  LDS R15, [R10+-0x4] ;  /* 0xfffffc000a0f7984 */ /* 0x000e640000000800 */
[----:B------:R-:W-:Y:S02]  /*07c0*/  ISETP.NE.AND P0, PT, R11, RZ, PT ;  /* 0x000000ff0b00720c */ /* 0x000fe40003f05270 */
[----:B------:R-:W2:Y:S04]  /*07d0*/  LDS R17, [R10] ;  /* 0x000000000a117984 */ /* 0x000ea80000000800 */
[----:B------:R3:W4:Y:S02]  /*07e0*/  LDS R19, [R10+0x4] ;  /* 0x000004000a137984 */ /* 0x0007240000000800 */
[----:B---3--:R-:W-:-:S02]  /*07f0*/  VIADD R10, R10, 0x10 ;  /* 0x000000100a0a7836 */ /* 0x008fc40000000000 */
[----:B0-----:R-:W-:-:S04]  /*0800*/  FFMA.FTZ R8, R13, R13, R8 ;  /* 0x0000000d0d087223 */ /* 0x001fc80000010008 */
[----:B-1----:R-:W-:-:S04]  /*0810*/  FFMA.FTZ R8, R15, R15, R8 ;  /* 0x0000000f0f087223 */ /* 0x002fc80000010008 */
[----:B--2---:R-:W-:-:S04]  /*0820*/  FFMA.FTZ R8, R17, R17, R8 ;  /* 0x0000001111087223 */ /* 0x004fc80000010008 */
[----:B----4-:R-:W-:Y:S01]  /*0830*/  FFMA.FTZ R8, R19, R19, R8 ;  /* 0x0000001313087223 */ /* 0x010fe20000010008 */
[----:B------:R-:W-:Y:S06]  /*0840*/  @P0 BRA `(.L_x_198) ;  /* 0xfffffffc00cc0947 */ /* 0x000fec000383ffff */
.L_x_197:
[----:B------:R-:W-:Y:S05]  /*0850*/  BSYNC B1 ;  /* 0x0000000000017941 */ /* 0x000fea0003800000 */
.L_x_196:
        /* <DEDUP_REMOVED lines=8> */
.L_x_199:
[----:B------:R0:W2:Y:S01]  /*08e0*/  LDS R11, [R7] ;  /* 0x00000000070b7984 */ /* 0x0000a20000000800 */
[----:B------:R-:W-:-:S04]  /*08f0*/  IADD3 R9, R9, -0x1, RZ ;  /* 0xffffffff09097810 */ /* 0x000fc80007ffe0ff */
[----:B------:R-:W-:Y:S01]  /*0900*/  ISETP.NE.AND P0, PT, R9, RZ, PT ;  /* 0x000000ff0900720c */ /* 0x000fe20003f05270 */
[----:B0-----:R-:W-:Y:S02]  /*0910*/  VIADD R7, R7, 0x4 ;  /* 0x0000000407077836 */ /* 0x001fe40000000000 */
[----:B--2---:R-:W-:-:S10]  /*0920*/  FFMA.FTZ R8, R11, R11, R8 ;  /* 0x0000000b0b087223 */ /* 0x004fd40000010008 */
[----:B------:R-:W-:Y:S05]  /*0930*/  @P0 BRA `(.L_x_199) ;  /* 0xfffffffc00e80947 */ /* 0x000fea000383ffff */
.L_x_195:
[----:B------:R-:W-:Y:S05]  /*0940*/  BSYNC B0 ;  /* 0x0000000000007941 */ /* 0x000fea0003800000 */
.L_x_194:
[----:B------:R-:W0:Y:S01]  /*0950*/  SHFL.BFLY PT, R7, R8, 0x1, 0x1f ;  /* 0x0c201f0008077f89 */ /* 0x000e2200000e0000 */
[----:B------:R-:W-:Y:S01]  /*0960*/  ISETP.NE.AND P0, PT, R4, RZ, PT ;  /* 0x000000ff0400720c */ /* 0x000fe20003f05270 */
[----:B------:R-:W-:Y:S01]  /*0970*/  BSSY B0, `(.L_x_200) ;  /* 0x000001c000007945 */ /* 0x000fe20003800000 */
[----:B0-----:R-:W-:-:S05]  /*0980*/  FADD.FTZ R7, R7, R8 ;  /* 0x0000000807077221 */ /* 0x001fca0000010000 */
[----:B-1----:R-:W0:Y:S02]  /*0990*/  SHFL.BFLY PT, R10, R7, 0x2, 0x1f ;  /* 0x0c401f00070a7f89 */ /* 0x002e2400000e0000 */
        /* <DEDUP_REMOVED lines=23> */
[----:B0----5:R-:W-:-:S05]  /*0b10*/  FMUL.FTZ R6, R7, R6 ;  /* 0x0000000607067220 */ /* 0x021fca0000410000 */
[----:B------:R0:W-:Y:S02]  /*0b20*/  STS [R5], R6 ;  /* 0x0000000605007388 */ /* 0x0001e40000000800 */
.L_x_201:
[----:B------:R-:W-:Y:S05]  /*0b30*/  BSYNC B0 ;  /* 0x0000000000007941 */ /* 0x000fea0003800000 */
.L_x_200:
[----:B------:R-:W-:Y:S06]  /*0b40*/  BAR.SYNC.DEFER_BLOCKING 0x0 ;  /* 0x0000000000007b1d */ /* 0x000fec0000010000 */
[----:B------:R-:W-:Y:S05]  /*0b50*/  @P1 EXIT ;  /* 0x000000000000194d */ /* 0x000fea0003800000 */
[-C--:B0----5:R-:W-:Y:S01]  /*0b60*/  IABS R6, R2.reuse ;  /* 0x0000000200067213 */ /* 0x0a1fe20000000000 */
        /* <DEDUP_REMOVED lines=18> */
.L_x_202:
[----:B0-----:R-:W-:Y:S01]  /*0c90*/  IABS R10, R3 ;  /* 0x00000003000a7213 */ /* 0x001fe20000000000 */
[----:B------:R-:W-:Y:S01]  /*0ca0*/  IMAD R11, R8, UR4, R3 ;  /* 0x00000004080b7c24 */ /* 0x000fe2000f8e0203 */
[----:B------:R-:W-:-:S03]  /*0cb0*/  IABS R12, R8 ;  /* 0x00000008000c7213 */ /* 0x000fc60000000000 */
[----:B------:R-:W-:-:S04]  /*0cc0*/  IMAD.HI.U32 R2, R7, R10, RZ ;  /* 0x0000000a07027227 */ /* 0x000fc800078e00ff */
[----:B------:R-:W-:-:S04]  /*0cd0*/  IMAD.MOV R9, RZ, RZ, -R2 ;  /* 0x000000ffff097224 */ /* 0x000fc800078e0a02 */
[----:B------:R-:W-:Y:S02]  /*0ce0*/  IMAD R9, R12, R9, R10 ;  /* 0x000000090c097224 */ /* 0x000fe400078e020a */
[----:B---3--:R-:W-:-:S03]  /*0cf0*/  IMAD.WIDE R10, R11, 0x4, R4 ;  /* 0x000000040b0a7825 */ /* 0x008fc600078e0204 */
        /* <DEDUP_REMOVED lines=9> */
[----:B------:R-:W-:Y:S01]  /*0d90*/  LDS R9, [R9] ;  /* 0x0000000009097984 */ /* 0x000fe20000000800 */
[----:B------:R-:W-:-:S04]  /*0da0*/  ISETP.GE.AND P1, PT, R3, R0, PT ;  /* 0x000000000300720c */ /* 0x000fc80003f26270 */
[----:B------:R-:W-:-:S04]  /*0db0*/  @!P3 IADD3 R2, -R2, RZ, RZ ;  /* 0x000000ff0202b210 */ /* 0x000fc80007ffe1ff */
[----:B------:R-:W-:-:S04]  /*0dc0*/  SEL R2, R13, R2, !P0 ;  /* 0x000000020d027207 */ /* 0x000fc80004000000 */
[----:B------:R-:W-:-:S06]  /*0dd0*/  LEA R2, R2, UR5, 0x2 ;  /* 0x0000000502027c11 */ /* 0x000fcc000f8e10ff */
[----:B------:R-:W0:Y:S02]  /*0de0*/  LDS R2, [R2] ;  /* 0x0000000002027984 */ /* 0x000e240000000800 */
[----:B0-----:R-:W-:-:S05]  /*0df0*/  FMUL.FTZ R15, R9, R2 ;  /* 0x00000002090f7220 */ /* 0x001fca0000410000 */
[----:B------:R0:W-:Y:S01]  /*0e00*/  STG.E desc[UR8][R10.64], R15 ;  /* 0x0000000f0a007986 */ /* 0x0001e2000c101908 */
[----:B------:R-:W-:Y:S05]  /*0e10*/  @!P1 BRA `(.L_x_202) ;  /* 0xfffffffc009c9947 */ /* 0x000fea000383ffff */
[----:B------:R-:W-:Y:S05]  /*0e20*/  EXIT ;  /* 0x000000000000794d */ /* 0x000fea0003800000 */
.L_x_203:
        /* <DEDUP_REMOVED lines=13> */
.L_x_406:


//--------------------- .text._ZN17fastertransformer19normalize_kernel_v2I6float2fLi1ELi4ELi2EEEvPT_PKT0_iiii --------------------------
	.section	.text._ZN17fastertransformer19normalize_kernel_v2I6float2fLi1ELi4ELi2EEEvPT_PKT0_iiii,"ax",@progbits
	.align	128
        .global         _ZN17fastertransformer19normalize_kernel_v2I6float2fLi1ELi4ELi2EEEvPT_PKT0_iiii
        .type           _ZN17fastertransformer19normalize_kernel_v2I6float2fLi1ELi4ELi2EEEvPT_PKT0_iiii,@function
        .size           _ZN17fastertransformer19normalize_kernel_v2I6float2fLi1ELi4ELi2EEEvPT_PKT0_iiii,(.L_x_407 - _ZN17fastertransformer19normalize_kernel_v2I6float2fLi1ELi4ELi2EEEvPT_PKT0_iiii)
        .other          _ZN17fastertransformer19normalize_kernel_v2I6float2fLi1ELi4ELi2EEEvPT_PKT0_iiii,@"STO_CUDA_ENTRY STV_DEFAULT"
_ZN17fastertransformer19normalize_kernel_v2I6float2fLi1ELi4ELi2EEEvPT_PKT0_iiii:
.text._ZN17fastertransformer19normalize_kernel_v2I6float2fLi1ELi4ELi2EEEvPT_PKT0_iiii:
        /* <DEDUP_REMOVED lines=9> */
[C---:B-1----:R-:W-:Y:S01]  /*0090*/  LEA.HI R0, R5.reuse, R5, RZ, 0x1 ;  /* 0x0000000505007211 */ /* 0x042fe200078f08ff */
[----:B------:R-:W-:-:S03]  /*00a0*/  VIADD R6, R5, 0x1f ;  /* 0x0000001f05067836 */ /* 0x000fc60000000000 */
[----:B------:R-:W-:Y:S02]  /*00b0*/  SHF.R.S32.HI R0, RZ, 0x1, R0 ;  /* 0x00000001ff007819 */ /* 0x000fe40000011400 */
[----:B------:R-:W-:Y:S02]  /*00c0*/  SHF.R.S32.HI R7, RZ, 0x1f, R6 ;  /* 0x0000001fff077819 */ /* 0x000fe40000011406 */
[----:B0-----:R-:W-:Y:S01]  /*00d0*/  SHF.R.S32.HI R4, RZ, 0x1f, R3 ;  /* 0x0000001fff047819 */ /* 0x001fe20000011403 */
[----:B------:R-:W-:Y:S01]  /*00e0*/  IMAD.SHL.U32 R2, R0, 0x4, RZ ;  /* 0x0000000400027824 */ /* 0x000fe200078e00ff */
[----:B------:R-:W-:Y:S01]  /*00f0*/  LEA.HI R7, R7, R6, RZ, 0x5 ;  /* 0x0000000607077211 */ /* 0x000fe200078f28ff */
[----:B--2---:R-:W-:Y:S01]  /*0100*/  USHF.L.U32 UR4, UR4, 0x2, URZ ;  /* 0x0000000204047899 */ /* 0x004fe2000800063f */
[----:B------:R-:W-:Y:S02]  /*0110*/  LEA.HI R4, R4, R3, RZ, 0x5 ;  /* 0x0000000304047211 */ /* 0x000fe400078f28ff */
[----:B------:R-:W-:-:S02]  /*0120*/  ISETP.GE.AND P1, PT, R3, R2, PT ;  /* 0x000000020300720c */ /* 0x000fc40003f26270 */
[----:B------:R-:W-:Y:S02]  /*0130*/  LOP3.LUT R6, R4, 0xffffffe0, RZ, 0xc0, !PT ;  /* 0xffffffe004067812 */ /* 0x000fe400078ec0ff */
[----:B------:R-:W-:Y:S02]  /*0140*/  SHF.R.S32.HI R7, RZ, 0x5, R7 ;  /* 0x00000005ff077819 */ /* 0x000fe40000011407 */
[----:B------:R-:W-:Y:S02]  /*0150*/  IADD3 R6, -R6, R3, RZ ;  /* 0x0000000306067210 */ /* 0x000fe40007ffe1ff */
        /* <DEDUP_REMOVED lines=14> */
[----:B0-----:R-:W-:Y:S02]  /*0240*/  IMAD.MOV.U32 R10, RZ, RZ, RZ ;  /* 0x000000ffff0a7224 */ /* 0x001fe400078e00ff */
[----:B-1----:R-:W-:-:S04]  /*0250*/  IMAD.MOV R16, RZ, RZ, -R11 ;  /* 0x000000ffff107224 */ /* 0x002fc800078e0a0b */
[----:B------:R-:W-:Y:S01]  /*0260*/  IMAD R15, R16, R13, RZ ;  /* 0x0000000d100f7224 */ /* 0x000fe200078e02ff */
[----:B------:R-:W-:-:S03]  /*0270*/  MOV R16, R17 ;  /* 0x0000001100107202 */ /* 0x000fc60000000f00 */
        /* <DEDUP_REMOVED lines=36> */
[----:B------:R0:W5:Y:S02]  /*04c0*/  LDG.E R9, desc[UR8][R8.64] ;  /* 0x0000000808097981 */ /* 0x000164000c1e1900 */
.L_x_204:
[----:B0-----:R-:W-:Y:S01]  /*04d0*/  IMAD R8, R0, UR4, RZ ;  /* 0x0000000400087c24 */ /* 0x001fe2000f8e02ff */
        /* <DEDUP_REMOVED lines=9> */
.L_x_207:
[----:B0-----:R-:W-:-:S04]  /*0570*/  IMAD.IADD R13, R8, 0x1, R15 ;  /* 0x00000001080d7824 */ /* 0x001fc800078e020f */
[----:B--2---:R-:W-:-:S06]  /*0580*/  IMAD.WIDE R12, R13, 0x8, R10 ;  /* 0x000000080d0c7825 */ /* 0x004fcc00078e020a */
[----:B------:R-:W2:Y:S01]  /*0590*/  LDG.E.64 R12, desc[UR8][R12.64] ;  /* 0x000000080c0c7981 */ /* 0x000ea2000c1e1b00 */
[----:B------:R-:W-:Y:S01]  /*05a0*/  IMAD R16, R15, 0x8, R14 ;  /* 0x000000080f107824 */ /* 0x000fe200078e020e */
[----:B-1----:R-:W-:-:S04]  /*05b0*/  IADD3 R15, R18, R15, RZ ;  /* 0x0000000f120f7210 */ /* 0x002fc80007ffe0ff */
[----:B------:R-:W-:Y:S01]  /*05c0*/  ISETP.GE.AND P0, PT, R15, R2, PT ;  /* 0x000000020f00720c */ /* 0x000fe20003f06270 */
[----:B--2---:R0:W-:-:S12]  /*05d0*/  STS.64 [R16], R12 ;  /* 0x0000000c10007388 */ /* 0x0041d80000000a00 */
[----:B------:R-:W-:Y:S05]  /*05e0*/  @!P0 BRA `(.L_x_207) ;  /* 0xfffffffc00e08947 */ /* 0x000fea000383ffff */
.L_x_206:
[----:B------:R-:W-:Y:S05]  /*05f0*/  BSYNC B0 ;  /* 0x0000000000007941 */ /* 0x000fea0003800000 */
.L_x_205:
        /* <DEDUP_REMOVED lines=9> */
[----:B0-----:R-:W-:Y:S02]  /*0690*/  IMAD.MOV.U32 R13, RZ, RZ, RZ ;  /* 0x000000ffff0d7224 */ /* 0x001fe400078e00ff */
[----:B------:R-:W-:Y:S02]  /*06a0*/  IMAD.MOV.U32 R11, RZ, RZ, RZ ;  /* 0x000000ffff0b7224 */ /* 0x000fe400078e00ff */
[----:B------:R-:W-:-:S05]  /*06b0*/  IMAD.MOV R7, RZ, RZ, -R7 ;  /* 0x000000ffff077224 */ /* 0x000fca00078e0a07 */
[----:B------:R-:W-:-:S04]  /*06c0*/  VIADDMNMX.U32 R7, R10, -R5, R7, !PT ;  /* 0x800000050a077246 */ /* 0x000fc80007800007 */
[C---:B------:R-:W-:Y:S02]  /*06d0*/  ISETP.GT.U32.AND P0, PT, R7.reuse, -0x4, PT ;  /* 0xfffffffc0700780c */ /* 0x040fe40003f04070 */
[----:B------:R-:W-:-:S04]  /*06e0*/  IADD3 R12, -R7, RZ, RZ ;  /* 0x000000ff070c7210 */ /* 0x000fc80007ffe1ff */
[----:B------:R-:W-:-:S04]  /*06f0*/  LOP3.LUT R12, R12, 0x3, RZ, 0xc0, !PT ;  /* 0x000000030c0c7812 */ /* 0x000fc800078ec0ff */
[----:B------:R-:W-:-:S03]  /*0700*/  ISETP.NE.AND P2, PT, R12, RZ, PT ;  /* 0x000000ff0c00720c */ /* 0x000fc60003f45270 */
[----:B------:R-:W-:Y:S10]  /*0710*/  @P0 BRA `(.L_x_211) ;  /* 0x00000000005c0947 */ /* 0x000ff40003800000 */
[----:B------:R-:W0:Y:S01]  /*0720*/  S2UR UR5, SR_CgaCtaId ;  /* 0x00000000000579c3 */ /* 0x000e220000008800 */
[----:B------:R-:W-:Y:S01]  /*0730*/  UMOV UR4, 0x400 ;  /* 0x0000040000047882 */ /* 0x000fe20000000000 */
[----:B------:R-:W-:Y:S01]  /*0740*/  IMAD R11, R4, R5, R10 ;  /* 0x00000005040b7224 */ /* 0x000fe200078e020a */
[----:B------:R-:W-:Y:S01]  /*0750*/  UIADD3 UR4, UR4, 0x10, URZ ;  /* 0x0000001004047890 */ /* 0x000fe2000fffe03f */
[----:B------:R-:W-:Y:S01]  /*0760*/  HFMA2.MMA R13, -RZ, RZ, 0, 0 ;  /* 0x00000000ff0d7435 */ /* 0x000fe200000001ff */
[----:B------:R-:W-:Y:S02]  /*0770*/  IADD3 R7, RZ, -R7, -R12 ;  /* 0x80000007ff077210 */ /* 0x000fe40007ffe80c */
[----:B0-----:R-:W-:-:S06]  /*0780*/  ULEA UR4, UR5, UR4, 0x18 ;  /* 0x0000000405047291 */ /* 0x001fcc000f8ec03f */
[----:B------:R-:W-:Y:S01]  /*0790*/  LEA R14, R11, UR4, 0x2 ;  /* 0x000000040b0e7c11 */ /* 0x000fe2000f8e10ff */
[----:B------:R-:W-:-:S04]  /*07a0*/  IMAD.MOV.U32 R11, RZ, RZ, RZ ;  /* 0x000000ffff0b7224 */ /* 0x000fc800078e00ff */
[----:B------:R-:W-:-:S07]  /*07b0*/  VIADD R14, R14, 0x8 ;  /* 0x000000080e0e7836 */ /* 0x000fce0000000000 */
.L_x_212:
[----:B------:R-:W0:Y:S01]  /*07c0*/  LDS R16, [R14+-0x8] ;  /* 0xfffff8000e107984 */ /* 0x000e220000000800 */
[----:B------:R-:W-:Y:S01]  /*07d0*/  IADD3 R7, R7, -0x4, RZ ;  /* 0xfffffffc07077810 */ /* 0x000fe20007ffe0ff */
[----:B------:R-:W-:Y:S02]  /*07e0*/  VIADD R13, R13, 0x4 ;  /* 0x000000040d0d7836 */ /* 0x000fe40000000000 */
[----:B------:R-:W1:Y:S01]  /*07f0*/  LDS R18, [R14+-0x4] ;  /* 0xfffffc000e127984 */ /* 0x000e620000000800 */
[----:B------:R-:W-:-:S03]  /*0800*/  ISETP.NE.AND P0, PT, R7, RZ, PT ;  /* 0x000000ff0700720c */ /* 0x000fc60003f05270 */
[----:B------:R-:W2:Y:S04]  /*0810*/  LDS R20, [R14] ;  /* 0x000000000e147984 */ /* 0x000ea80000000800 */
[----:B------:R3:W4:Y:S02]  /*0820*/  LDS R22, [R14+0x4] ;  /* 0x000004000e167984 */ /* 0x0007240000000800 */
[----:B---3--:R-:W-:Y:S02]  /*0830*/  VIADD R14, R14, 0x10 ;  /* 0x000000100e0e7836 */ /* 0x008fe40000000000 */
[----:B0-----:R-:W-:-:S04]  /*0840*/  FFMA.FTZ R11, R16, R16, R11 ;  /* 0x00000010100b7223 */ /* 0x001fc8000001000b */
[----:B-1----:R-:W-:-:S04]  /*0850*/  FFMA.FTZ R11, R18, R18, R11 ;  /* 0x00000012120b7223 */ /* 0x002fc8000001000b */
[----:B--2---:R-:W-:-:S04]  /*0860*/  FFMA.FTZ R11, R20, R20, R11 ;  /* 0x00000014140b7223 */ /* 0x004fc8000001000b */
[----:B----4-:R-:W-:Y:S01]  /*0870*/  FFMA.FTZ R11, R22, R22, R11 ;  /* 0x00000016160b7223 */ /* 0x010fe2000001000b */
[----:B------:R-:W-:Y:S06]  /*0880*/  @P0 BRA `(.L_x_212) ;  /* 0xfffffffc00cc0947 */ /* 0x000fec000383ffff */
.L_x_211:
[----:B------:R-:W-:Y:S05]  /*0890*/  BSYNC B1 ;  /* 0x0000000000017941 */ /* 0x000fea0003800000 */
.L_x_210:
[----:B------:R-:W-:Y:S05]  /*08a0*/  @!P2 BRA `(.L_x_209) ;  /* 0x000000000034a947 */ /* 0x000fea0003800000 */
[----:B------:R-:W0:Y:S01]  /*08b0*/  S2UR UR5, SR_CgaCtaId ;  /* 0x00000000000579c3 */ /* 0x000e220000008800 */
[----:B------:R-:W-:Y:S01]  /*08c0*/  UMOV UR4, 0x400 ;  /* 0x0000040000047882 */ /* 0x000fe20000000000 */
[----:B------:R-:W-:Y:S01]  /*08d0*/  IADD3 R10, R10, R13, RZ ;  /* 0x0000000d0a0a7210 */ /* 0x000fe20007ffe0ff */
[----:B------:R-:W-:-:S04]  /*08e0*/  UIADD3 UR4, UR4, 0x10, URZ ;  /* 0x0000001004047890 */ /* 0x000fc8000fffe03f */
[----:B------:R-:W-:Y:S01]  /*08f0*/  IMAD R10, R4, R5, R10 ;  /* 0x00000005040a7224 */ /* 0x000fe200078e020a */
[----:B0-----:R-:W-:-:S06]  /*0900*/  ULEA UR4, UR5, UR4, 0x18 ;  /* 0x0000000405047291 */ /* 0x001fcc000f8ec03f */
[----:B------:R-:W-:-:S07]  /*0910*/  LEA R10, R10, UR4, 0x2 ;  /* 0x000000040a0a7c11 */ /* 0x000fce000f8e10ff */
.L_x_213:
[----:B------:R0:W1:Y:S01]  /*0920*/  LDS R14, [R10] ;  /* 0x000000000a0e7984 */ /* 0x0000620000000800 */
[----:B------:R-:W-:-:S05]  /*0930*/  VIADD R12, R12, 0xffffffff ;  /* 0xffffffff0c0c7836 */ /* 0x000fca0000000000 */
[----:B------:R-:W-:Y:S01]  /*0940*/  ISETP.NE.AND P0, PT, R12, RZ, PT ;  /* 0x000000ff0c00720c */ /* 0x000fe20003f05270 */
[----:B0-----:R-:W-:Y:S02]  /*0950*/  VIADD R10, R10, 0x4 ;  /* 0x000000040a0a7836 */ /* 0x001fe40000000000 */
[----:B-1----:R-:W-:-:S10]  /*0960*/  FFMA.FTZ R11, R14, R14, R11 ;  /* 0x0000000e0e0b7223 */ /* 0x002fd4000001000b */
[----:B------:R-:W-:Y:S05]  /*0970*/  @P0 BRA `(.L_x_213) ;  /* 0xfffffffc00e80947 */ /* 0x000fea000383ffff */
.L_x_209:
[----:B------:R-:W-:Y:S05]  /*0980*/  BSYNC B0 ;  /* 0x0000000000007941 */ /* 0x000fea0003800000 */
.L_x_208:
        /* <DEDUP_REMOVED lines=28> */
[----:B0----5:R-:W-:-:S05]  /*0b50*/  FMUL.FTZ R9, R10, R9 ;  /* 0x000000090a097220 */ /* 0x021fca0000410000 */
[----:B------:R0:W-:Y:S02]  /*0b60*/  STS [R4], R9 ;  /* 0x0000000904007388 */ /* 0x0001e40000000800 */
.L_x_215:
[----:B------:R-:W-:Y:S05]  /*0b70*/  BSYNC B0 ;  /* 0x0000000000007941 */ /* 0x000fea0003800000 */
.L_x_214:
        /* <DEDUP_REMOVED lines=13> */
[----:B--2---:R-:W-:-:S04]  /*0c50*/  IADD3 R10, R7, 0xffffffe, RZ ;  /* 0x0ffffffe070a7810 */ /* 0x004fc80007ffe0ff */
[----:B------:R1:W2:Y:S02]  /*0c60*/  F2I.FTZ.U32.TRUNC.NTZ R11, R10 ;  /* 0x0000000a000b7305 */ /* 0x0002a4000021f000 */
[----:B-1----:R-:W-:Y:S02]  /*0c70*/  IMAD.MOV.U32 R10, RZ, RZ, RZ ;  /* 0x000000ffff0a7224 */ /* 0x002fe400078e00ff */
[----:B--2--5:R-:W-:-:S04]  /*0c80*/  IMAD.MOV R9, RZ, RZ, -R11 ;  /* 0x000000ffff097224 */ /* 0x024fc800078e0a0b */
[----:B------:R-:W-:Y:S01]  /*0c90*/  IMAD R7, R9, R6, RZ ;  /* 0x0000000609077224 */ /* 0x000fe200078e02ff */
[----:B------:R-:W-:Y:S02]  /*0ca0*/  MOV R9, R3 ;  /* 0x0000000300097202 */ /* 0x000fe40000000f00 */
[----:B------:R-:W-:Y:S01]  /*0cb0*/  LOP3.LUT R3, RZ, R0, RZ, 0x33, !PT ;  /* 0x00000000ff037212 */ /* 0x000fe200078e33ff */
[----:B0-----:R-:W-:-:S07]  /*0cc0*/  IMAD.HI.U32 R7, R11, R7, R10 ;  /* 0x000000070b077227 */ /* 0x001fce00078e000a */
.L_x_216:
[----:B0-----:R-:W-:Y:S02]  /*0cd0*/  IABS R10, R0 ;  /* 0x00000000000a7213 */ /* 0x001fe40000000000 */
[----:B------:R-:W-:Y:S02]  /*0ce0*/  IABS R11, R9 ;  /* 0x00000009000b7213 */ /* 0x000fe40000000000 */
[----:B------:R-:W-:Y:S01]  /*0cf0*/  LEA R13, R9, UR6, 0x3 ;  /* 0x00000006090d7c11 */ /* 0x000fe2000f8e18ff */
[----:B------:R-:W-:Y:S02]  /*0d00*/  IMAD.MOV R12, RZ, RZ, -R10 ;  /* 0x000000ffff0c7224 */ /* 0x000fe400078e0a0a */
[----:B------:R-:W-:Y:S02]  /*0d10*/  IMAD.HI.U32 R10, R7, R11, RZ ;  /* 0x0000000b070a7227 */ /* 0x000fe400078e00ff */
[----:B------:R-:W-:Y:S02]  /*0d20*/  LDS.64 R14, [R13] ;  /* 0x000000000d0e7984 */ /* 0x000fe40000000a00 */
        /* <DEDUP_REMOVED lines=8> */
[----:B------:R-:W-:Y:S01]  /*0db0*/  IADD3 R11, R8, R9, RZ ;  /* 0x00000009080b7210 */ /* 0x000fe20007ffe0ff */
[----:B------:R-:W-:-:S04]  /*0dc0*/  VIADD R9, R9, UR5 ;  /* 0x0000000509097c36 */ /* 0x000fc80008000000 */
[----:B------:R-:W-:Y:S01]  /*0dd0*/  @P1 VIADD R10, R10, 0x1 ;  /* 0x000000010a0a1836 */ /* 0x000fe20000000000 */
[----:B------:R-:W-:-:S05]  /*0de0*/  ISETP.GE.AND P1, PT, R9, R2, PT ;  /* 0x000000020900720c */ /* 0x000fca0003f26270 */
[----:B------:R-:W-:-:S05]  /*0df0*/  @!P3 IMAD.MOV R10, RZ, RZ, -R10 ;  /* 0x000000ffff0ab224 */ /* 0x000fca00078e0a0a */
[----:B------:R-:W-:-:S04]  /*0e00*/  SEL R10, R3, R10, !P0 ;  /* 0x0000000a030a7207 */ /* 0x000fc80004000000 */
[----:B------:R-:W-:Y:S01]  /*0e10*/  LEA R12, R10, UR4, 0x2 ;  /* 0x000000040a0c7c11 */ /* 0x000fe2000f8e10ff */
[----:B------:R-:W-:-:S05]  /*0e20*/  IMAD.WIDE R10, R11, 0x8, R4 ;  /* 0x000000080b0a7825 */ /* 0x000fca00078e0204 */
[----:B------:R-:W0:Y:S02]  /*0e30*/  LDS R12, [R12] ;  /* 0x000000000c0c7984 */ /* 0x000e240000000800 */
[-C--:B0-----:R-:W-:Y:S01]  /*0e40*/  FMUL.FTZ R15, R15, R12.reuse ;  /* 0x0000000c0f0f7220 */ /* 0x081fe20000410000 */
[----:B------:R-:W-:-:S05]  /*0e50*/  FMUL.FTZ R14, R14, R12 ;  /* 0x0000000c0e0e7220 */ /* 0x000fca0000410000 */
[----:B------:R0:W-:Y:S01]  /*0e60*/  STG.E.64 desc[UR8][R10.64], R14 ;  /* 0x0000000e0a007986 */ /* 0x0001e2000c101b08 */
[----:B------:R-:W-:Y:S05]  /*0e70*/  @!P1 BRA `(.L_x_216) ;  /* 0xfffffffc00949947 */ /* 0x000fea000383ffff */
[----:B------:R-:W-:Y:S05]  /*0e80*/  EXIT ;  /* 0x000000000000794d */ /* 0x000fea0003800000 */
.L_x_217:
        /* <DEDUP_REMOVED lines=15> */
.L_x_407:


//--------------------- .text._ZN17fastertransformer19normalize_kernel_v2I6float4fLi1ELi4ELi4EEEvPT_PKT0_iiii --------------------------
	.section	.text._ZN17fastertransformer19normalize_kernel_v2I6float4fLi1ELi4ELi4EEEvPT_PKT0_iiii,"ax",@progbits
	.align	128
        .global         _ZN17fastertransformer19normalize_kernel_v2I6float4fLi1ELi4ELi4EEEvPT_PKT0_iiii
        .type           _ZN17fastertransformer19normalize_kernel_v2I6float4fLi1ELi4ELi4EEEvPT_PKT0_iiii,@function
        .size           _ZN17fastertransformer19normalize_kernel_v2I6float4fLi1ELi4ELi4EEEvPT_PKT0_iiii,(.L_x_408 - _ZN17fastertransformer19normalize_kernel_v2I6float4fLi1ELi4ELi4EEEvPT_PKT0_iiii)
        .other          _ZN17fastertransformer19normalize_kernel_v2I6float4fLi1ELi4ELi4EEEvPT_PKT0_iiii,@"STO_CUDA_ENTRY STV_DEFAULT"
_ZN17fastertransformer19normalize_kernel_v2I6float4fLi1ELi4ELi4EEEvPT_PKT0_iiii:
.text._ZN17fastertransformer19normalize_kernel_v2I6float4fLi1ELi4ELi4EEEvPT_PKT0_iiii:
        /* <DEDUP_REMOVED lines=15> */
[----:B------:R-:W-:Y:S02]  /*00f0*/  SHF.R.S32.HI R6, RZ, 0x1f, R5 ;  /* 0x0000001fff067819 */ /* 0x000fe40000011405 */
[----:B------:R-:W-:Y:S01]  /*0100*/  LEA.HI R4, R4, R3, RZ, 0x5 ;  /* 0x0000000304047211 */ /* 0x000fe200078f28ff */
[----:B------:R-:W-:Y:S01]  /*0110*/  IMAD.SHL.U32 R2, R0, 0x4, RZ ;  /* 0x0000000400027824 */ /* 0x000fe200078e00ff */
[----:B------:R-:W-:-:S02]  /*0120*/  LEA.HI R6, R6, R5, RZ, 0x5 ;  /* 0x0000000506067211 */ /* 0x000fc400078f28ff */
[----:B------:R-:W-:Y:S02]  /*0130*/  LOP3.LUT R12, R4, 0xffffffe0, RZ, 0xc0, !PT ;  /* 0xffffffe0040c7812 */ /* 0x000fe400078ec0ff */
[----:B------:R-:W-:Y:S02]  /*0140*/  ISETP.GE.AND P1, PT, R3, R2, PT ;  /* 0x000000020300720c */ /* 0x000fe40003f26270 */
[----:B------:R-:W-:Y:S02]  /*0150*/  IADD3 R12, -R12, R3, RZ ;  /* 0x000000030c0c7210 */ /* 0x000fe40007ffe1ff */
[----:B------:R-:W-:Y:S02]  /*0160*/  SHF.R.S32.HI R11, RZ, 0x5, R6 ;  /* 0x00000005ff0b7819 */ /* 0x000fe40000011406 */
        /* <DEDUP_REMOVED lines=55> */
.L_x_218:
[----:B------:R-:W-:Y:S01]  /*04e0*/  IMAD R8, R0, UR4, RZ ;  /* 0x0000000400087c24 */ /* 0x000fe2000f8e02ff */
[----:B------:R-:W-:Y:S04]  /*04f0*/  BSSY B0, `(.L_x_219) ;  /* 0x0000011000007945 */ /* 0x000fe80003800000 */
[----:B------:R-:W-:Y:S05]  /*0500*/  @P1 BRA `(.L_x_220) ;  /* 0x00000000003c1947 */ /* 0x000fea0003800000 */
[----:B0-----:R-:W0:Y:S01]  /*0510*/  S2R R5, SR_CgaCtaId ;  /* 0x0000000000057919 */ /* 0x001e220000008800 */
[----:B------:R-:W1:Y:S01]  /*0520*/  LDC R20, c[0x0][RZ] ;  /* 0x00000000ff147b82 */ /* 0x000e620000000800 */
[----:B------:R-:W-:Y:S02]  /*0530*/  MOV R4, 0x400 ;  /* 0x0000040000047802 */ /* 0x000fe40000000f00 */
[----:B------:R-:W-:-:S03]  /*0540*/  MOV R17, R3 ;  /* 0x0000000300117202 */ /* 0x000fc60000000f00 */
[----:B------:R-:W-:Y:S02]  /*0550*/  VIADD R4, R4, 0x10 ;  /* 0x0000001004047836 */ /* 0x000fe40000000000 */
[----:B------:R-:W2:Y:S03]  /*0560*/  LDC.64 R14, c[0x0][0x210] ;  /* 0x00008400ff0e7b82 */ /* 0x000ea60000000a00 */
[----:B0-----:R-:W-:-:S07]  /*0570*/  LEA R16, R5, R4, 0x18 ;  /* 0x0000000405107211 */ /* 0x001fce00078ec0ff */
.L_x_221:
[----:B---3--:R-:W-:-:S04]  /*0580*/  IMAD.IADD R5, R8, 0x1, R17 ;  /* 0x0000000108057824 */ /* 0x008fc800078e0211 */
[----:B--2---:R-:W-:-:S06]  /*0590*/  IMAD.WIDE R4, R5, 0x10, R14 ;  /* 0x0000001005047825 */ /* 0x004fcc00078e020e */
[----:B------:R-:W2:Y:S01]  /*05a0*/  LDG.E.128 R4, desc[UR8][R4.64] ;  /* 0x0000000804047981 */ /* 0x000ea2000c1e1d00 */
[----:B------:R-:W-:Y:S01]  /*05b0*/  IMAD R18, R17, 0x10, R16 ;  /* 0x0000001011127824 */ /* 0x000fe200078e0210 */
[----:B-1----:R-:W-:-:S04]  /*05c0*/  IADD3 R17, R20, R17, RZ ;  /* 0x0000001114117210 */ /* 0x002fc80007ffe0ff */
[----:B------:R-:W-:Y:S01]  /*05d0*/  ISETP.GE.AND P0, PT, R17, R2, PT ;  /* 0x000000021100720c */ /* 0x000fe20003f06270 */
[----:B--2---:R3:W-:-:S12]  /*05e0*/  STS.128 [R18], R4 ;  /* 0x0000000412007388 */ /* 0x0047d80000000c00 */
[----:B------:R-:W-:Y:S05]  /*05f0*/  @!P0 BRA `(.L_x_221) ;  /* 0xfffffffc00e08947 */ /* 0x000fea000383ffff */
.L_x_220:
[----:B------:R-:W-:Y:S05]  /*0600*/  BSYNC B0 ;  /* 0x0000000000007941 */ /* 0x000fea0003800000 */
.L_x_219:
[----:B0--3--:R-:W-:Y:S01]  /*0610*/  IMAD R5, R11, R12, RZ ;  /* 0x0000000c0b057224 */ /* 0x009fe200078e02ff */
        /* <DEDUP_REMOVED lines=8> */
[----:B------:R-:W-:Y:S02]  /*06a0*/  IMAD.MOV.U32 R14, RZ, RZ, RZ ;  /* 0x000000ffff0e7224 */ /* 0x000fe400078e00ff */
        /* <DEDUP_REMOVED lines=18> */
.L_x_226:
        /* <DEDUP_REMOVED lines=13> */
.L_x_225:
[----:B------:R-:W-:Y:S05]  /*08a0*/  BSYNC B1 ;  /* 0x0000000000017941 */ /* 0x000fea0003800000 */
.L_x_224:
        /* <DEDUP_REMOVED lines=8> */
.L_x_227:
[----:B------:R0:W1:Y:S01]  /*0930*/  LDS R11, [R5] ;  /* 0x00000000050b7984 */ /* 0x0000620000000800 */
[----:B------:R-:W-:-:S05]  /*0940*/  VIADD R7, R7, 0xffffffff ;  /* 0xffffffff07077836 */ /* 0x000fca0000000000 */
[----:B------:R-:W-:Y:S01]  /*0950*/  ISETP.NE.AND P0, PT, R7, RZ, PT ;  /* 0x000000ff0700720c */ /* 0x000fe20003f05270 */
[----:B0-----:R-:W-:Y:S02]  /*0960*/  VIADD R5, R5, 0x4 ;  /* 0x0000000405057836 */ /* 0x001fe40000000000 */
[----:B-1----:R-:W-:-:S10]  /*0970*/  FFMA.FTZ R4, R11, R11, R4 ;  /* 0x0000000b0b047223 */ /* 0x002fd40000010004 */
[----:B------:R-:W-:Y:S05]  /*0980*/  @P0 BRA `(.L_x_227) ;  /* 0xfffffffc00e80947 */ /* 0x000fea000383ffff */
.L_x_223:
[----:B------:R-:W-:Y:S05]  /*0990*/  BSYNC B0 ;  /* 0x0000000000007941 */ /* 0x000fea0003800000 */
.L_x_222:
[----:B------:R-:W0:Y:S01]  /*09a0*/  SHFL.BFLY PT, R5, R4, 0x1, 0x1f ;  /* 0x0c201f0004057f89 */ /* 0x000e2200000e0000 */
[----:B------:R-:W-:Y:S01]  /*09b0*/  ISETP.NE.AND P0, PT, R12, RZ, PT ;  /* 0x000000ff0c00720c */ /* 0x000fe20003f05270 */
[----:B------:R-:W-:Y:S01]  /*09c0*/  BSSY B0, `(.L_x_228) ;  /* 0x000001c000007945 */ /* 0x000fe20003800000 */
        /* <DEDUP_REMOVED lines=25> */
[----:B0----5:R-:W-:-:S05]  /*0b60*/  FMUL.FTZ R10, R10, R13 ;  /* 0x0000000d0a0a7220 */ /* 0x021fca0000410000 */
[----:B------:R0:W-:Y:S02]  /*0b70*/  STS [R9], R10 ;  /* 0x0000000a09007388 */ /* 0x0001e40000000800 */
.L_x_229:
[----:B------:R-:W-:Y:S05]  /*0b80*/  BSYNC B0 ;  /* 0x0000000000007941 */ /* 0x000fea0003800000 */
.L_x_228:
        /* <DEDUP_REMOVED lines=13> */
[----:B-1----:R-:W-:-:S04]  /*0c60*/  IADD3 R12, R4, 0xffffffe, RZ ;  /* 0x0ffffffe040c7810 */ /* 0x002fc80007ffe0ff */
[----:B-----5:R0:W1:Y:S02]  /*0c70*/  F2I.FTZ.U32.TRUNC.NTZ R13, R12 ;  /* 0x0000000c000d7305 */ /* 0x020064000021f000 */
[----:B0-----:R-:W-:Y:S02]  /*0c80*/  IMAD.MOV.U32 R12, RZ, RZ, RZ ;  /* 0x000000ffff0c7224 */ /* 0x001fe400078e00ff */
[----:B-1----:R-:W-:-:S04]  /*0c90*/  IMAD.MOV R6, RZ, RZ, -R13 ;  /* 0x000000ffff067224 */ /* 0x002fc800078e0a0d */
[----:B------:R-:W-:-:S04]  /*0ca0*/  IMAD R5, R6, R9, RZ ;  /* 0x0000000906057224 */ /* 0x000fc800078e02ff */
[----:B------:R-:W-:Y:S01]  /*0cb0*/  IMAD.HI.U32 R12, R13, R5, R12 ;  /* 0x000000050d0c7227 */ /* 0x000fe200078e000c */
[----:B------:R-:W-:Y:S02]  /*0cc0*/  MOV R13, R3 ;  /* 0x00000003000d7202 */ /* 0x000fe40000000f00 */
[----:B--2---:R-:W-:-:S07]  /*0cd0*/  LOP3.LUT R3, RZ, R0, RZ, 0x33, !PT ;  /* 0x00000000ff037212 */ /* 0x004fce00078e33ff */
.L_x_230:
[----:B0-----:R-:W-:Y:S02]  /*0ce0*/  IABS R4, R0 ;  /* 0x0000000000047213 */ /* 0x001fe40000000000 */
[-C--:B------:R-:W-:Y:S02]  /*0cf0*/  IABS R5, R13.reuse ;  /* 0x0000000d00057213 */ /* 0x080fe40000000000 */
[----:B------:R-:W-:Y:S01]  /*0d00*/  LEA R17, R13, UR6, 0x4 ;  /* 0x000000060d117c11 */ /* 0x000fe2000f8e20ff */
[----:B------:R-:W-:Y:S01]  /*0d10*/  IMAD.MOV R6, RZ, RZ, -R4 ;  /* 0x000000ffff067224 */ /* 0x000fe200078e0a04 */
[----:B------:R-:W-:Y:S01]  /*0d20*/  IADD3 R15, R8, R13, RZ ;  /* 0x0000000d080f7210 */ /* 0x000fe20007ffe0ff */
[----:B------:R-:W-:-:S04]  /*0d30*/  IMAD.HI.U32 R4, R12, R5, RZ ;  /* 0x000000050c047227 */ /* 0x000fc800078e00ff */
[----:B------:R-:W-:Y:S01]  /*0d40*/  IMAD R6, R4, R6, R5 ;  /* 0x0000000604067224 */ /* 0x000fe200078e0205 */
[----:B------:R-:W-:Y:S01]  /*0d50*/  IABS R5, R0 ;  /* 0x0000000000057213 */ /* 0x000fe20000000000 */
[----:B------:R-:W-:-:S03]  /*0d60*/  IMAD.WIDE R14, R15, 0x10, R10 ;  /* 0x000000100f0e7825 */ /* 0x000fc600078e020a */
        /* <DEDUP_REMOVED lines=8> */
[----:B------:R-:W-:-:S03]  /*0df0*/  ISETP.GE.AND P1, PT, R13, R2, PT ;  /* 0x000000020d00720c */ /* 0x000fc60003f26270 */
[----:B------:R-:W-:-:S05]  /*0e00*/  @!P3 IMAD.MOV R4, RZ, RZ, -R4 ;  /* 0x000000ffff04b224 */ /* 0x000fca00078e0a04 */
[----:B------:R-:W-:-:S04]  /*0e10*/  SEL R4, R3, R4, !P0 ;  /* 0x0000000403047207 */ /* 0x000fc80004000000 */
[----:B------:R-:W-:Y:S02]  /*0e20*/  LEA R16, R4, UR4, 0x2 ;  /* 0x0000000404107c11 */ /* 0x000fe4000f8e10ff */
[----:B------:R-:W-:Y:S04]  /*0e30*/  LDS.128 R4, [R17] ;  /* 0x0000000011047984 */ /* 0x000fe80000000c00 */
[----:B------:R-:W0:Y:S02]  /*0e40*/  LDS R16, [R16] ;  /* 0x0000000010107984 */ /* 0x000e240000000800 */
[-C--:B0-----:R-:W-:Y:S01]  /*0e50*/  FMUL.FTZ R7, R7, R16.reuse ;  /* 0x0000001007077220 */ /* 0x081fe20000410000 */
[-C--:B------:R-:W-:Y:S01]  /*0e60*/  FMUL.FTZ R6, R6, R16.reuse ;  /* 0x0000001006067220 */ /* 0x080fe20000410000 */
[-C--:B------:R-:W-:Y:S01]  /*0e70*/  FMUL.FTZ R5, R5, R16.reuse ;  /* 0x0000001005057220 */ /* 0x080fe20000410000 */
[----:B------:R-:W-:-:S05]  /*0e80*/  FMUL.FTZ R4, R4, R16 ;  /* 0x0000001004047220 */ /* 0x000fca0000410000 */
[----:B------:R0:W-:Y:S01]  /*0e90*/  STG.E.128 desc[UR8][R14.64], R4 ;  /* 0x000000040e007986 */ /* 0x0001e2000c101d08 */
[----:B------:R-:W-:Y:S05]  /*0ea0*/  @!P1 BRA `(.L_x_230) ;  /* 0xfffffffc008c9947 */ /* 0x000fea000383ffff */
[----:B------:R-:W-:Y:S05]  /*0eb0*/  EXIT ;  /* 0x000000000000794d */ /* 0x000fea0003800000 */
.L_x_231:
        /* <DEDUP_REMOVED lines=12> */
.L_x_408:


//--------------------- .text._ZN17fastertransformer19normalize_kernel_v2IffLi2ELi4ELi1EEEvPT_PKT0_iiii --------------------------
	.section	.text._ZN17fastertransformer19normalize_kernel_v2IffLi2ELi4ELi1EEEvPT_PKT0_iiii,"ax",@progbits
	.align	128
        .global         _ZN17fastertransformer19normalize_kernel_v2IffLi2ELi4ELi1EEEvPT_PKT0_iiii
        .type           _ZN17fastertransformer19normalize_kernel_v2IffLi2ELi4ELi1EEEvPT_PKT0_iiii,@function
        .size           _ZN17fastertransformer19normalize_kernel_v2IffLi2ELi4ELi1EEEvPT_PKT0_iiii,(.L_x_409 - _ZN17fastertransformer19normalize_kernel_v2IffLi2ELi4ELi1EEEvPT_PKT0_iiii)
        .other          _ZN17fastertransformer19normalize_kernel_v2IffLi2ELi4ELi1EEEvPT_PKT0_iiii,@"STO_CUDA_ENTRY STV_DEFAULT"
_ZN17fastertransformer19normalize_kernel_v2IffLi2ELi4ELi1EEEvPT_PKT0_iiii:
.text._ZN17fastertransformer19normalize_kernel_v2IffLi2ELi4ELi1EEEvPT_PKT0_iiii:
        /* <DEDUP_REMOVED lines=20> */
[----:B------:R-:W-:Y:S02]  /*0140*/  IADD3 R4, R0, -R9, RZ ;  /* 0x8000000900047210 */ /* 0x000fe40007ffe0ff */
[----:B------:R-:W-:Y:S02]  /*0150*/  SHF.R.S32.HI R6, RZ, 0x1f, R3 ;  /* 0x0000001fff067819 */ /* 0x000fe40000011403 */
[----:B------:R-:W-:Y:S02]  /*0160*/  SHF.R.S32.HI R7, RZ, 0x5, R7 ;  /* 0x00000005ff077819 */ /* 0x000fe40000011407 */
        /* <DEDUP_REMOVED lines=16> */
[----:B------:R-:W-:Y:S01]  /*0270*/  ISETP.GE.AND P2, PT, R15, RZ, PT ;  /* 0x000000ff0f00720c */ /* 0x000fe20003f46270 */
[----:B0-----:R-:W-:Y:S02]  /*0280*/  IMAD.MOV.U32 R10, RZ, RZ, RZ ;  /* 0x000000ffff0a7224 */ /* 0x001fe400078e00ff */
        /* <DEDUP_REMOVED lines=10> */
[-C--:B------:R-:W-:Y:S01]  /*0330*/  @!P3 IADD3 R14, R14, -R13.reuse, RZ ;  /* 0x8000000d0e0eb210 */ /* 0x080fe20007ffe0ff */
[----:B------:R-:W-:Y:S01]  /*0340*/  @!P3 VIADD R10, R10, 0x1 ;  /* 0x000000010a0ab836 */ /* 0x000fe20000000000 */
[----:B------:R-:W-:Y:S02]  /*0350*/  ISETP.NE.AND P3, PT, R12, RZ, PT ;  /* 0x000000ff0c00720c */ /* 0x000fe40003f65270 */
[----:B------:R-:W-:Y:S01]  /*0360*/  ISETP.GE.U32.AND P0, PT, R14, R13, PT ;  /* 0x0000000d0e00720c */ /* 0x000fe20003f06070 */
[----:B------:R-:W0:-:S12]  /*0370*/  F2I.FTZ.U32.TRUNC.NTZ R11, R11 ;  /* 0x0000000b000b7305 */ /* 0x000e18000021f000 */
[----:B------:R-:W-:-:S04]  /*0380*/  @P0 VIADD R10, R10, 0x1 ;  /* 0x000000010a0a0836 */ /* 0x000fc80000000000 */
[----:B------:R-:W-:Y:S01]  /*0390*/  IMAD.MOV.U32 R13, RZ, RZ, R10 ;  /* 0x000000ffff0d7224 */ /* 0x000fe200078e000a */
[----:B0-----:R-:W-:-:S03]  /*03a0*/  IADD3 R10, RZ, -R11, RZ ;  /* 0x8000000bff0a7210 */ /* 0x001fc60007ffe0ff */
[----:B------:R-:W-:Y:S01]  /*03b0*/  @!P2 IMAD.MOV R13, RZ, RZ, -R13 ;  /* 0x000000ffff0da224 */ /* 0x000fe200078e0a0d */
[----:B------:R-:W-:Y:S01]  /*03c0*/  @!P3 LOP3.LUT R13, RZ, R12, RZ, 0x33, !PT ;  /* 0x0000000cff0db212 */ /* 0x000fe200078e33ff */
[----:B------:R-:W-:Y:S02]  /*03d0*/  IMAD R15, R10, R9, RZ ;  /* 0x000000090a0f7224 */ /* 0x000fe400078e02ff */
[----:B------:R-:W-:Y:S01]  /*03e0*/  IMAD.MOV.U32 R10, RZ, RZ, RZ ;  /* 0x000000ffff0a7224 */ /* 0x000fe200078e00ff */
[----:B------:R-:W-:Y:S02]  /*03f0*/  IABS R12, R13 ;  /* 0x0000000d000c7213 */ /* 0x000fe40000000000 */
[----:B------:R-:W-:Y:S01]  /*0400*/  ISETP.GE.AND P3, PT, R13, RZ, PT ;  /* 0x000000ff0d00720c */ /* 0x000fe20003f66270 */
[----:B------:R-:W-:-:S06]  /*0410*/  IMAD.HI.U32 R10, R11, R15, R10 ;  /* 0x0000000f0b0a7227 */ /* 0x000fcc00078e000a */
        /* <DEDUP_REMOVED lines=12> */
[----:B------:R0:W5:Y:S02]  /*04e0*/  LDG.E R10, desc[UR8][R10.64] ;  /* 0x000000080a0a7981 */ /* 0x000164000c1e1900 */
.L_x_232:
[----:B------:R-:W-:Y:S04]  /*04f0*/  BSSY B0, `(.L_x_233) ;  /* 0x0000011000007945 */ /* 0x000fe80003800000 */
[----:B------:R-:W-:Y:S05]  /*0500*/  @P1 BRA `(.L_x_234) ;  /* 0x00000000003c1947 */ /* 0x000fea0003800000 */
[----:B------:R-:W1:Y:S01]  /*0510*/  S2R R14, SR_CgaCtaId ;  /* 0x00000000000e7919 */ /* 0x000e620000008800 */
[----:B------:R-:W2:Y:S01]  /*0520*/  LDC R16, c[0x0][RZ] ;  /* 0x00000000ff107b82 */ /* 0x000ea20000000800 */
[----:B0-----:R-:W-:-:S05]  /*0530*/  MOV R11, 0x400 ;  /* 0x00000400000b7802 */ /* 0x001fca0000000f00 */
[----:B------:R-:W-:Y:S02]  /*0540*/  VIADD R11, R11, 0x20 ;  /* 0x000000200b0b7836 */ /* 0x000fe40000000000 */
[----:B------:R-:W0:Y:S03]  /*0550*/  LDC.64 R8, c[0x0][0x210] ;  /* 0x00008400ff087b82 */ /* 0x000e260000000a00 */
[----:B-1----:R-:W-:Y:S02]  /*0560*/  LEA R14, R14, R11, 0x18 ;  /* 0x0000000b0e0e7211 */ /* 0x002fe400078ec0ff */
[----:B------:R-:W-:-:S07]  /*0570*/  MOV R11, R0 ;  /* 0x00000000000b7202 */ /* 0x000fce0000000f00 */
.L_x_235:
        /* <DEDUP_REMOVED lines=8> */
.L_x_234:
[----:B------:R-:W-:Y:S05]  /*0600*/  BSYNC B0 ;  /* 0x0000000000007941 */ /* 0x000fea0003800000 */
.L_x_233:
[----:B-1----:R-:W-:Y:S01]  /*0610*/  IMAD R12, R5, R4, RZ ;  /* 0x00000004050c7224 */ /* 0x002fe200078e02ff */
[----:B------:R-:W-:Y:S01]  /*0620*/  SHF.R.S32.HI R6, RZ, 0x4, R6 ;  /* 0x00000004ff067819 */ /* 0x000fe20000011406 */
[----:B------:R-:W-:Y:S03]  /*0630*/  BAR.SYNC.DEFER_BLOCKING 0x0 ;  /* 0x0000000000007b1d */ /* 0x000fe60000010000 */
[----:B------:R-:W-:Y:S01]  /*0640*/  ISETP.GE.AND P0, PT, R12, R2, PT ;  /* 0x000000020c00720c */ /* 0x000fe20003f06270 */
[----:B------:R-:W-:Y:S01]  /*0650*/  IMAD R7, R7, 0x2, R6 ;  /* 0x0000000207077824 */ /* 0x000fe200078e0206 */
[----:B------:R-:W-:Y:S01]  /*0660*/  HFMA2.MMA R6, -RZ, RZ, 0, 0 ;  /* 0x00000000ff067435 */ /* 0x000fe200000001ff */
[----:B------:R-:W-:Y:S01]  /*0670*/  BSSY B0, `(.L_x_236) ;  /* 0x0000034000007945 */ /* 0x000fe20003800000 */
[----:B------:R-:W-:-:S13]  /*0680*/  ISETP.LT.OR P0, PT, R2, 0x1, P0 ;  /* 0x000000010200780c */ /* 0x000fda0000701670 */
[----:B------:R-:W-:Y:S05]  /*0690*/  @P0 BRA `(.L_x_237) ;  /* 0x0000000000c40947 */ /* 0x000fea0003800000 */
[----:B------:R-:W-:Y:S01]  /*06a0*/  VIMNMX R5, R5, 0x1, !PT ;  /* 0x0000000105057848 */ /* 0x000fe20007fe0100 */
[----:B------:R-:W-:Y:S01]  /*06b0*/  BSSY B1, `(.L_x_238) ;  /* 0x0000021000017945 */ /* 0x000fe20003800000 */
[----:B------:R-:W-:-:S03]  /*06c0*/  MOV R6, RZ ;  /* 0x000000ff00067202 */ /* 0x000fc60000000f00 */
[----:B------:R-:W-:-:S05]  /*06d0*/  IMAD.MOV R5, RZ, RZ, -R5 ;  /* 0x000000ffff057224 */ /* 0x000fca00078e0a05 */
[----:B0-----:R-:W-:Y:S01]  /*06e0*/  VIADDMNMX.U32 R11, R12, -R2, R5, !PT ;  /* 0x800000020c0b7246 */ /* 0x001fe20007800005 */
[----:B------:R-:W-:-:S03]  /*06f0*/  IMAD.MOV.U32 R5, RZ, RZ, RZ ;  /* 0x000000ffff057224 */ /* 0x000fc600078e00ff */
        /* <DEDUP_REMOVED lines=13> */
[----:B------:R-:W-:-:S05]  /*07d0*/  LEA R9, R9, UR5, 0x2 ;  /* 0x0000000509097c11 */ /* 0x000fca000f8e10ff */
[----:B------:R-:W-:-:S07]  /*07e0*/  VIADD R9, R9, 0x8 ;  /* 0x0000000809097836 */ /* 0x000fce0000000000 */
.L_x_240:
        /* <DEDUP_REMOVED lines=13> */
.L_x_239:
[----:B------:R-:W-:Y:S05]  /*08c0*/  BSYNC B1 ;  /* 0x0000000000017941 */ /* 0x000fea0003800000 */
.L_x_238:
        /* <DEDUP_REMOVED lines=8> */
.L_x_241:
[----:B------:R0:W1:Y:S01]  /*0950*/  LDS R9, [R5] ;  /* 0x0000000005097984 */ /* 0x0000620000000800 */
[----:B------:R-:W-:-:S04]  /*0960*/  IADD3 R8, R8, -0x1, RZ ;  /* 0xffffffff08087810 */ /* 0x000fc80007ffe0ff */
[----:B------:R-:W-:Y:S01]  /*0970*/  ISETP.NE.AND P0, PT, R8, RZ, PT ;  /* 0x000000ff0800720c */ /* 0x000fe20003f05270 */
[----:B0-----:R-:W-:Y:S02]  /*0980*/  VIADD R5, R5, 0x4 ;  /* 0x0000000405057836 */ /* 0x001fe40000000000 */
[----:B-1----:R-:W-:-:S10]  /*0990*/  FFMA.FTZ R6, R9, R9, R6 ;  /* 0x0000000909067223 */ /* 0x002fd40000010006 */
[----:B------:R-:W-:Y:S05]  /*09a0*/  @P0 BRA `(.L_x_241) ;  /* 0xfffffffc00e80947 */ /* 0x000fea000383ffff */
.L_x_237:
[----:B------:R-:W-:Y:S05]  /*09b0*/  BSYNC B0 ;  /* 0x0000000000007941 */ /* 0x000fea0003800000 */
.L_x_236:
        /* <DEDUP_REMOVED lines=26> */
[----:B-1---5:R-:W-:-:S05]  /*0b60*/  FMUL.FTZ R9, R9, R10 ;  /* 0x0000000a09097220 */ /* 0x022fca0000410000 */
[----:B------:R1:W-:Y:S02]  /*0b70*/  STS [R6], R9 ;  /* 0x0000000906007388 */ /* 0x0003e40000000800 */
.L_x_243:
[----:B------:R-:W-:Y:S05]  /*0b80*/  BSYNC B0 ;  /* 0x0000000000007941 */ /* 0x000fea0003800000 */
.L_x_242:
[----:B------:R-:W-:Y:S06]  /*0b90*/  BAR.SYNC.DEFER_BLOCKING 0x0 ;  /* 0x0000000000007b1d */ /* 0x000fec0000010000 */
[----:B------:R-:W-:Y:S05]  /*0ba0*/  @P1 EXIT ;  /* 0x000000000000194d */ /* 0x000fea0003800000 */
[----:B-1----:R-:W-:Y:S01]  /*0bb0*/  IABS R6, R2 ;  /* 0x0000000200067213 */ /* 0x002fe20000000000 */
[----:B------:R-:W1:Y:S01]  /*0bc0*/  S2UR UR6, SR_CgaCtaId ;  /* 0x00000000000679c3 */ /* 0x000e620000008800 */
[----:B------:R-:W-:Y:S01]  /*0bd0*/  UMOV UR5, 0x400 ;  /* 0x0000040000057882 */ /* 0x000fe20000000000 */
[----:B------:R-:W-:Y:S01]  /*0be0*/  ISETP.NE.AND P0, PT, R2, RZ, PT ;  /* 0x000000ff0200720c */ /* 0x000fe20003f05270 */
[----:B-----5:R-:W2:Y:S01]  /*0bf0*/  I2F.RP R10, R6 ;  /* 0x00000006000a7306 */ /* 0x020ea20000209400 */
[----:B------:R-:W-:-:S04]  /*0c00*/  UIADD3 UR7, UR5, 0x20, URZ ;  /* 0x0000002005077890 */ /* 0x000fc8000fffe03f */
[----:B------:R-:W3:Y:S08]  /*0c10*/  LDC R7, c[0x0][0x22c] ;  /* 0x00008b00ff077b82 */ /* 0x000ef00000000800 */
[----:B------:R-:W4:Y:S01]  /*0c20*/  LDC.64 R4, c[0x0][0x210] ;  /* 0x00008400ff047b82 */ /* 0x000f220000000a00 */
[----:B--2---:R-:W2:Y:S01]  /*0c30*/  MUFU.RCP R10, R10 ;  /* 0x0000000a000a7308 */ /* 0x004ea20000001000 */
[----:B-1----:R-:W-:-:S02]  /*0c40*/  ULEA UR5, UR6, UR5, 0x18 ;  /* 0x0000000506057291 */ /* 0x002fc4000f8ec03f */
[----:B------:R-:W-:-:S03]  /*0c50*/  ULEA UR7, UR6, UR7, 0x18 ;  /* 0x0000000706077291 */ /* 0x000fc6000f8ec03f */
[----:B------:R-:W-:Y:S01]  /*0c60*/  ULDC UR6, c[0x0][0x0] ;  /* 0x0000000000067ab9 */ /* 0x000fe20000000800 */
[----:B--2---:R-:W-:-:S04]  /*0c70*/  VIADD R8, R10, 0xffffffe ;  /* 0x0ffffffe0a087836 */ /* 0x004fc80000000000 */
[----:B------:R1:W0:Y:S02]  /*0c80*/  F2I.FTZ.U32.TRUNC.NTZ R9, R8 ;  /* 0x0000000800097305 */ /* 0x000224000021f000 */
[----:B-1----:R-:W-:Y:S01]  /*0c90*/  MOV R8, RZ ;  /* 0x000000ff00087202 */ /* 0x002fe20000000f00 */
[----:B0-----:R-:W-:-:S04]  /*0ca0*/  IMAD.MOV R11, RZ, RZ, -R9 ;  /* 0x000000ffff0b7224 */ /* 0x001fc800078e0a09 */
[----:B------:R-:W-:-:S04]  /*0cb0*/  IMAD R11, R11, R6, RZ ;  /* 0x000000060b0b7224 */ /* 0x000fc800078e02ff */
[----:B------:R-:W-:Y:S01]  /*0cc0*/  IMAD.HI.U32 R10, R9, R11, R8 ;  /* 0x0000000b090a7227 */ /* 0x000fe200078e0008 */
[----:B---3--:R-:W-:-:S07]  /*0cd0*/  LOP3.LUT R11, RZ, R2, RZ, 0x33, !PT ;  /* 0x00000002ff0b7212 */ /* 0x008fce00078e33ff */
.L_x_244:
[----:B0-----:R-:W-:Y:S02]  /*0ce0*/  IABS R9, R0 ;  /* 0x0000000000097213 */ /* 0x001fe40000000000 */
[----:B------:R-:W-:-:S03]  /*0cf0*/  IABS R12, R7 ;  /* 0x00000007000c7213 */ /* 0x000fc60000000000 */
[----:B------:R-:W-:-:S04]  /*0d00*/  IMAD.HI.U32 R2, R10, R9, RZ ;  /* 0x000000090a027227 */ /* 0x000fc800078e00ff */
[----:B------:R-:W-:-:S04]  /*0d10*/  IMAD.MOV R8, RZ, RZ, -R2 ;  /* 0x000000ffff087224 */ /* 0x000fc800078e0a02 */
[----:B------:R-:W-:Y:S01]  /*0d20*/  IMAD R9, R12, R8, R9 ;  /* 0x000000080c097224 */ /* 0x000fe200078e0209 */
[----:B------:R-:W-:-:S04]  /*0d30*/  LOP3.LUT R8, R0, R7, RZ, 0x3c, !PT ;  /* 0x0000000700087212 */ /* 0x000fc800078e3cff */
[----:B------:R-:W-:Y:S02]  /*0d40*/  ISETP.GT.U32.AND P2, PT, R6, R9, PT ;  /* 0x000000090600720c */ /* 0x000fe40003f44070 */
[----:B------:R-:W-:-:S11]  /*0d50*/  ISETP.GE.AND P3, PT, R8, RZ, PT ;  /* 0x000000ff0800720c */ /* 0x000fd60003f66270 */
[----:B------:R-:W-:Y:S01]  /*0d60*/  @!P2 IMAD.IADD R9, R9, 0x1, -R12 ;  /* 0x000000010909a824 */ /* 0x000fe200078e0a0c */
[----:B------:R-:W-:Y:S01]  /*0d70*/  LEA R12, R0, UR7, 0x2 ;  /* 0x00000007000c7c11 */ /* 0x000fe2000f8e10ff */
[----:B------:R-:W-:-:S03]  /*0d80*/  @!P2 VIADD R2, R2, 0x1 ;  /* 0x000000010202a836 */ /* 0x000fc60000000000 */
[----:B------:R-:W-:Y:S01]  /*0d90*/  ISETP.GE.U32.AND P1, PT, R9, R6, PT ;  /* 0x000000060900720c */ /* 0x000fe20003f26070 */
[----:B------:R-:W-:Y:S01]  /*0da0*/  IMAD R9, R7, UR4, R0 ;  /* 0x0000000407097c24 */ /* 0x000fe2000f8e0200 */
[----:B------:R-:W-:Y:S01]  /*0db0*/  LDS R12, [R12] ;  /* 0x000000000c0c7984 */ /* 0x000fe20000000800 */
[----:B------:R-:W-:Y:S02]  /*0dc0*/  VIADD R0, R0, UR6 ;  /* 0x0000000600007c36 */ /* 0x000fe40008000000 */
[----:B----4-:R-:W-:-:S08]  /*0dd0*/  IMAD.WIDE R8, R9, 0x4, R4 ;  /* 0x0000000409087825 */ /* 0x010fd000078e0204 */
[----:B------:R-:W-:Y:S02]  /*0de0*/  @P1 IADD3 R2, R2, 0x1, RZ ;  /* 0x0000000102021810 */ /* 0x000fe40007ffe0ff */
[----:B------:R-:W-:-:S03]  /*0df0*/  ISETP.GE.AND P1, PT, R0, R3, PT ;  /* 0x000000030000720c */ /* 0x000fc60003f26270 */
[----:B------:R-:W-:-:S05]  /*0e00*/  @!P3 IMAD.MOV R2, RZ, RZ, -R2 ;  /* 0x000000ffff02b224 */ /* 0x000fca00078e0a02 */
[----:B------:R-:W-:-:S04]  /*0e10*/  SEL R2, R11, R2, !P0 ;  /* 0x000000020b027207 */ /* 0x000fc80004000000 */
[----:B------:R-:W-:-:S05]  /*0e20*/  LEA R2, R2, UR5, 0x2 ;  /* 0x0000000502027c11 */ /* 0x000fca000f8e10ff */
[----:B------:R-:W0:Y:S02]  /*0e30*/  LDS R13, [R2] ;  /* 0x00000000020d7984 */ /* 0x000e240000000800 */
[----:B0-----:R-:W-:-:S05]  /*0e40*/  FMUL.FTZ R13, R12, R13 ;  /* 0x0000000d0c0d7220 */ /* 0x001fca0000410000 */
[----:B------:R0:W-:Y:S01]  /*0e50*/  STG.E desc[UR8][R8.64], R13 ;  /* 0x0000000d08007986 */ /* 0x0001e2000c101908 */
[----:B------:R-:W-:Y:S05]  /*0e60*/  @!P1 BRA `(.L_x_244) ;  /* 0xfffffffc009c9947 */ /* 0x000fea000383ffff */
[----:B------:R-:W-:Y:S05]  /*0e70*/  EXIT ;  /* 0x000000000000794d */ /* 0x000fea0003800000 */
.L_x_245:
        /* <DEDUP_REMOVED lines=16> */
.L_x_409:


//--------------------- .text._ZN17fastertransformer19normalize_kernel_v2I6float2fLi2ELi4ELi2EEEvPT_PKT0_iiii --------------------------
	.section	.text._ZN17fastertransformer19normalize_kernel_v2I6float2fLi2ELi4ELi2EEEvPT_PKT0_iiii,"ax",@progbits
	.align	128
        .global         _ZN17fastertransformer19normalize_kernel_v2I6float2fLi2ELi4ELi2EEEvPT_PKT0_iiii
        .type           _ZN17fastertransformer19normalize_kernel_v2I6float2fLi2ELi4ELi2EEEvPT_PKT0_iiii,@function
        .size           _ZN17fastertransformer19normalize_kernel_v2I6float2fLi2ELi4ELi2EEEvPT_PKT0_iiii,(.L_x_410 - _ZN17fastertransformer19normalize_kernel_v2I6float2fLi2ELi4ELi2EEEvPT_PKT0_iiii)
        .other          _ZN17fastertransformer19normalize_kernel_v2I6float2fLi2ELi4ELi2EEEvPT_PKT0_iiii,@"STO_CUDA_ENTRY STV_DEFAULT"
_ZN17fastertransformer19normalize_kernel_v2I6float2fLi2ELi4ELi2EEEvPT_PKT0_iiii:
.text._ZN17fastertransformer19normalize_kernel_v2I6float2fLi2ELi4ELi2EEEvPT_PKT0_iiii:
        /* <DEDUP_REMOVED lines=14> */
[----:B--2---:R-:W-:-:S03]  /*00e0*/  USHF.L.U32 UR4, UR4, 0x3, URZ ;  /* 0x0000000304047899 */ /* 0x004fc6000800063f */
[CC--:B------:R-:W-:Y:S02]  /*00f0*/  LEA.HI R9, R6.reuse, R3.reuse, RZ, 0x5 ;  /* 0x0000000306097211 */ /* 0x0c0fe400078f28ff */
[----:B------:R-:W-:Y:S02]  /*0100*/  LEA.HI R10, R6, R3, RZ, 0x4 ;  /* 0x00000003060a7211 */ /* 0x000fe400078f20ff */
[----:B------:R-:W-:Y:S02]  /*0110*/  LOP3.LUT R0, R9, 0xffffffe0, RZ, 0xc0, !PT ;  /* 0xffffffe009007812 */ /* 0x000fe400078ec0ff */
[----:B------:R-:W-:Y:S02]  /*0120*/  LOP3.LUT R10, R10, 0xfffffff0, RZ, 0xc0, !PT ;  /* 0xfffffff00a0a7812 */ /* 0x000fe400078ec0ff */
[----:B------:R-:W-:Y:S01]  /*0130*/  LEA.HI R6, R8, R5, RZ, 0x4 ;  /* 0x0000000508067211 */ /* 0x000fe200078f20ff */
[C---:B------:R-:W-:Y:S01]  /*0140*/  IMAD.IADD R0, R3.reuse, 0x1, -R0 ;  /* 0x0000000103007824 */ /* 0x040fe200078e0a00 */
[----:B------:R-:W-:Y:S01]  /*0150*/  SHF.R.S32.HI R9, RZ, 0x5, R9 ;  /* 0x00000005ff097819 */ /* 0x000fe20000011409 */
[----:B------:R-:W-:Y:S01]  /*0160*/  IMAD.IADD R5, R3, 0x1, -R10 ;  /* 0x0000000103057824 */ /* 0x000fe200078e0a0a */
[----:B------:R-:W-:-:S02]  /*0170*/  SHF.R.S32.HI R6, RZ, 0x4, R6 ;  /* 0x00000004ff067819 */ /* 0x000fc40000011406 */
[----:B------:R-:W-:-:S04]  /*0180*/  SHF.R.S32.HI R7, RZ, 0x1f, R0 ;  /* 0x0000001fff077819 */ /* 0x000fc80000011400 */
[----:B------:R-:W-:Y:S01]  /*0190*/  LEA.HI R7, R7, R0, RZ, 0x4 ;  /* 0x0000000007077211 */ /* 0x000fe200078f20ff */
[----:B------:R-:W-:-:S05]  /*01a0*/  IMAD.SHL.U32 R0, R2, 0x8, RZ ;  /* 0x0000000802007824 */ /* 0x000fca00078e00ff */
        /* <DEDUP_REMOVED lines=18> */
[----:B------:R-:W-:Y:S02]  /*02d0*/  IMAD.HI.U32 R10, R11, R15, R10 ;  /* 0x0000000f0b0a7227 */ /* 0x000fe400078e000a */
[----:B------:R-:W0:Y:S02]  /*02e0*/  I2F.RP R15, R12 ;  /* 0x0000000c000f7306 */ /* 0x000e240000209400 */
[----:B------:R-:W-:-:S04]  /*02f0*/  IMAD.MOV.U32 R11, RZ, RZ, R17 ;  /* 0x000000ffff0b7224 */ /* 0x000fc800078e0011 */
[----:B------:R-:W-:-:S04]  /*0300*/  IMAD.HI.U32 R10, R10, R11, RZ ;  /* 0x0000000b0a0a7227 */ /* 0x000fc800078e00ff */
[----:B------:R-:W-:-:S04]  /*0310*/  IMAD.MOV R17, RZ, RZ, -R10 ;  /* 0x000000ffff117224 */ /* 0x000fc800078e0a0a */
[C---:B------:R-:W-:Y:S01]  /*0320*/  IMAD R11, R14.reuse, R17, R11 ;  /* 0x000000110e0b7224 */ /* 0x040fe200078e020b */
[----:B0-----:R-:W0:Y:S04]  /*0330*/  MUFU.RCP R15, R15 ;  /* 0x0000000f000f7308 */ /* 0x001e280000001000 */
[----:B------:R-:W-:-:S13]  /*0340*/  ISETP.GT.U32.AND P3, PT, R14, R11, PT ;  /* 0x0000000b0e00720c */ /* 0x000fda0003f64070 */
[-C--:B------:R-:W-:Y:S01]  /*0350*/  @!P3 IADD3 R11, R11, -R14.reuse, RZ ;  /* 0x8000000e0b0bb210 */ /* 0x080fe20007ffe0ff */
[----:B0-----:R-:W-:Y:S02]  /*0360*/  VIADD R17, R15, 0xffffffe ;  /* 0x0ffffffe0f117836 */ /* 0x001fe40000000000 */
[----:B------:R-:W-:Y:S01]  /*0370*/  @!P3 VIADD R10, R10, 0x1 ;  /* 0x000000010a0ab836 */ /* 0x000fe20000000000 */
[----:B------:R-:W-:Y:S02]  /*0380*/  ISETP.GE.U32.AND P0, PT, R11, R14, PT ;  /* 0x0000000e0b00720c */ /* 0x000fe40003f06070 */
[----:B------:R-:W0:Y:S01]  /*0390*/  F2I.FTZ.U32.TRUNC.NTZ R11, R17 ;  /* 0x00000011000b7305 */ /* 0x000e22000021f000 */
[----:B------:R-:W-:-:S10]  /*03a0*/  ISETP.NE.AND P3, PT, R13, RZ, PT ;  /* 0x000000ff0d00720c */ /* 0x000fd40003f65270 */
        /* <DEDUP_REMOVED lines=24> */
.L_x_246:
[----:B------:R-:W-:Y:S01]  /*0530*/  IMAD R8, R2, UR4, RZ ;  /* 0x0000000402087c24 */ /* 0x000fe2000f8e02ff */
[----:B------:R-:W-:Y:S04]  /*0540*/  BSSY B0, `(.L_x_247) ;  /* 0x0000011000007945 */ /* 0x000fe80003800000 */
[----:B------:R-:W-:Y:S05]  /*0550*/  @P1 BRA `(.L_x_248) ;  /* 0x00000000003c1947 */ /* 0x000fea0003800000 */
[----:B------:R-:W1:Y:S01]  /*0560*/  S2R R16, SR_CgaCtaId ;  /* 0x0000000000107919 */ /* 0x000e620000008800 */
[----:B------:R-:W2:Y:S01]  /*0570*/  LDC R18, c[0x0][RZ] ;  /* 0x00000000ff127b82 */ /* 0x000ea20000000800 */
[----:B0-----:R-:W-:-:S05]  /*0580*/  MOV R13, 0x400 ;  /* 0x00000400000d7802 */ /* 0x001fca0000000f00 */
[----:B------:R-:W-:Y:S02]  /*0590*/  VIADD R13, R13, 0x20 ;  /* 0x000000200d0d7836 */ /* 0x000fe40000000000 */
[----:B------:R-:W0:Y:S03]  /*05a0*/  LDC.64 R10, c[0x0][0x210] ;  /* 0x00008400ff0a7b82 */ /* 0x000e260000000a00 */
[----:B-1----:R-:W-:Y:S01]  /*05b0*/  LEA R16, R16, R13, 0x18 ;  /* 0x0000000d10107211 */ /* 0x002fe200078ec0ff */
[----:B------:R-:W-:-:S07]  /*05c0*/  IMAD.MOV.U32 R13, RZ, RZ, R3 ;  /* 0x000000ffff0d7224 */ /* 0x000fce00078e0003 */
.L_x_249:
[----:B-1----:R-:W-:-:S05]  /*05d0*/  IADD3 R15, R8, R13, RZ ;  /* 0x0000000d080f7210 */ /* 0x002fca0007ffe0ff */
[----:B0-----:R-:W-:-:S06]  /*05e0*/  IMAD.WIDE R14, R15, 0x8, R10 ;  /* 0x000000080f0e7825 */ /* 0x001fcc00078e020a */
[----:B------:R-:W3:Y:S01]  /*05f0*/  LDG.E.64 R14, desc[UR8][R14.64] ;  /* 0x000000080e0e7981 */ /* 0x000ee2000c1e1b00 */
[----:B------:R-:W-:Y:S02]  /*0600*/  IMAD R17, R13, 0x8, R16 ;  /* 0x000000080d117824 */ /* 0x000fe400078e0210 */
[----:B--2---:R-:W-:-:S05]  /*0610*/  IMAD.IADD R13, R18, 0x1, R13 ;  /* 0x00000001120d7824 */ /* 0x004fca00078e020d */
[----:B------:R-:W-:Y:S01]  /*0620*/  ISETP.GE.AND P0, PT, R13, R0, PT ;  /* 0x000000000d00720c */ /* 0x000fe20003f06270 */
[----:B---3--:R1:W-:-:S12]  /*0630*/  STS.64 [R17], R14 ;  /* 0x0000000e11007388 */ /* 0x0083d80000000a00 */
[----:B------:R-:W-:Y:S05]  /*0640*/  @!P0 BRA `(.L_x_249) ;  /* 0xfffffffc00e08947 */ /* 0x000fea000383ffff */
.L_x_248:
[----:B------:R-:W-:Y:S05]  /*0650*/  BSYNC B0 ;  /* 0x0000000000007941 */ /* 0x000fea0003800000 */
.L_x_247:
[----:B------:R-:W-:Y:S01]  /*0660*/  IMAD R11, R6, R5, RZ ;  /* 0x00000005060b7224 */ /* 0x000fe200078e02ff */
[----:B------:R-:W-:Y:S01]  /*0670*/  SHF.R.S32.HI R10, RZ, 0x4, R7 ;  /* 0x00000004ff0a7819 */ /* 0x000fe20000011407 */
[----:B------:R-:W-:Y:S01]  /*0680*/  BAR.SYNC.DEFER_BLOCKING 0x0 ;  /* 0x0000000000007b1d */ /* 0x000fe20000010000 */
[----:B------:R-:W-:Y:S02]  /*0690*/  IMAD.MOV.U32 R7, RZ, RZ, RZ ;  /* 0x000000ffff077224 */ /* 0x000fe400078e00ff */
[----:B------:R-:W-:Y:S01]  /*06a0*/  ISETP.GE.AND P0, PT, R11, R4, PT ;  /* 0x000000040b00720c */ /* 0x000fe20003f06270 */
[----:B------:R-:W-:Y:S02]  /*06b0*/  IMAD R9, R9, 0x2, R10 ;  /* 0x0000000209097824 */ /* 0x000fe400078e020a */
[----:B------:R-:W-:Y:S01]  /*06c0*/  BSSY B0, `(.L_x_250) ;  /* 0x0000032000007945 */ /* 0x000fe20003800000 */
[----:B------:R-:W-:-:S13]  /*06d0*/  ISETP.LT.OR P0, PT, R4, 0x1, P0 ;  /* 0x000000010400780c */ /* 0x000fda0000701670 */
[----:B------:R-:W-:Y:S05]  /*06e0*/  @P0 BRA `(.L_x_251) ;  /* 0x0000000000bc0947 */ /* 0x000fea0003800000 */
[----:B------:R-:W-:Y:S01]  /*06f0*/  VIMNMX R6, R6, 0x1, !PT ;  /* 0x0000000106067848 */ /* 0x000fe20007fe0100 */
[----:B------:R-:W-:Y:S03]  /*0700*/  BSSY B1, `(.L_x_252) ;  /* 0x000001f000017945 */ /* 0x000fe60003800000 */
[----:B------:R-:W-:-:S04]  /*0710*/  IADD3 R6, -R6, RZ, RZ ;  /* 0x000000ff06067210 */ /* 0x000fc80007ffe1ff */
[----:B-1----:R-:W-:Y:S02]  /*0720*/  VIADDMNMX.U32 R15, R11, -R4, R6, !PT ;  /* 0x800000040b0f7246 */ /* 0x002fe40007800006 */
[----:B------:R-:W-:Y:S02]  /*0730*/  CS2R R6, SRZ ;  /* 0x0000000000067805 */ /* 0x000fe4000001ff00 */
[----:B------:R-:W-:Y:S01]  /*0740*/  ISETP.GT.U32.AND P0, PT, R15, -0x4, PT ;  /* 0xfffffffc0f00780c */ /* 0x000fe20003f04070 */
[----:B------:R-:W-:-:S05]  /*0750*/  IMAD.MOV R10, RZ, RZ, -R15 ;  /* 0x000000ffff0a7224 */ /* 0x000fca00078e0a0f */
[----:B------:R-:W-:-:S04]  /*0760*/  LOP3.LUT R10, R10, 0x3, RZ, 0xc0, !PT ;  /* 0x000000030a0a7812 */ /* 0x000fc800078ec0ff */
[----:B------:R-:W-:-:S03]  /*0770*/  ISETP.NE.AND P2, PT, R10, RZ, PT ;  /* 0x000000ff0a00720c */ /* 0x000fc60003f45270 */
[----:B------:R-:W-:Y:S10]  /*0780*/  @P0 BRA `(.L_x_253) ;  /* 0x0000000000580947 */ /* 0x000ff40003800000 */
[----:B------:R-:W1:Y:S01]  /*0790*/  S2UR UR5, SR_CgaCtaId ;  /* 0x00000000000579c3 */ /* 0x000e620000008800 */
[----:B------:R-:W-:Y:S01]  /*07a0*/  UMOV UR4, 0x400 ;  /* 0x0000040000047882 */ /* 0x000fe20000000000 */
[----:B0-----:R-:W-:Y:S01]  /*07b0*/  IMAD R13, R9, R4, R11 ;  /* 0x00000004090d7224 */ /* 0x001fe200078e020b */
[----:B------:R-:W-:Y:S01]  /*07c0*/  UIADD3 UR4, UR4, 0x20, URZ ;  /* 0x0000002004047890 */ /* 0x000fe2000fffe03f */
[----:B------:R-:W-:Y:S02]  /*07d0*/  IADD3 R14, RZ, -R15, -R10 ;  /* 0x8000000fff0e7210 */ /* 0x000fe40007ffe80a */
[----:B------:R-:W-:Y:S01]  /*07e0*/  CS2R R6, SRZ ;  /* 0x0000000000067805 */ /* 0x000fe2000001ff00 */
[----:B-1----:R-:W-:-:S06]  /*07f0*/  ULEA UR4, UR5, UR4, 0x18 ;  /* 0x0000000405047291 */ /* 0x002fcc000f8ec03f */
[----:B------:R-:W-:-:S05]  /*0800*/  LEA R13, R13, UR4, 0x2 ;  /* 0x000000040d0d7c11 */ /* 0x000fca000f8e10ff */
[----:B------:R-:W-:-:S07]  /*0810*/  VIADD R13, R13, 0x8 ;  /* 0x000000080d0d7836 */ /* 0x000fce0000000000 */
.L_x_254:
[----:B------:R-:W0:Y:S01]  /*0820*/  LDS R16, [R13+-0x8] ;  /* 0xfffff8000d107984 */ /* 0x000e220000000800 */
[----:B------:R-:W-:Y:S02]  /*0830*/  VIADD R14, R14, 0xfffffffc ;  /* 0xfffffffc0e0e7836 */ /* 0x000fe40000000000 */
[----:B------:R-:W-:Y:S01]  /*0840*/  VIADD R6, R6, 0x4 ;  /* 0x0000000406067836 */ /* 0x000fe20000000000 */
[----:B------:R-:W1:Y:S02]  /*0850*/  LDS R18, [R13+-0x4] ;  /* 0xfffffc000d127984 */ /* 0x000e640000000800 */
[----:B------:R-:W-:Y:S02]  /*0860*/  ISETP.NE.AND P0, PT, R14, RZ, PT ;  /* 0x000000ff0e00720c */ /* 0x000fe40003f05270 */
[----:B------:R-:W2:Y:S04]  /*0870*/  LDS R20, [R13] ;  /* 0x000000000d147984 */ /* 0x000ea80000000800 */
[----:B------:R3:W4:Y:S02]  /*0880*/  LDS R22, [R13+0x4] ;  /* 0x000004000d167984 */ /* 0x0007240000000800 */
[----:B---3--:R-:W-:Y:S01]  /*0890*/  IADD3 R13, R13, 0x10, RZ ;  /* 0x000000100d0d7810 */ /* 0x008fe20007ffe0ff */
[----:B0-----:R-:W-:-:S04]  /*08a0*/  FFMA.FTZ R7, R16, R16, R7 ;  /* 0x0000001010077223 */ /* 0x001fc80000010007 */
[----:B-1----:R-:W-:-:S04]  /*08b0*/  FFMA.FTZ R7, R18, R18, R7 ;  /* 0x0000001212077223 */ /* 0x002fc80000010007 */
[----:B--2---:R-:W-:-:S04]  /*08c0*/  FFMA.FTZ R7, R20, R20, R7 ;  /* 0x0000001414077223 */ /* 0x004fc80000010007 */
[----:B----4-:R-:W-:Y:S01]  /*08d0*/  FFMA.FTZ R7, R22, R22, R7 ;  /* 0x0000001616077223 */ /* 0x010fe20000010007 */
[----:B------:R-:W-:Y:S06]  /*08e0*/  @P0 BRA `(.L_x_254) ;  /* 0xfffffffc00cc0947 */ /* 0x000fec000383ffff */
.L_x_253:
[----:B------:R-:W-:Y:S05]  /*08f0*/  BSYNC B1 ;  /* 0x0000000000017941 */ /* 0x000fea0003800000 */
.L_x_252:
        /* <DEDUP_REMOVED lines=8> */
.L_x_255:
[----:B------:R1:W2:Y:S01]  /*0980*/  LDS R4, [R6] ;  /* 0x0000000006047984 */ /* 0x0002a20000000800 */
[----:B------:R-:W-:-:S05]  /*0990*/  VIADD R10, R10, 0xffffffff ;  /* 0xffffffff0a0a7836 */ /* 0x000fca0000000000 */
[----:B------:R-:W-:Y:S01]  /*09a0*/  ISETP.NE.AND P0, PT, R10, RZ, PT ;  /* 0x000000ff0a00720c */ /* 0x000fe20003f05270 */
[----:B-1----:R-:W-:Y:S02]  /*09b0*/  VIADD R6, R6, 0x4 ;  /* 0x0000000406067836 */ /* 0x002fe40000000000 */
[----:B--2---:R-:W-:-:S10]  /*09c0*/  FFMA.FTZ R7, R4, R4, R7 ;  /* 0x0000000404077223 */ /* 0x004fd40000010007 */
[----:B------:R-:W-:Y:S05]  /*09d0*/  @P0 BRA `(.L_x_255) ;  /* 0xfffffffc00e80947 */ /* 0x000fea000383ffff */
.L_x_251:
[----:B------:R-:W-:Y:S05]  /*09e0*/  BSYNC B0 ;  /* 0x0000000000007941 */ /* 0x000fea0003800000 */
.L_x_250:
[----:B------:R-:W2:Y:S01]  /*09f0*/  SHFL.BFLY PT, R4, R7, 0x1, 0x1f ;  /* 0x0c201f0007047f89 */ /* 0x000ea200000e0000 */
[----:B------:R-:W-:Y:S01]  /*0a00*/  ISETP.NE.AND P0, PT, R5, RZ, PT ;  /* 0x000000ff0500720c */ /* 0x000fe20003f05270 */
[----:B------:R-:W-:Y:S01]  /*0a10*/  BSSY B0, `(.L_x_256) ;  /* 0x000001a000007945 */ /* 0x000fe20003800000 */
[----:B--2---:R-:W-:-:S05]  /*0a20*/  FADD.FTZ R4, R4, R7 ;  /* 0x0000000704047221 */ /* 0x004fca0000010000 */
[----:B------:R-:W2:Y:S02]  /*0a30*/  SHFL.BFLY PT, R11, R4, 0x2, 0x1f ;  /* 0x0c401f00040b7f89 */ /* 0x000ea400000e0000 */
[----:B--2---:R-:W-:-:S05]  /*0a40*/  FADD.FTZ R11, R4, R11 ;  /* 0x0000000b040b7221 */ /* 0x004fca0000010000 */
[----:B------:R-:W2:Y:S02]  /*0a50*/  SHFL.BFLY PT, R6, R11, 0x4, 0x1f ;  /* 0x0c801f000b067f89 */ /* 0x000ea400000e0000 */
[----:B--2---:R-:W-:-:S05]  /*0a60*/  FADD.FTZ R6, R11, R6 ;  /* 0x000000060b067221 */ /* 0x004fca0000010000 */
        /* <DEDUP_REMOVED lines=12> */
[----:B------:R-:W2:Y:S01]  /*0b30*/  S2UR UR5, SR_CgaCtaId ;  /* 0x00000000000579c3 */ /* 0x000ea20000008800 */
[----:B------:R-:W-:-:S12]  /*0b40*/  UMOV UR4, 0x400 ;  /* 0x0000040000047882 */ /* 0x000fd80000000000 */
[----:B0-----:R-:W-:-:S06]  /*0b50*/  @!P0 FMUL R7, R7, 1.175494350822287508e-38 ;  /* 0x0080000007078820 */ /* 0x001fcc0000400000 */
[----:B------:R-:W0:Y:S01]  /*0b60*/  MUFU.RSQ R7, R7 ;  /* 0x0000000700077308 */ /* 0x000e220000001400 */
[----:B--2---:R-:W-:-:S06]  /*0b70*/  ULEA UR4, UR5, UR4, 0x18 ;  /* 0x0000000405047291 */ /* 0x004fcc000f8ec03f */
[----:B------:R-:W-:Y:S01]  /*0b80*/  LEA R9, R9, UR4, 0x2 ;  /* 0x0000000409097c11 */ /* 0x000fe2000f8e10ff */
[----:B0----5:R-:W-:-:S05]  /*0b90*/  FMUL.FTZ R12, R7, R12 ;  /* 0x0000000c070c7220 */ /* 0x021fca0000410000 */
[----:B------:R0:W-:Y:S02]  /*0ba0*/  STS [R9], R12 ;  /* 0x0000000c09007388 */ /* 0x0001e40000000800 */
.L_x_257:
[----:B------:R-:W-:Y:S05]  /*0bb0*/  BSYNC B0 ;  /* 0x0000000000007941 */ /* 0x000fea0003800000 */
.L_x_256:
[----:B------:R-:W-:Y:S06]  /*0bc0*/  BAR.SYNC.DEFER_BLOCKING 0x0 ;  /* 0x0000000000007b1d */ /* 0x000fec0000010000 */
[----:B------:R-:W-:Y:S05]  /*0bd0*/  @P1 EXIT ;  /* 0x000000000000194d */ /* 0x000fea0003800000 */
[----:B------:R-:W-:Y:S01]  /*0be0*/  IABS R6, R2 ;  /* 0x0000000200067213 */ /* 0x000fe20000000000 */
[----:B------:R-:W2:Y:S01]  /*0bf0*/  S2UR UR5, SR_CgaCtaId ;  /* 0x00000000000579c3 */ /* 0x000ea20000008800 */
[----:B------:R-:W-:Y:S01]  /*0c00*/  UMOV UR4, 0x400 ;  /* 0x0000040000047882 */ /* 0x000fe20000000000 */
[----:B------:R-:W-:Y:S01]  /*0c10*/  ISETP.NE.AND P0, PT, R2, RZ, PT ;  /* 0x000000ff0200720c */ /* 0x000fe20003f05270 */
[----:B------:R-:W3:Y:S01]  /*0c20*/  I2F.RP R7, R6 ;  /* 0x0000000600077306 */ /* 0x000ee20000209400 */
[----:B------:R-:W-:-:S04]  /*0c30*/  UIADD3 UR6, UR4, 0x20, URZ ;  /* 0x0000002004067890 */ /* 0x000fc8000fffe03f */
[----:B------:R-:W4:Y:S03]  /*0c40*/  LDC.64 R4, c[0x0][0x210] ;  /* 0x00008400ff047b82 */ /* 0x000f260000000a00 */
[----:B---3--:R-:W3:Y:S01]  /*0c50*/  MUFU.RCP R7, R7 ;  /* 0x0000000700077308 */ /* 0x008ee20000001000 */
[----:B--2---:R-:W-:Y:S02]  /*0c60*/  ULEA UR4, UR5, UR4, 0x18 ;  /* 0x0000000405047291 */ /* 0x004fe4000f8ec03f */
[----:B------:R-:W-:-:S03]  /*0c70*/  ULEA UR6, UR5, UR6, 0x18 ;  /* 0x0000000605067291 */ /* 0x000fc6000f8ec03f */
[----:B------:R-:W-:Y:S01]  /*0c80*/  ULDC UR5, c[0x0][0x0] ;  /* 0x0000000000057ab9 */ /* 0x000fe20000000800 */
[----:B---3--:R-:W-:Y:S01]  /*0c90*/  VIADD R10, R7, 0xffffffe ;  /* 0x0ffffffe070a7836 */ /* 0x008fe20000000000 */
[----:B------:R-:W-:-:S03]  /*0ca0*/  LOP3.LUT R7, RZ, R2, RZ, 0x33, !PT ;  /* 0x00000002ff077212 */ /* 0x000fc600078e33ff */
[----:B------:R2:W0:Y:S02]  /*0cb0*/  F2I.FTZ.U32.TRUNC.NTZ R11, R10 ;  /* 0x0000000a000b7305 */ /* 0x000424000021f000 */
[----:B--2---:R-:W-:Y:S01]  /*0cc0*/  IMAD.MOV.U32 R10, RZ, RZ, RZ ;  /* 0x000000ffff0a7224 */ /* 0x004fe200078e00ff */
[----:B0-----:R-:W-:-:S05]  /*0cd0*/  IADD3 R9, RZ, -R11, RZ ;  /* 0x8000000bff097210 */ /* 0x001fca0007ffe0ff */
[----:B------:R-:W-:-:S04]  /*0ce0*/  IMAD R9, R9, R6, RZ ;  /* 0x0000000609097224 */ /* 0x000fc800078e02ff */
[----:B----4-:R-:W-:-:S07]  /*0cf0*/  IMAD.HI.U32 R9, R11, R9, R10 ;  /* 0x000000090b097227 */ /* 0x010fce00078e000a */
.L_x_258:
[----:B0-----:R-:W-:Y:S02]  /*0d00*/  IABS R10, R2 ;  /* 0x00000002000a7213 */ /* 0x001fe40000000000 */
[----:B------:R-:W-:Y:S02]  /*0d10*/  IABS R11, R3 ;  /* 0x00000003000b7213 */ /* 0x000fe40000000000 */
[----:B------:R-:W-:Y:S01]  /*0d20*/  LEA R13, R3, UR6, 0x3 ;  /* 0x00000006030d7c11 */ /* 0x000fe2000f8e18ff */
[----:B-----5:R-:W-:Y:S02]  /*0d30*/  IMAD.MOV R12, RZ, RZ, -R10 ;  /* 0x000000ffff0c7224 */ /* 0x020fe400078e0a0a */
[----:B------:R-:W-:Y:S02]  /*0d40*/  IMAD.HI.U32 R10, R9, R11, RZ ;  /* 0x0000000b090a7227 */ /* 0x000fe400078e00ff */
[----:B-1----:R-:W-:Y:S02]  /*0d50*/  LDS.64 R14, [R13] ;  /* 0x000000000d0e7984 */ /* 0x002fe40000000a00 */
[----:B------:R-:W-:Y:S01]  /*0d60*/  IMAD R11, R10, R12, R11 ;  /* 0x0000000c0a0b7224 */ /* 0x000fe200078e020b */
[----:B------:R-:W-:-:S04]  /*0d70*/  IABS R12, R2 ;  /* 0x00000002000c7213 */ /* 0x000fc80000000000 */
[----:B------:R-:W-:-:S13]  /*0d80*/  ISETP.GT.U32.AND P2, PT, R6, R11, PT ;  /* 0x0000000b0600720c */ /* 0x000fda0003f44070 */
[----:B------:R-:W-:Y:S02]  /*0d90*/  @!P2 IMAD.IADD R11, R11, 0x1, -R12 ;  /* 0x000000010b0ba824 */ /* 0x000fe400078e0a0c */
[----:B------:R-:W-:-:S03]  /*0da0*/  @!P2 VIADD R10, R10, 0x1 ;  /* 0x000000010a0aa836 */ /* 0x000fc60000000000 */
[----:B------:R-:W-:Y:S02]  /*0db0*/  ISETP.GE.U32.AND P1, PT, R11, R6, PT ;  /* 0x000000060b00720c */ /* 0x000fe40003f26070 */
[----:B------:R-:W-:-:S04]  /*0dc0*/  LOP3.LUT R11, R3, R2, RZ, 0x3c, !PT ;  /* 0x00000002030b7212 */ /* 0x000fc800078e3cff */
[----:B------:R-:W-:Y:S01]  /*0dd0*/  ISETP.GE.AND P3, PT, R11, RZ, PT ;  /* 0x000000ff0b00720c */ /* 0x000fe20003f66270 */
[----:B------:R-:W-:Y:S02]  /*0de0*/  IMAD.IADD R11, R8, 0x1, R3 ;  /* 0x00000001080b7824 */ /* 0x000fe400078e0203 */
[----:B------:R-:W-:-:S04]  /*0df0*/  VIADD R3, R3, UR5 ;  /* 0x0000000503037c36 */ /* 0x000fc80008000000 */
[----:B------:R-:W-:Y:S02]  /*0e00*/  @P1 IADD3 R10, R10, 0x1, RZ ;  /* 0x000000010a0a1810 */ /* 0x000fe40007ffe0ff */
[----:B------:R-:W-:-:S04]  /*0e10*/  ISETP.GE.AND P1, PT, R3, R0, PT ;  /* 0x000000000300720c */ /* 0x000fc80003f26270 */
        /* <DEDUP_REMOVED lines=10> */
.L_x_259:
        /* <DEDUP_REMOVED lines=12> */
.L_x_410:


//--------------------- .text._ZN17fastertransformer19normalize_kernel_v2I6float4fLi2ELi4ELi4EEEvPT_PKT0_iiii --------------------------
	.section	.text._ZN17fastertransformer19normalize_kernel_v2I6float4fLi2ELi4ELi4EEEvPT_PKT0_iiii,"ax",@progbits
	.align	128
        .global         _ZN17fastertransformer19normalize_kernel_v2I6float4fLi2ELi4ELi4EEEvPT_PKT0_iiii
        .type           _ZN17fastertransformer19normalize_kernel_v2I6float4fLi2ELi4ELi4EEEvPT_PKT0_iiii,@function
        .size           _ZN17fastertransformer19normalize_kernel_v2I6float4fLi2ELi4ELi4EEEvPT_PKT0_iiii,(.L_x_411 - _ZN17fastertransformer19normalize_kernel_v2I6float4fLi2ELi4ELi4EEEvPT_PKT0_iiii)
        .other          _ZN17fastertransformer19normalize_kernel_v2I6float4fLi2ELi4ELi4EEEvPT_PKT0_iiii,@"STO_CUDA_ENTRY STV_DEFAULT"
_ZN17fastertransformer19normalize_kernel_v2I6float4fLi2ELi4ELi4EEEvPT_PKT0_iiii:
.text._ZN17fastertransformer19normalize_kernel_v2I6float4fLi2ELi4ELi4EEEvPT_PKT0_iiii:
        /* <DEDUP_REMOVED lines=9> */
[----:B-1----:R-:W-:Y:S01]  /*0090*/  SHF.R.S32.HI R2, RZ, 0x1f, R9 ;  /* 0x0000001fff027819 */ /* 0x002fe20000011409 */
[----:B------:R-:W-:-:S03]  /*00a0*/  VIADD R6, R9, 0xf ;  /* 0x0000000f09067836 */ /* 0x000fc60000000000 */
[----:B------:R-:W-:Y:S02]  /*00b0*/  LEA.HI R2, R2, R9, RZ, 0x2 ;  /* 0x0000000902027211 */ /* 0x000fe400078f10ff */
[----:B0-----:R-:W-:Y:S01]  /*00c0*/  SHF.R.S32.HI R4, RZ, 0x1f, R3 ;  /* 0x0000001fff047819 */ /* 0x001fe20000011403 */
[----:B--2---:R-:W-:Y:S01]  /*00d0*/  USHF.L.U32 UR4, UR4, 0x3, URZ ;  /* 0x0000000304047899 */ /* 0x004fe2000800063f */
[----:B------:R-:W-:Y:S02]  /*00e0*/  SHF.R.S32.HI R2, RZ, 0x2, R2 ;  /* 0x00000002ff027819 */ /* 0x000fe40000011402 */
[CC--:B------:R-:W-:Y:S02]  /*00f0*/  LEA.HI R13, R4.reuse, R3.reuse, RZ, 0x5 ;  /* 0x00000003040d7211 */ /* 0x0c0fe400078f28ff */
[----:B------:R-:W-:Y:S02]  /*0100*/  LEA.HI R4, R4, R3, RZ, 0x4 ;  /* 0x0000000304047211 */ /* 0x000fe400078f20ff */
[----:B------:R-:W-:-:S02]  /*0110*/  LOP3.LUT R0, R13, 0xffffffe0, RZ, 0xc0, !PT ;  /* 0xffffffe00d007812 */ /* 0x000fc400078ec0ff */
[----:B------:R-:W-:Y:S02]  /*0120*/  LOP3.LUT R4, R4, 0xfffffff0, RZ, 0xc0, !PT ;  /* 0xfffffff004047812 */ /* 0x000fe400078ec0ff */
[----:B------:R-:W-:Y:S01]  /*0130*/  SHF.R.S32.HI R13, RZ, 0x5, R13 ;  /* 0x00000005ff0d7819 */ /* 0x000fe2000001140d */
[C---:B------:R-:W-:Y:S01]  /*0140*/  IMAD.IADD R0, R3.reuse, 0x1, -R0 ;  /* 0x0000000103007824 */ /* 0x040fe200078e0a00 */
[----:B------:R-:W-:-:S04]  /*0150*/  IADD3 R10, R3, -R4, RZ ;  /* 0x80000004030a7210 */ /* 0x000fc80007ffe0ff */
[----:B------:R-:W-:-:S04]  /*0160*/  SHF.R.S32.HI R5, RZ, 0x1f, R0 ;  /* 0x0000001fff057819 */ /* 0x000fc80000011400 */
[----:B------:R-:W-:Y:S01]  /*0170*/  LEA.HI R12, R5, R0, RZ, 0x4 ;  /* 0x00000000050c7211 */ /* 0x000fe200078f20ff */
[----:B------:R-:W-:Y:S01]  /*0180*/  IMAD.SHL.U32 R0, R2, 0x8, RZ ;  /* 0x0000000802007824 */ /* 0x000fe200078e00ff */
[----:B------:R-:W-:-:S04]  /*0190*/  SHF.R.S32.HI R5, RZ, 0x1f, R6 ;  /* 0x0000001fff057819 */ /* 0x000fc80000011406 */
[----:B------:R-:W-:Y:S02]  /*01a0*/  LEA.HI R5, R5, R6, RZ, 0x4 ;  /* 0x0000000605057211 */ /* 0x000fe400078f20ff */
[----:B------:R-:W-:Y:S02]  /*01b0*/  ISETP.GE.AND P1, PT, R3, R0, PT ;  /* 0x000000000300720c */ /* 0x000fe40003f26270 */
[----:B------:R-:W-:Y:S01]  /*01c0*/  SHF.R.S32.HI R11, RZ, 0x4, R5 ;  /* 0x00000004ff0b7819 */ /* 0x000fe20000011405 */
[----:B------:R-:W-:Y:S10]  /*01d0*/  @!P0 BRA `(.L_x_260) ;  /* 0x0000000000d88947 */ /* 0x000ff40003800000 */
[----:B------:R-:W0:Y:S01]  /*01e0*/  LDC R8, c[0x0][0x224] ;  /* 0x00008900ff087b82 */ /* 0x000e220000000800 */
[----:B------:R-:W-:-:S04]  /*01f0*/  LEA R7, R13, UR4, 0x1 ;  /* 0x000000040d077c11 */ /* 0x000fc8000f8e08ff */
[----:B------:R-:W-:-:S03]  /*0200*/  LEA.HI.SX32 R15, R12, R7, 0x1c ;  /* 0x000000070c0f7211 */ /* 0x000fc600078fe2ff */
[----:B------:R-:W1:Y:S01]  /*0210*/  LDC R6, c[0x0][0x228] ;  /* 0x00008a00ff067b82 */ /* 0x000e620000000800 */
[----:B------:R-:W-:Y:S02]  /*0220*/  IABS R18, R15 ;  /* 0x0000000f00127213 */ /* 0x000fe40000000000 */
[-C--:B0-----:R-:W-:Y:S02]  /*0230*/  IABS R14, R8.reuse ;  /* 0x00000008000e7213 */ /* 0x081fe40000000000 */
[----:B------:R-:W-:Y:S02]  /*0240*/  LOP3.LUT R15, R15, R8, RZ, 0x3c, !PT ;  /* 0x000000080f0f7212 */ /* 0x000fe400078e3cff */
[----:B------:R-:W0:Y:S02]  /*0250*/  I2F.RP R16, R14 ;  /* 0x0000000e00107306 */ /* 0x000e240000209400 */
[----:B------:R-:W-:Y:S02]  /*0260*/  ISETP.GE.AND P2, PT, R15, RZ, PT ;  /* 0x000000ff0f00720c */ /* 0x000fe40003f46270 */
[----:B-1----:R-:W-:-:S04]  /*0270*/  IABS R7, R6 ;  /* 0x0000000600077213 */ /* 0x002fc80000000000 */
[----:B0-----:R-:W0:Y:S02]  /*0280*/  MUFU.RCP R16, R16 ;  /* 0x0000001000107308 */ /* 0x001e240000001000 */
[----:B0-----:R-:W-:-:S06]  /*0290*/  VIADD R4, R16, 0xffffffe ;  /* 0x0ffffffe10047836 */ /* 0x001fcc0000000000 */
[----:B------:R-:W0:Y:S08]  /*02a0*/  I2F.RP R16, R7 ;  /* 0x0000000700107306 */ /* 0x000e300000209400 */
[----:B------:R1:W2:Y:S08]  /*02b0*/  F2I.FTZ.U32.TRUNC.NTZ R5, R4 ;  /* 0x0000000400057305 */ /* 0x0002b0000021f000 */
[----:B0-----:R-:W0:Y:S01]  /*02c0*/  MUFU.RCP R16, R16 ;  /* 0x0000001000107308 */ /* 0x001e220000001000 */
[----:B-1----:R-:W-:-:S02]  /*02d0*/  IMAD.MOV.U32 R4, RZ, RZ, RZ ;  /* 0x000000ffff047224 */ /* 0x002fc400078e00ff */
[----:B--2---:R-:W-:-:S04]  /*02e0*/  IMAD.MOV R17, RZ, RZ, -R5 ;  /* 0x000000ffff117224 */ /* 0x004fc800078e0a05 */
[----:B------:R-:W-:-:S04]  /*02f0*/  IMAD R17, R17, R14, RZ ;  /* 0x0000000e11117224 */ /* 0x000fc800078e02ff */
[----:B------:R-:W-:-:S04]  /*0300*/  IMAD.HI.U32 R5, R5, R17, R4 ;  /* 0x0000001105057227 */ /* 0x000fc800078e0004 */
[----:B------:R-:W-:-:S04]  /*0310*/  IMAD.MOV.U32 R17, RZ, RZ, R18 ;  /* 0x000000ffff117224 */ /* 0x000fc800078e0012 */
[----:B------:R-:W-:-:S05]  /*0320*/  IMAD.HI.U32 R4, R5, R17, RZ ;  /* 0x0000001105047227 */ /* 0x000fca00078e00ff */
[----:B------:R-:W-:-:S05]  /*0330*/  IADD3 R5, -R4, RZ, RZ ;  /* 0x000000ff04057210 */ /* 0x000fca0007ffe1ff */
[----:B------:R-:W-:Y:S02]  /*0340*/  IMAD R5, R14, R5, R17 ;  /* 0x000000050e057224 */ /* 0x000fe400078e0211 */
[----:B0-----:R-:W-:-:S03]  /*0350*/  VIADD R17, R16, 0xffffffe ;  /* 0x0ffffffe10117836 */ /* 0x001fc60000000000 */
[----:B------:R-:W-:-:S13]  /*0360*/  ISETP.GT.U32.AND P3, PT, R14, R5, PT ;  /* 0x000000050e00720c */ /* 0x000fda0003f64070 */
[----:B------:R-:W-:Y:S02]  /*0370*/  @!P3 IMAD.IADD R5, R5, 0x1, -R14 ;  /* 0x000000010505b824 */ /* 0x000fe400078e0a0e */
[----:B------:R-:W-:Y:S01]  /*0380*/  @!P3 VIADD R4, R4, 0x1 ;  /* 0x000000010404b836 */ /* 0x000fe20000000000 */
[----:B------:R-:W-:Y:S02]  /*0390*/  ISETP.NE.AND P3, PT, R8, RZ, PT ;  /* 0x000000ff0800720c */ /* 0x000fe40003f65270 */
[----:B------:R-:W-:Y:S02]  /*03a0*/  ISETP.GE.U32.AND P0, PT, R5, R14, PT ;  /* 0x0000000e0500720c */ /* 0x000fe40003f06070 */
[----:B------:R0:W1:Y:S02]  /*03b0*/  F2I.FTZ.U32.TRUNC.NTZ R5, R17 ;  /* 0x0000001100057305 */ /* 0x000064000021f000 */
[----:B0-----:R-:W0:Y:S09]  /*03c0*/  LDC.64 R16, c[0x0][0x218] ;  /* 0x00008600ff107b82 */ /* 0x001e320000000a00 */
[----:B------:R-:W-:-:S05]  /*03d0*/  @P0 VIADD R4, R4, 0x1 ;  /* 0x0000000104040836 */ /* 0x000fca0000000000 */
[----:B------:R-:W-:Y:S01]  /*03e0*/  MOV R14, R4 ;  /* 0x00000004000e7202 */ /* 0x000fe20000000f00 */
[----:B-1----:R-:W-:-:S04]  /*03f0*/  IMAD.MOV R4, RZ, RZ, -R5 ;  /* 0x000000ffff047224 */ /* 0x002fc800078e0a05 */
[----:B------:R-:W-:Y:S01]  /*0400*/  @!P2 IMAD.MOV R14, RZ, RZ, -R14 ;  /* 0x000000ffff0ea224 */ /* 0x000fe200078e0a0e */
[----:B------:R-:W-:Y:S01]  /*0410*/  @!P3 LOP3.LUT R14, RZ, R8, RZ, 0x33, !PT ;  /* 0x00000008ff0eb212 */ /* 0x000fe200078e33ff */
[----:B------:R-:W-:Y:S02]  /*0420*/  IMAD R15, R4, R7, RZ ;  /* 0x00000007040f7224 */ /* 0x000fe400078e02ff */
[----:B------:R-:W-:Y:S01]  /*0430*/  IMAD.MOV.U32 R4, RZ, RZ, RZ ;  /* 0x000000ffff047224 */ /* 0x000fe200078e00ff */
[----:B------:R-:W-:Y:S02]  /*0440*/  IABS R8, R14 ;  /* 0x0000000e00087213 */ /* 0x000fe40000000000 */
[----:B------:R-:W-:Y:S01]  /*0450*/  ISETP.GE.AND P3, PT, R14, RZ, PT ;  /* 0x000000ff0e00720c */ /* 0x000fe20003f66270 */
[----:B------:R-:W-:Y:S01]  /*0460*/  IMAD.HI.U32 R4, R5, R15, R4 ;  /* 0x0000000f05047227 */ /* 0x000fe200078e0004 */
[----:B------:R-:W-:-:S05]  /*0470*/  MOV R5, R8 ;  /* 0x0000000800057202 */ /* 0x000fca0000000f00 */
[----:B------:R-:W-:-:S04]  /*0480*/  IMAD.HI.U32 R4, R4, R5, RZ ;  /* 0x0000000504047227 */ /* 0x000fc800078e00ff */
[----:B------:R-:W-:-:S04]  /*0490*/  IMAD.MOV R4, RZ, RZ, -R4 ;  /* 0x000000ffff047224 */ /* 0x000fc800078e0a04 */
[----:B------:R-:W-:-:S05]  /*04a0*/  IMAD R4, R7, R4, R5 ;  /* 0x0000000407047224 */ /* 0x000fca00078e0205 */
[----:B------:R-:W-:-:S13]  /*04b0*/  ISETP.GT.U32.AND P0, PT, R7, R4, PT ;  /* 0x000000040700720c */ /* 0x000fda0003f04070 */
[----:B------:R-:W-:Y:S01]  /*04c0*/  @!P0 IMAD.IADD R4, R4, 0x1, -R7 ;  /* 0x0000000104048824 */ /* 0x000fe200078e0a07 */
[----:B------:R-:W-:-:S04]  /*04d0*/  ISETP.NE.AND P0, PT, R6, RZ, PT ;  /* 0x000000ff0600720c */ /* 0x000fc80003f05270 */
[----:B------:R-:W-:-:S13]  /*04e0*/  ISETP.GT.U32.AND P2, PT, R7, R4, PT ;  /* 0x000000040700720c */ /* 0x000fda0003f44070 */
[----:B------:R-:W-:-:S05]  /*04f0*/  @!P2 IMAD.IADD R4, R4, 0x1, -R7 ;  /* 0x000000010404a824 */ /* 0x000fca00078e0a07 */
[----:B------:R-:W-:Y:S02]  /*0500*/  @!P3 IADD3 R4, -R4, RZ, RZ ;  /* 0x000000ff0404b210 */ /* 0x000fe40007ffe1ff */
[----:B------:R-:W-:-:S05]  /*0510*/  @!P0 LOP3.LUT R4, RZ, R6, RZ, 0x33, !PT ;  /* 0x00000006ff048212 */ /* 0x000fca00078e33ff */
[----:B0-----:R-:W-:-:S06]  /*0520*/  IMAD.WIDE R16, R4, 0x4, R16 ;  /* 0x0000000404107825 */ /* 0x001fcc00078e0210 */
[----:B------:R0:W5:Y:S02]  /*0530*/  LDG.E R16, desc[UR8][R16.64] ;  /* 0x0000000810107981 */ /* 0x000164000c1e1900 */
.L_x_260:
[----:B------:R-:W-:Y:S01]  /*0540*/  IMAD R8, R2, UR4, RZ ;  /* 0x0000000402087c24 */ /* 0x000fe2000f8e02ff */
[----:B------:R-:W-:Y:S04]  /*0550*/  BSSY B0, `(.L_x_261) ;  /* 0x0000011000007945 */ /* 0x000fe80003800000 */
[----:B------:R-:W-:Y:S05]  /*0560*/  @P1 BRA `(.L_x_262) ;  /* 0x00000000003c1947 */ /* 0x000fea0003800000 */
[----:B------:R-:W1:Y:S01]  /*0570*/  S2R R5, SR_CgaCtaId ;  /* 0x0000000000057919 */ /* 0x000e620000008800 */
[----:B------:R-:W2:Y:S01]  /*0580*/  LDC R20, c[0x0][RZ] ;  /* 0x00000000ff147b82 */ /* 0x000ea20000000800 */
[----:B------:R-:W-:Y:S01]  /*0590*/  MOV R4, 0x400 ;  /* 0x0000040000047802 */ /* 0x000fe20000000f00 */
[----:B0-----:R-:W-:-:S04]  /*05a0*/  IMAD.MOV.U32 R17, RZ, RZ, R3 ;  /* 0x000000ffff117224 */ /* 0x001fc800078e0003 */
[----:B------:R-:W-:Y:S02]  /*05b0*/  VIADD R4, R4, 0x20 ;  /* 0x0000002004047836 */ /* 0x000fe40000000000 */
[----:B------:R-:W0:Y:S03]  /*05c0*/  LDC.64 R14, c[0x0][0x210] ;  /* 0x00008400ff0e7b82 */ /* 0x000e260000000a00 */
[----:B-1----:R-:W-:-:S07]  /*05d0*/  LEA R18, R5, R4, 0x18 ;  /* 0x0000000405127211 */ /* 0x002fce00078ec0ff */
.L_x_263:
[----:B-1----:R-:W-:-:S04]  /*05e0*/  IMAD.IADD R5, R8, 0x1, R17 ;  /* 0x0000000108057824 */ /* 0x002fc800078e0211 */
[----:B0-----:R-:W-:-:S06]  /*05f0*/  IMAD.WIDE R4, R5, 0x10, R14 ;  /* 0x0000001005047825 */ /* 0x001fcc00078e020e */
[----:B------:R-:W3:Y:S01]  /*0600*/  LDG.E.128 R4, desc[UR8][R4.64] ;  /* 0x0000000804047981 */ /* 0x000ee2000c1e1d00 */
[----:B------:R-:W-:Y:S01]  /*0610*/  LEA R19, R17, R18, 0x4 ;  /* 0x0000001211137211 */ /* 0x000fe200078e20ff */
[----:B--2---:R-:W-:-:S05]  /*0620*/  IMAD.IADD R17, R20, 0x1, R17 ;  /* 0x0000000114117824 */ /* 0x004fca00078e0211 */
[----:B------:R-:W-:Y:S01]  /*0630*/  ISETP.GE.AND P0, PT, R17, R0, PT ;  /* 0x000000001100720c */ /* 0x000fe20003f06270 */
[----:B---3--:R1:W-:-:S12]  /*0640*/  STS.128 [R19], R4 ;  /* 0x0000000413007388 */ /* 0x0083d80000000c00 */
[----:B------:R-:W-:Y:S05]  /*0650*/  @!P0 BRA `(.L_x_263) ;  /* 0xfffffffc00e08947 */ /* 0x000fea000383ffff */
.L_x_262:
[----:B------:R-:W-:Y:S05]  /*0660*/  BSYNC B0 ;  /* 0x0000000000007941 */ /* 0x000fea0003800000 */
.L_x_261:
[----:B-1----:R-:W-:Y:S01]  /*0670*/  IMAD R6, R11, R10, RZ ;  /* 0x0000000a0b067224 */ /* 0x002fe200078e02ff */
        /* <DEDUP_REMOVED lines=9> */
[----:B------:R-:W-:Y:S01]  /*0710*/  BSSY B1, `(.L_x_266) ;  /* 0x0000021000017945 */ /* 0x000fe20003800000 */
[----:B------:R-:W-:Y:S02]  /*0720*/  IMAD.MOV.U32 R7, RZ, RZ, RZ ;  /* 0x000000ffff077224 */ /* 0x000fe400078e00ff */
[----:B------:R-:W-:Y:S01]  /*0730*/  IADD3 R11, -R11, RZ, RZ ;  /* 0x000000ff0b0b7210 */ /* 0x000fe20007ffe1ff */
[----:B------:R-:W-:-:S03]  /*0740*/  IMAD.MOV.U32 R5, RZ, RZ, RZ ;  /* 0x000000ffff057224 */ /* 0x000fc600078e00ff */
        /* <DEDUP_REMOVED lines=10> */
[----:B------:R-:W-:Y:S01]  /*07f0*/  HFMA2.MMA R7, -RZ, RZ, 0, 0 ;  /* 0x00000000ff077435 */ /* 0x000fe200000001ff */
[----:B------:R-:W-:Y:S01]  /*0800*/  IADD3 R13, RZ, -R14, -R11 ;  /* 0x8000000eff0d7210 */ /* 0x000fe20007ffe80b */
[----:B------:R-:W-:Y:S01]  /*0810*/  IMAD.MOV.U32 R5, RZ, RZ, RZ ;  /* 0x000000ffff057224 */ /* 0x000fe200078e00ff */
[----:B-1----:R-:W-:-:S06]  /*0820*/  ULEA UR4, UR5, UR4, 0x18 ;  /* 0x0000000405047291 */ /* 0x002fcc000f8ec03f */
[----:B------:R-:W-:-:S05]  /*0830*/  LEA R12, R12, UR4, 0x2 ;  /* 0x000000040c0c7c11 */ /* 0x000fca000f8e10ff */
[----:B------:R-:W-:-:S07]  /*0840*/  VIADD R12, R12, 0x8 ;  /* 0x000000080c0c7836 */ /* 0x000fce0000000000 */
.L_x_268:
[----:B------:R-:W1:Y:S01]  /*0850*/  LDS R14, [R12+-0x8] ;  /* 0xfffff8000c0e7984 */ /* 0x000e620000000800 */
[----:B------:R-:W-:Y:S01]  /*0860*/  VIADD R13, R13, 0xfffffffc ;  /* 0xfffffffc0d0d7836 */ /* 0x000fe20000000000 */
[----:B------:R-:W-:Y:S02]  /*0870*/  IADD3 R7, R7, 0x4, RZ ;  /* 0x0000000407077810 */ /* 0x000fe40007ffe0ff */
[----:B------:R-:W2:Y:S02]  /*0880*/  LDS R18, [R12+-0x4] ;  /* 0xfffffc000c127984 */ /* 0x000ea40000000800 */
[----:B------:R-:W-:Y:S02]  /*0890*/  ISETP.NE.AND P0, PT, R13, RZ, PT ;  /* 0x000000ff0d00720c */ /* 0x000fe40003f05270 */
[----:B------:R-:W3:Y:S04]  /*08a0*/  LDS R20, [R12] ;  /* 0x000000000c147984 */ /* 0x000ee80000000800 */
[----:B------:R4:W0:Y:S02]  /*08b0*/  LDS R22, [R12+0x4] ;  /* 0x000004000c167984 */ /* 0x0008240000000800 */
[----:B----4-:R-:W-:-:S02]  /*08c0*/  VIADD R12, R12, 0x10 ;  /* 0x000000100c0c7836 */ /* 0x010fc40000000000 */
[----:B-1----:R-:W-:-:S04]  /*08d0*/  FFMA.FTZ R5, R14, R14, R5 ;  /* 0x0000000e0e057223 */ /* 0x002fc80000010005 */
[----:B--2---:R-:W-:-:S04]  /*08e0*/  FFMA.FTZ R5, R18, R18, R5 ;  /* 0x0000001212057223 */ /* 0x004fc80000010005 */
[----:B---3--:R-:W-:-:S04]  /*08f0*/  FFMA.FTZ R5, R20, R20, R5 ;  /* 0x0000001414057223 */ /* 0x008fc80000010005 */
[----:B0-----:R-:W-:Y:S01]  /*0900*/  FFMA.FTZ R5, R22, R22, R5 ;  /* 0x0000001616057223 */ /* 0x001fe20000010005 */
[----:B------:R-:W-:Y:S06]  /*0910*/  @P0 BRA `(.L_x_268) ;  /* 0xfffffffc00cc0947 */ /* 0x000fec000383ffff */
.L_x_267:
[----:B------:R-:W-:Y:S05]  /*0920*/  BSYNC B1 ;  /* 0x0000000000017941 */ /* 0x000fea0003800000 */
.L_x_266:
        /* <DEDUP_REMOVED lines=8> */
.L_x_269:
[----:B------:R1:W2:Y:S01]  /*09b0*/  LDS R12, [R6] ;  /* 0x00000000060c7984 */ /* 0x0002a20000000800 */
[----:B------:R-:W-:-:S05]  /*09c0*/  VIADD R11, R11, 0xffffffff ;  /* 0xffffffff0b0b7836 */ /* 0x000fca0000000000 */
[----:B------:R-:W-:Y:S02]  /*09d0*/  ISETP.NE.AND P0, PT, R11, RZ, PT ;  /* 0x000000ff0b00720c */ /* 0x000fe40003f05270 */
[----:B-1----:R-:W-:Y:S01]  /*09e0*/  IADD3 R6, R6, 0x4, RZ ;  /* 0x0000000406067810 */ /* 0x002fe20007ffe0ff */
[----:B--2---:R-:W-:-:S10]  /*09f0*/  FFMA.FTZ R5, R12, R12, R5 ;  /* 0x0000000c0c057223 */ /* 0x004fd40000010005 */
[----:B------:R-:W-:Y:S05]  /*0a00*/  @P0 BRA `(.L_x_269) ;  /* 0xfffffffc00e80947 */ /* 0x000fea000383ffff */
.L_x_265:
[----:B------:R-:W-:Y:S05]  /*0a10*/  BSYNC B0 ;  /* 0x0000000000007941 */ /* 0x000fea0003800000 */
.L_x_264:
        /* <DEDUP_REMOVED lines=26> */
[----:B-1---5:R-:W-:-:S05]  /*0bc0*/  FMUL.FTZ R16, R9, R16 ;  /* 0x0000001009107220 */ /* 0x022fca0000410000 */
[----:B------:R1:W-:Y:S02]  /*0bd0*/  STS [R5], R16 ;  /* 0x0000001005007388 */ /* 0x0003e40000000800 */
.L_x_271:
[----:B------:R-:W-:Y:S05]  /*0be0*/  BSYNC B0 ;  /* 0x0000000000007941 */ /* 0x000fea0003800000 */
.L_x_270:
        /* <DEDUP_REMOVED lines=13> */
[----:B---3--:R-:W-:-:S04]  /*0cc0*/  VIADD R4, R6, 0xffffffe ;  /* 0x0ffffffe06047836 */ /* 0x008fc80000000000 */
[----:B-1----:R1:W2:Y:S02]  /*0cd0*/  F2I.FTZ.U32.TRUNC.NTZ R5, R4 ;  /* 0x0000000400057305 */ /* 0x0022a4000021f000 */
[----:B-1----:R-:W-:Y:S02]  /*0ce0*/  IMAD.MOV.U32 R4, RZ, RZ, RZ ;  /* 0x000000ffff047224 */ /* 0x002fe400078e00ff */
[----:B--2---:R-:W-:-:S04]  /*0cf0*/  IMAD.MOV R12, RZ, RZ, -R5 ;  /* 0x000000ffff0c7224 */ /* 0x004fc800078e0a05 */
[----:B------:R-:W-:Y:S01]  /*0d00*/  IMAD R13, R12, R9, RZ ;  /* 0x000000090c0d7224 */ /* 0x000fe200078e02ff */
[----:B------:R-:W-:-:S03]  /*0d10*/  LOP3.LUT R12, RZ, R2, RZ, 0x33, !PT ;  /* 0x00000002ff0c7212 */ /* 0x000fc600078e33ff */
[----:B----4-:R-:W-:-:S07]  /*0d20*/  IMAD.HI.U32 R13, R5, R13, R4 ;  /* 0x0000000d050d7227 */ /* 0x010fce00078e0004 */
.L_x_272:
[----:B-1----:R-:W-:Y:S01]  /*0d30*/  IABS R4, R2 ;  /* 0x0000000200047213 */ /* 0x002fe20000000000 */
[----:B------:R-:W-:Y:S01]  /*0d40*/  IMAD.IADD R15, R8, 0x1, R3 ;  /* 0x00000001080f7824 */ /* 0x000fe200078e0203 */
[----:B------:R-:W-:Y:S02]  /*0d50*/  IABS R6, R3 ;  /* 0x0000000300067213 */ /* 0x000fe40000000000 */
[----:B------:R-:W-:Y:S01]  /*0d60*/  IADD3 R5, RZ, -R4, RZ ;  /* 0x80000004ff057210 */ /* 0x000fe20007ffe0ff */
[----:B------:R-:W-:Y:S01]  /*0d70*/  IMAD.WIDE R14, R15, 0x10, R10 ;  /* 0x000000100f0e7825 */ /* 0x000fe200078e020a */
[----:B0-----:R-:W-:-:S03]  /*0d80*/  LEA R17, R3, UR6, 0x4 ;  /* 0x0000000603117c11 */ /* 0x001fc6000f8e20ff */
[----:B------:R-:W-:-:S04]  /*0d90*/  IMAD.HI.U32 R4, R13, R6, RZ ;  /* 0x000000060d047227 */ /* 0x000fc800078e00ff */
[----:B------:R-:W-:Y:S01]  /*0da0*/  IMAD R6, R4, R5, R6 ;  /* 0x0000000504067224 */ /* 0x000fe200078e0206 */
[----:B------:R-:W-:-:S04]  /*0db0*/  IABS R5, R2 ;  /* 0x0000000200057213 */ /* 0x000fc80000000000 */
[----:B------:R-:W-:-:S13]  /*0dc0*/  ISETP.GT.U32.AND P2, PT, R9, R6, PT ;  /* 0x000000060900720c */ /* 0x000fda0003f44070 */
[----:B------:R-:W-:Y:S01]  /*0dd0*/  @!P2 IMAD.IADD R6, R6, 0x1, -R5 ;  /* 0x000000010606a824 */ /* 0x000fe200078e0a05 */
[C---:B------:R-:W-:Y:S01]  /*0de0*/  LOP3.LUT R5, R3.reuse, R2, RZ, 0x3c, !PT ;  /* 0x0000000203057212 */ /* 0x040fe200078e3cff */
[----:B------:R-:W-:Y:S02]  /*0df0*/  @!P2 VIADD R4, R4, 0x1 ;  /* 0x000000010404a836 */ /* 0x000fe40000000000 */
[----:B------:R-:W-:Y:S01]  /*0e00*/  VIADD R3, R3, UR5 ;  /* 0x0000000503037c36 */ /* 0x000fe20008000000 */
[----:B------:R-:W-:Y:S02]  /*0e10*/  ISETP.GE.U32.AND P1, PT, R6, R9, PT ;  /* 0x000000090600720c */ /* 0x000fe40003f26070 */
[----:B------:R-:W-:-:S11]  /*0e20*/  ISETP.GE.AND P3, PT, R5, RZ, PT ;  /* 0x000000ff0500720c */ /* 0x000fd60003f66270 */
[----:B------:R-:W-:Y:S01]  /*0e30*/  @P1 VIADD R4, R4, 0x1 ;  /* 0x0000000104041836 */ /* 0x000fe20000000000 */
[----:B------:R-:W-:-:S04]  /*0e40*/  ISETP.GE.AND P1, PT, R3, R0, PT ;  /* 0x000000000300720c */ /* 0x000fc80003f26270 */
[----:B------:R-:W-:-:S04]  /*0e50*/  @!P3 IADD3 R4, -R4, RZ, RZ ;  /* 0x000000ff0404b210 */ /* 0x000fc80007ffe1ff */
[----:B------:R-:W-:-:S04]  /*0e60*/  SEL R4, R12, R4, !P0 ;  /* 0x000000040c047207 */ /* 0x000fc80004000000 */
[----:B-----5:R-:W-:Y:S02]  /*0e70*/  LEA R16, R4, UR4, 0x2 ;  /* 0x0000000404107c11 */ /* 0x020fe4000f8e10ff */
        /* <DEDUP_REMOVED lines=9> */
.L_x_273:
        /* <DEDUP_REMOVED lines=15> */
.L_x_411:


//--------------------- .text._ZN17fastertransformer19normalize_kernel_v2IffLi4ELi4ELi1EEEvPT_PKT0_iiii --------------------------
	.section	.text._ZN17fastertransformer19normalize_kernel_v2IffLi4ELi4ELi1EEEvPT_PKT0_iiii,"ax",@progbits
	.align	128
        .global         _ZN17fastertransformer19normalize_kernel_v2IffLi4ELi4ELi1EEEvPT_PKT0_iiii
        .type           _ZN17fastertransformer19normalize_kernel_v2IffLi4ELi4ELi1EEEvPT_PKT0_iiii,@function
        .size           _ZN17fastertransformer19normalize_kernel_v2IffLi4ELi4ELi1EEEvPT_PKT0_iiii,(.L_x_412 - _ZN17fastertransformer19normalize_kernel_v2IffLi4ELi4ELi1EEEvPT_PKT0_iiii)
        .other          _ZN17fastertransformer19normalize_kernel_v2IffLi4ELi4ELi1EEEvPT_PKT0_iiii,@"STO_CUDA_ENTRY STV_DEFAULT"
_ZN17fastertransformer19normalize_kernel_v2IffLi4ELi4ELi1EEEvPT_PKT0_iiii:
.text._ZN17fastertransformer19normalize_kernel_v2IffLi4ELi4ELi1EEEvPT_PKT0_iiii:
        /* <DEDUP_REMOVED lines=79> */
.L_x_274:
        /* <DEDUP_REMOVED lines=9> */
.L_x_277:
        /* <DEDUP_REMOVED lines=8> */
.L_x_276:
[----:B------:R-:W-:Y:S05]  /*0600*/  BSYNC B0 ;  /* 0x0000000000007941 */ /* 0x000fea0003800000 */
.L_x_275:
        /* <DEDUP_REMOVED lines=30> */
.L_x_282:
        /* <DEDUP_REMOVED lines=13> */
.L_x_281:
[----:B------:R-:W-:Y:S05]  /*08c0*/  BSYNC B1 ;  /* 0x0000000000017941 */ /* 0x000fea0003800000 */
.L_x_280:
        /* <DEDUP_REMOVED lines=8> */
.L_x_283:
[----:B------:R0:W1:Y:S01]  /*0950*/  LDS R9, [R5] ;  /* 0x0000000005097984 */ /* 0x0000620000000800 */
[----:B------:R-:W-:-:S04]  /*0960*/  IADD3 R8, R8, -0x1, RZ ;  /* 0xffffffff08087810 */ /* 0x000fc80007ffe0ff */
[----:B------:R-:W-:Y:S01]  /*0970*/  ISETP.NE.AND P0, PT, R8, RZ, PT ;  /* 0x000000ff0800720c */ /* 0x000fe20003f05270 */
[----:B0-----:R-:W-:Y:S02]  /*0980*/  VIADD R5, R5, 0x4 ;  /* 0x0000000405057836 */ /* 0x001fe40000000000 */
[----:B-1----:R-:W-:-:S10]  /*0990*/  FFMA.FTZ R6, R9, R9, R6 ;  /* 0x0000000909067223 */ /* 0x002fd40000010006 */
[----:B------:R-:W-:Y:S05]  /*09a0*/  @P0 BRA `(.L_x_283) ;  /* 0xfffffffc00e80947 */ /* 0x000fea000383ffff */
.L_x_279:
[----:B------:R-:W-:Y:S05]  /*09b0*/  BSYNC B0 ;  /* 0x0000000000007941 */ /* 0x000fea0003800000 */
.L_x_278:
        /* <DEDUP_REMOVED lines=26> */
.L_x_285:
[----:B------:R-:W-:Y:S05]  /*0b60*/  BSYNC B0 ;  /* 0x0000000000007941 */ /* 0x000fea0003800000 */
.L_x_284:
        /* <DEDUP_REMOVED lines=21> */
.L_x_286:
        /* <DEDUP_REMOVED lines=26> */
.L_x_287:
        /* <DEDUP_REMOVED lines=10> */
.L_x_412:


//--------------------- .text._ZN17fastertransformer19normalize_kernel_v2I6float2fLi4ELi4ELi2EEEvPT_PKT0_iiii --------------------------
	.section	.text._ZN17fastertransformer19normalize_kernel_v2I6float2fLi4ELi4ELi2EEEvPT_PKT0_iiii,"ax",@progbits
	.align	128
        .global         _ZN17fastertransformer19normalize_kernel_v2I6float2fLi4ELi4ELi2EEEvPT_PKT0_iiii
        .type           _ZN17fastertransformer19normalize_kernel_v2I6float2fLi4ELi4ELi2EEEvPT_PKT0_iiii,@function
        .size           _ZN17fastertransformer19normalize_kernel_v2I6float2fLi4ELi4ELi2EEEvPT_PKT0_iiii,(.L_x_413 - _ZN17fastertransformer19normalize_kernel_v2I6float2fLi4ELi4ELi2EEEvPT_PKT0_iiii)
        .other          _ZN17fastertransformer19normalize_kernel_v2I6float2fLi4ELi4ELi2EEEvPT_PKT0_iiii,@"STO_CUDA_ENTRY STV_DEFAULT"
_ZN17fastertransformer19normalize_kernel_v2I6float2fLi4ELi4ELi2EEEvPT_PKT0_iiii:
.text._ZN17fastertransformer19normalize_kernel_v2I6float2fLi4ELi4ELi2EEEvPT_PKT0_iiii:
        /* <DEDUP_REMOVED lines=40> */
[----:B0-----:R-:W-:Y:S01]  /*0280*/  VIADD R11, R12, 0xffffffe ;  /* 0x0ffffffe0c0b7836 */ /* 0x001fe20000000000 */
[----:B-1----:R-:W-:-:S05]  /*0290*/  IABS R12, R8 ;  /* 0x00000008000c7213 */ /* 0x002fca0000000000 */
[----:B------:R-:W0:Y:S02]  /*02a0*/  F2I.FTZ.U32.TRUNC.NTZ R11, R11 ;  /* 0x0000000b000b7305 */ /* 0x000e24000021f000 */
[----:B0-----:R-:W-:-:S05]  /*02b0*/  IADD3 R15, RZ, -R11, RZ ;  /* 0x8000000bff0f7210 */ /* 0x001fca0007ffe0ff */
        /* <DEDUP_REMOVED lines=17> */
[--C-:B0-----:R-:W-:Y:S02]  /*03d0*/  IMAD.MOV R15, RZ, RZ, -R11.reuse ;  /* 0x000000ffff0f7224 */ /* 0x101fe400078e0a0b */
        /* <DEDUP_REMOVED lines=16> */
[----:B------:R-:W-:-:S04]  /*04e0*/  @!P2 IMAD.IADD R13, R13, 0x1, -R12 ;  /* 0x000000010d0da824 */ /* 0x000fc800078e0a0c */
[----:B------:R-:W-:Y:S01]  /*04f0*/  @!P3 IMAD.MOV R13, RZ, RZ, -R13 ;  /* 0x000000ffff0db224 */ /* 0x000fe200078e0a0d */
[----:B------:R-:W-:-:S05]  /*0500*/  @!P0 LOP3.LUT R13, RZ, R8, RZ, 0x33, !PT ;  /* 0x00000008ff0d8212 */ /* 0x000fca00078e33ff */
[----:B0-----:R-:W-:-:S06]  /*0510*/  IMAD.WIDE R12, R13, 0x4, R10 ;  /* 0x000000040d0c7825 */ /* 0x001fcc00078e020a */
[----:B------:R0:W5:Y:S02]  /*0520*/  LDG.E R12, desc[UR8][R12.64] ;  /* 0x000000080c0c7981 */ /* 0x000164000c1e1900 */
.L_x_288:
        /* <DEDUP_REMOVED lines=10> */
.L_x_291:
[----:B-1----:R-:W-:-:S04]  /*05d0*/  IMAD.IADD R15, R8, 0x1, R13 ;  /* 0x00000001080f7824 */ /* 0x002fc800078e020d */
[----:B0-----:R-:W-:-:S06]  /*05e0*/  IMAD.WIDE R14, R15, 0x8, R10 ;  /* 0x000000080f0e7825 */ /* 0x001fcc00078e020a */
[----:B------:R-:W3:Y:S01]  /*05f0*/  LDG.E.64 R14, desc[UR8][R14.64] ;  /* 0x000000080e0e7981 */ /* 0x000ee2000c1e1b00 */
[----:B------:R-:W-:Y:S02]  /*0600*/  IMAD R17, R13, 0x8, R16 ;  /* 0x000000080d117824 */ /* 0x000fe400078e0210 */
[----:B--2---:R-:W-:-:S05]  /*0610*/  IMAD.IADD R13, R18, 0x1, R13 ;  /* 0x00000001120d7824 */ /* 0x004fca00078e020d */
[----:B------:R-:W-:Y:S01]  /*0620*/  ISETP.GE.AND P0, PT, R13, R0, PT ;  /* 0x000000000d00720c */ /* 0x000fe20003f06270 */
[----:B---3--:R1:W-:-:S12]  /*0630*/  STS.64 [R17], R14 ;  /* 0x0000000e11007388 */ /* 0x0083d80000000a00 */
[----:B------:R-:W-:Y:S05]  /*0640*/  @!P0 BRA `(.L_x_291) ;  /* 0xfffffffc00e08947 */ /* 0x000fea000383ffff */
.L_x_290:
[----:B------:R-:W-:Y:S05]  /*0650*/  BSYNC B0 ;  /* 0x0000000000007941 */ /* 0x000fea0003800000 */
.L_x_289:
        /* <DEDUP_REMOVED lines=28> */
.L_x_296:
        /* <DEDUP_REMOVED lines=13> */
.L_x_295:
[----:B------:R-:W-:Y:S05]  /*08f0*/  BSYNC B1 ;  /* 0x0000000000017941 */ /* 0x000fea0003800000 */
.L_x_294:
        /* <DEDUP_REMOVED lines=8> */
.L_x_297:
[----:B------:R1:W2:Y:S01]  /*0980*/  LDS R4, [R6] ;  /* 0x0000000006047984 */ /* 0x0002a20000000800 */
[----:B------:R-:W-:-:S05]  /*0990*/  VIADD R10, R10, 0xffffffff ;  /* 0xffffffff0a0a7836 */ /* 0x000fca0000000000 */
[----:B------:R-:W-:Y:S01]  /*09a0*/  ISETP.NE.AND P0, PT, R10, RZ, PT ;  /* 0x000000ff0a00720c */ /* 0x000fe20003f05270 */
[----:B-1----:R-:W-:Y:S02]  /*09b0*/  VIADD R6, R6, 0x4 ;  /* 0x0000000406067836 */ /* 0x002fe40000000000 */
[----:B--2---:R-:W-:-:S10]  /*09c0*/  FFMA.FTZ R7, R4, R4, R7 ;  /* 0x0000000404077223 */ /* 0x004fd40000010007 */
[----:B------:R-:W-:Y:S05]  /*09d0*/  @P0 BRA `(.L_x_297) ;  /* 0xfffffffc00e80947 */ /* 0x000fea000383ffff */
.L_x_293:
[----:B------:R-:W-:Y:S05]  /*09e0*/  BSYNC B0 ;  /* 0x0000000000007941 */ /* 0x000fea0003800000 */
.L_x_292:
[----:B------:R-:W2:Y:S01]  /*09f0*/  SHFL.BFLY PT, R4, R7, 0x1, 0x1f ;  /* 0x0c201f0007047f89 */ /* 0x000ea200000e0000 */
[----:B------:R-:W-:Y:S01]  /*0a00*/  ISETP.NE.AND P0, PT, R5, RZ, PT ;  /* 0x000000ff0500720c */ /* 0x000fe20003f05270 */
[----:B------:R-:W-:Y:S01]  /*0a10*/  BSSY B0, `(.L_x_298) ;  /* 0x0000018000007945 */ /* 0x000fe20003800000 */
[----:B--2---:R-:W-:-:S05]  /*0a20*/  FADD.FTZ R4, R4, R7 ;  /* 0x0000000704047221 */ /* 0x004fca0000010000 */
[----:B------:R-:W2:Y:S02]  /*0a30*/  SHFL.BFLY PT, R11, R4, 0x2, 0x1f ;  /* 0x0c401f00040b7f89 */ /* 0x000ea400000e0000 */
[----:B--2---:R-:W-:-:S05]  /*0a40*/  FADD.FTZ R11, R4, R11 ;  /* 0x0000000b040b7221 */ /* 0x004fca0000010000 */
[----:B------:R-:W2:Y:S02]  /*0a50*/  SHFL.BFLY PT, R6, R11, 0x4, 0x1f ;  /* 0x0c801f000b067f89 */ /* 0x000ea400000e0000 */
[----:B--2---:R-:W-:Y:S01]  /*0a60*/  FADD.FTZ R6, R11, R6 ;  /* 0x000000060b067221 */ /* 0x004fe20000010000 */
[----:B------:R-:W-:Y:S06]  /*0a70*/  @P0 BRA `(.L_x_299) ;  /* 0x0000000000440947 */ /* 0x000fec0003800000 */
[----:B------:R-:W-:Y:S01]  /*0a80*/  FMUL.FTZ R6, R6, 1 ;  /* 0x3f80000006067820 */ /* 0x000fe20000410000 */
[----:B------:R-:W-:Y:S01]  /*0a90*/  UMOV UR4, 0xa0b5ed8d ;  /* 0xa0b5ed8d00047882 */ /* 0x000fe20000000000 */
[----:B------:R-:W-:Y:S02]  /*0aa0*/  UMOV UR5, 0x3eb0c6f7 ;  /* 0x3eb0c6f700057882 */ /* 0x000fe40000000000 */
[----:B------:R-:W2:Y:S02]  /*0ab0*/  F2F.F64.F32 R4, R6 ;  /* 0x0000000600047310 */ /* 0x000ea40000201800 */
[----:B--2---:R-:W-:Y:S01]  /*0ac0*/  DADD R4, R4, UR4 ;  /* 0x0000000404047e29 */ /* 0x004fe20008000000 */
[----:B------:R-:W-:Y:S01]  /*0ad0*/  UMOV UR4, 0xf0000000 ;  /* 0xf000000000047882 */ /* 0x000fe20000000000 */
[----:B------:R-:W-:-:S04]  /*0ae0*/  UMOV UR5, 0x380fffff ;  /* 0x380fffff00057882 */ /* 0x000fc80000000000 */
[----:B------:R-:W2:Y:S02]  /*0af0*/  F2F.F32.F64 R7, R4 ;  /* 0x0000000400077310 */ /* 0x000ea40000301000 */
[----:B------:R-:W-:Y:S01]  /*0b00*/  DSETP.GEU.AND P0, PT, |R4|, UR4, PT ;  /* 0x0000000404007e2a */ /* 0x000fe2000bf0e200 */
[----:B------:R-:W3:Y:S01]  /*0b10*/  S2UR UR5, SR_CgaCtaId ;  /* 0x00000000000579c3 */ /* 0x000ee20000008800 */
[----:B------:R-:W-:-:S12]  /*0b20*/  UMOV UR4, 0x400 ;  /* 0x0000040000047882 */ /* 0x000fd80000000000 */
[----:B--2---:R-:W-:-:S06]  /*0b30*/  @!P0 FMUL R7, R7, 1.175494350822287508e-38 ;  /* 0x0080000007078820 */ /* 0x004fcc0000400000 */
[----:B------:R-:W2:Y:S01]  /*0b40*/  MUFU.RSQ R7, R7 ;  /* 0x0000000700077308 */ /* 0x000ea20000001400 */
[----:B---3--:R-:W-:-:S06]  /*0b50*/  ULEA UR4, UR5, UR4, 0x18 ;  /* 0x0000000405047291 */ /* 0x008fcc000f8ec03f */
[----:B------:R-:W-:Y:S01]  /*0b60*/  LEA R9, R9, UR4, 0x2 ;  /* 0x0000000409097c11 */ /* 0x000fe2000f8e10ff */
[----:B--2--5:R-:W-:-:S05]  /*0b70*/  FMUL.FTZ R12, R7, R12 ;  /* 0x0000000c070c7220 */ /* 0x024fca0000410000 */
[----:B------:R2:W-:Y:S02]  /*0b80*/  STS [R9], R12 ;  /* 0x0000000c09007388 */ /* 0x0005e40000000800 */
.L_x_299:
[----:B------:R-:W-:Y:S05]  /*0b90*/  BSYNC B0 ;  /* 0x0000000000007941 */ /* 0x000fea0003800000 */
.L_x_298:
[----:B------:R-:W-:Y:S06]  /*0ba0*/  BAR.SYNC.DEFER_BLOCKING 0x0 ;  /* 0x0000000000007b1d */ /* 0x000fec0000010000 */
[----:B------:R-:W-:Y:S05]  /*0bb0*/  @P1 EXIT ;  /* 0x000000000000194d */ /* 0x000fea0003800000 */
[----:B------:R-:W-:Y:S01]  /*0bc0*/  IABS R6, R2 ;  /* 0x0000000200067213 */ /* 0x000fe20000000000 */
[----:B------:R-:W3:Y:S01]  /*0bd0*/  S2UR UR5, SR_CgaCtaId ;  /* 0x00000000000579c3 */ /* 0x000ee20000008800 */
[----:B------:R-:W-:Y:S01]  /*0be0*/  UMOV UR4, 0x400 ;  /* 0x0000040000047882 */ /* 0x000fe20000000000 */
[----:B------:R-:W-:Y:S01]  /*0bf0*/  ISETP.NE.AND P0, PT, R2, RZ, PT ;  /* 0x000000ff0200720c */ /* 0x000fe20003f05270 */
[----:B------:R-:W4:Y:S01]  /*0c00*/  I2F.RP R7, R6 ;  /* 0x0000000600077306 */ /* 0x000f220000209400 */
[----:B------:R-:W-:-:S04]  /*0c10*/  UIADD3 UR6, UR4, 0x40, URZ ;  /* 0x0000004004067890 */ /* 0x000fc8000fffe03f */
[----:B------:R-:W0:Y:S03]  /*0c20*/  LDC.64 R4, c[0x0][0x210] ;  /* 0x00008400ff047b82 */ /* 0x000e260000000a00 */
[----:B----4-:R-:W4:Y:S01]  /*0c30*/  MUFU.RCP R7, R7 ;  /* 0x0000000700077308 */ /* 0x010f220000001000 */
[----:B---3--:R-:W-:Y:S02]  /*0c40*/  ULEA UR4, UR5, UR4, 0x18 ;  /* 0x0000000405047291 */ /* 0x008fe4000f8ec03f */
[----:B------:R-:W-:-:S03]  /*0c50*/  ULEA UR6, UR5, UR6, 0x18 ;  /* 0x0000000605067291 */ /* 0x000fc6000f8ec03f */
[----:B------:R-:W-:Y:S01]  /*0c60*/  ULDC UR5, c[0x0][0x0] ;  /* 0x0000000000057ab9 */ /* 0x000fe20000000800 */
[----:B----4-:R-:W-:Y:S01]  /*0c70*/  VIADD R10, R7, 0xffffffe ;  /* 0x0ffffffe070a7836 */ /* 0x010fe20000000000 */
[----:B------:R-:W-:-:S03]  /*0c80*/  LOP3.LUT R7, RZ, R2, RZ, 0x33, !PT ;  /* 0x00000002ff077212 */ /* 0x000fc600078e33ff */
[----:B------:R3:W2:Y:S02]  /*0c90*/  F2I.FTZ.U32.TRUNC.NTZ R11, R10 ;  /* 0x0000000a000b7305 */ /* 0x0006a4000021f000 */
[----:B---3--:R-:W-:Y:S01]  /*0ca0*/  IMAD.MOV.U32 R10, RZ, RZ, RZ ;  /* 0x000000ffff0a7224 */ /* 0x008fe200078e00ff */
[----:B--2---:R-:W-:-:S05]  /*0cb0*/  IADD3 R9, RZ, -R11, RZ ;  /* 0x8000000bff097210 */ /* 0x004fca0007ffe0ff */
[----:B------:R-:W-:-:S04]  /*0cc0*/  IMAD R9, R9, R6, RZ ;  /* 0x0000000609097224 */ /* 0x000fc800078e02ff */
[----:B0-----:R-:W-:-:S07]  /*0cd0*/  IMAD.HI.U32 R9, R11, R9, R10 ;  /* 0x000000090b097227 */ /* 0x001fce00078e000a */
.L_x_300:
        /* <DEDUP_REMOVED lines=28> */
.L_x_301:
        /* <DEDUP_REMOVED lines=14> */
.L_x_413:


//--------------------- .text._ZN17fastertransformer19normalize_kernel_v2I6float4fLi4ELi4ELi4EEEvPT_PKT0_iiii --------------------------
	.section	.text._ZN17fastertransformer19normalize_kernel_v2I6float4fLi4ELi4ELi4EEEvPT_PKT0_iiii,"ax",@progbits
	.align	128
        .global         _ZN17fastertransformer19normalize_kernel_v2I6float4fLi4ELi4ELi4EEEvPT_PKT0_iiii
        .type           _ZN17fastertransformer19normalize_kernel_v2I6float4fLi4ELi4ELi4EEEvPT_PKT0_iiii,@function
        .size           _ZN17fastertransformer19normalize_kernel_v2I6float4fLi4ELi4ELi4EEEvPT_PKT0_iiii,(.L_x_414 - _ZN17fastertransformer19normalize_kernel_v2I6float4fLi4ELi4ELi4EEEvPT_PKT0_iiii)
        .other          _ZN17fastertransformer19normalize_kernel_v2I6float4fLi4ELi4ELi4EEEvPT_PKT0_iiii,@"STO_CUDA_ENTRY STV_DEFAULT"
_ZN17fastertransformer19normalize_kernel_v2I6float4fLi4ELi4ELi4EEEvPT_PKT0_iiii:
.text._ZN17fastertransformer19normalize_kernel_v2I6float4fLi4ELi4ELi4EEEvPT_PKT0_iiii:
        /* <DEDUP_REMOVED lines=84> */
.L_x_302:
        /* <DEDUP_REMOVED lines=10> */
.L_x_305:
        /* <DEDUP_REMOVED lines=8> */
.L_x_304:
[----:B------:R-:W-:Y:S05]  /*0660*/  BSYNC B0 ;  /* 0x0000000000007941 */ /* 0x000fea0003800000 */
.L_x_303:
        /* <DEDUP_REMOVED lines=30> */
.L_x_310:
        /* <DEDUP_REMOVED lines=13> */
.L_x_309:
[----:B------:R-:W-:Y:S05]  /*0920*/  BSYNC B1 ;  /* 0x0000000000017941 */ /* 0x000fea0003800000 */
.L_x_308:
        /* <DEDUP_REMOVED lines=8> */
.L_x_311:
[----:B------:R1:W2:Y:S01]  /*09b0*/  LDS R12, [R6] ;  /* 0x00000000060c7984 */ /* 0x0002a20000000800 */
[----:B------:R-:W-:-:S05]  /*09c0*/  VIADD R11, R11, 0xffffffff ;  /* 0xffffffff0b0b7836 */ /* 0x000fca0000000000 */
[----:B------:R-:W-:Y:S02]  /*09d0*/  ISETP.NE.AND P0, PT, R11, RZ, PT ;  /* 0x000000ff0b00720c */ /* 0x000fe40003f05270 */
[----:B-1----:R-:W-:Y:S01]  /*09e0*/  IADD3 R6, R6, 0x4, RZ ;  /* 0x0000000406067810 */ /* 0x002fe20007ffe0ff */
[----:B--2---:R-:W-:-:S10]  /*09f0*/  FFMA.FTZ R5, R12, R12, R5 ;  /* 0x0000000c0c057223 */ /* 0x004fd40000010005 */
[----:B------:R-:W-:Y:S05]  /*0a00*/  @P0 BRA `(.L_x_311) ;  /* 0xfffffffc00e80947 */ /* 0x000fea000383ffff */
.L_x_307:
[----:B------:R-:W-:Y:S05]  /*0a10*/  BSYNC B0 ;  /* 0x0000000000007941 */ /* 0x000fea0003800000 */
.L_x_306:
        /* <DEDUP_REMOVED lines=26> */
.L_x_313:
[----:B------:R-:W-:Y:S05]  /*0bc0*/  BSYNC B0 ;  /* 0x0000000000007941 */ /* 0x000fea0003800000 */
.L_x_312:
        /* <DEDUP_REMOVED lines=20> */
.L_x_314:
        /* <DEDUP_REMOVED lines=30> */
.L_x_315:
        /* <DEDUP_REMOVED lines=9> */
.L_x_414:


//--------------------- .text._ZN17fastertransformer38normalize_for_FMHA_headz32_INT8_kernelILi1ELi1ELi1EEEvP5char2PK6__halfiiiiffff --------------------------
	.section	.text._ZN17fastertransformer38normalize_for_FMHA_headz32_INT8_kernelILi1ELi1ELi1EEEvP5char2PK6__halfiiiiffff,"ax",@progbits
	.align	128
        .global         _ZN17fastertransformer38normalize_for_FMHA_headz32_INT8_kernelILi1ELi1ELi1EEEvP5char2PK6__halfiiiiffff
        .type           _ZN17fastertransformer38normalize_for_FMHA_headz32_INT8_kernelILi1ELi1ELi1EEEvP5char2PK6__halfiiiiffff,@function
        .size           _ZN17fastertransformer38normalize_for_FMHA_headz32_INT8_kernelILi1ELi1ELi1EEEvP5char2PK6__halfiiiiffff,(.L_x_415 - _ZN17fastertransformer38normalize_for_FMHA_headz32_INT8_kernelILi1ELi1ELi1EEEvP5char2PK6__halfiiiiffff)
        .other          _ZN17fastertransformer38normalize_for_FMHA_headz32_INT8_kernelILi1ELi1ELi1EEEvP5char2PK6__halfiiiiffff,@"STO_CUDA_ENTRY STV_DEFAULT"
_ZN17fastertransformer38normalize_for_FMHA_headz32_INT8_kernelILi1ELi1ELi1EEEvP5char2PK6__halfiiiiffff:
.text._ZN17fastertransformer38normalize_for_FMHA_headz32_INT8_kernelILi1ELi1ELi1EEEvP5char2PK6__halfiiiiffff:
[----:B------:R-:W-:Y:S01]  /*0000*/  LDC R1, c[0x0][0x28] ;  /* 0x00000a00ff017b82 */ /* 0x000fe20000000800 */
[----:B------:R-:W0:Y:S07]  /*0010*/  S2R R9, SR_TID.X ;  /* 0x0000000000097919 */ /* 0x000e2e0000002100 */
[----:B------:R-:W1:Y:S01]  /*0020*/  LDC.64 R2, c[0x0][0x210] ;  /* 0x00008400ff027b82 */ /* 0x000e620000000a00 */
[----:B------:R-:W-:Y:S01]  /*0030*/  ULDC UR4, c[0x0][0x22c] ;  /* 0x00008b0000047ab9 */ /* 0x000fe20000000800 */
[----:B------:R-:W-:Y:S01]  /*0040*/  ULDC.64 UR6, c[0x0][0x208] ;  /* 0x0000820000067ab9 */ /* 0x000fe20000000a00 */
[----:B------:R-:W2:Y:S05]  /*0050*/  S2R R7, SR_CTAID.X ;  /* 0x0000000000077919 */ /* 0x000eaa0000002500 */
[----:B------:R-:W3:Y:S01]  /*0060*/  S2UR UR8, SR_CgaCtaId ;  /* 0x00000000000879c3 */ /* 0x000ee20000008800 */
[----:B------:R-:W-:-:S07]  /*0070*/  UMOV UR5, 0x400 ;  /* 0x0000040000057882 */ /* 0x000fce0000000000 */
[----:B------:R-:W4:Y:S08]  /*0080*/  LDC R6, c[0x0][0x230] ;  /* 0x00008c00ff067b82 */ /* 0x000f300000000800 */
[----:B------:R-:W5:Y:S01]  /*0090*/  LDC R8, c[0x0][0x228] ;  /* 0x00008a00ff087b82 */ /* 0x000f620000000800 */
[----:B0-----:R-:W-:-:S04]  /*00a0*/  SHF.R.S32.HI R0, RZ, 0x1f, R9 ;  /* 0x0000001fff007819 */ /* 0x001fc80000011409 */
[----:B------:R-:W-:-:S04]  /*00b0*/  LEA.HI R0, R0, R9, RZ, 0x5 ;  /* 0x0000000900007211 */ /* 0x000fc800078f28ff */
[----:B------:R-:W-:Y:S02]  /*00c0*/  SHF.R.S32.HI R4, RZ, 0x5, R0 ;  /* 0x00000005ff047819 */ /* 0x000fe40000011400 */
[----:B------:R-:W-:-:S03]  /*00d0*/  LOP3.LUT R0, R0, 0xffffffe0, RZ, 0xc0, !PT ;  /* 0xffffffe000007812 */ /* 0x000fc600078ec0ff */
[----:B--2---:R-:W-:Y:S01]  /*00e0*/  IMAD.IADD R5, R4, 0x1, R7 ;  /* 0x0000000104057824 */ /* 0x004fe200078e0207 */
[----:B------:R-:W-:-:S03]  /*00f0*/  IADD3 R0, -R0, R9, RZ ;  /* 0x0000000900007210 */ /* 0x000fc60007ffe1ff */
[----:B------:R-:W-:-:S04]  /*0100*/  IMAD R5, R5, UR4, RZ ;  /* 0x0000000405057c24 */ /* 0x000fc8000f8e02ff */
[----:B------:R-:W-:-:S05]  /*0110*/  IMAD R5, R5, 0x3, RZ ;  /* 0x0000000305057824 */ /* 0x000fca00078e02ff */
[----:B------:R-:W-:-:S04]  /*0120*/  LEA.HI R5, R5, R5, RZ, 0x1 ;  /* 0x0000000505057211 */ /* 0x000fc800078f08ff */
[----:B------:R-:W-:-:S05]  /*0130*/  LEA.HI.SX32 R5, R5, R0, 0x1f ;  /* 0x0000000005057211 */ /* 0x000fca00078ffaff */
[----:B-1----:R-:W-:-:S05]  /*0140*/  IMAD.WIDE R2, R5, 0x2, R2 ;  /* 0x0000000205027825 */ /* 0x002fca00078e0202 */
[----:B------:R-:W2:Y:S01]  /*0150*/  LDG.E.U16 R10, desc[UR6][R2.64] ;  /* 0x00000006020a7981 */ /* 0x000ea2000c1e1500 */
[----:B---3--:R-:W-:Y:S01]  /*0160*/  ULEA UR4, UR8, UR5, 0x18 ;  /* 0x0000000508047291 */ /* 0x008fe2000f8ec03f */
[----:B------:R-:W-:Y:S01]  /*0170*/  ISETP.GE.AND P0, PT, R0, 0x10, PT ;  /* 0x000000100000780c */ /* 0x000fe20003f06270 */
[----:B------:R-:W-:Y:S01]  /*0180*/  BSSY B0, `(.L_x_316) ;  /* 0x0000065000007945 */ /* 0x000fe20003800000 */
[----:B------:R-:W-:Y:S02]  /*0190*/  IABS R18, R7 ;  /* 0x0000000700127213 */ /* 0x000fe40000000000 */
[----:B------:R-:W-:Y:S02]  /*01a0*/  ISETP.GE.AND P2, PT, R7, RZ, PT ;  /* 0x000000ff0700720c */ /* 0x000fe40003f46270 */
[----:B------:R-:W-:Y:S01]  /*01b0*/  LEA R5, R9, UR4, 0x1 ;  /* 0x0000000409057c11 */ /* 0x000fe2000f8e08ff */
[----:B------:R-:W-:Y:S02]  /*01c0*/  ULDC UR4, c[0x0][0x224] ;  /* 0x0000890000047ab9 */ /* 0x000fe40000000800 */
[----:B-----5:R-:W-:-:S04]  /*01d0*/  IMAD R9, R8, UR4, RZ ;  /* 0x0000000408097c24 */ /* 0x020fc8000f8e02ff */
[----:B----4-:R-:W0:Y:S01]  /*01e0*/  @P0 LDC R6, c[0x0][0x234] ;  /* 0x00008d00ff060b82 */ /* 0x010e220000000800 */
[-C--:B------:R-:W-:Y:S01]  /*01f0*/  IABS R19, R9.reuse ;  /* 0x0000000900137213 */ /* 0x080fe20000000000 */
[----:B--2---:R1:W-:Y:S06]  /*0200*/  STS.U16 [R5], R10 ;  /* 0x0000000a05007388 */ /* 0x0043ec0000000400 */
[----:B------:R-:W-:Y:S01]  /*0210*/  BAR.SYNC.DEFER_BLOCKING 0x0 ;  /* 0x0000000000007b1d */ /* 0x000fe20000010000 */
[----:B-1----:R-:W-:-:S05]  /*0220*/  IABS R10, R9 ;  /* 0x00000009000a7213 */ /* 0x002fca0000000000 */
[----:B------:R-:W1:Y:S02]  /*0230*/  LDS.U16 R16, [R5] ;  /* 0x0000000005107984 */ /* 0x000e640000000400 */
[----:B-1----:R-:W0:Y:S08]  /*0240*/  I2F.S8 R11, R16.B1 ;  /* 0x10000010000b7306 */ /* 0x002e300000001400 */
[----:B------:R-:W1:Y:S01]  /*0250*/  I2F.S8 R13, R16 ;  /* 0x00000010000d7306 */ /* 0x000e620000001400 */
[----:B0-----:R-:W-:-:S07]  /*0260*/  FMUL.FTZ R12, R6, R11 ;  /* 0x0000000b060c7220 */ /* 0x001fce0000410000 */
[----:B------:R-:W0:Y:S01]  /*0270*/  I2F.RP R11, R10 ;  /* 0x0000000a000b7306 */ /* 0x000e220000209400 */
[----:B------:R-:W-:Y:S01]  /*0280*/  FMUL.FTZ R12, R12, R12 ;  /* 0x0000000c0c0c7220 */ /* 0x000fe20000410000 */
[----:B-1----:R-:W-:-:S04]  /*0290*/  FMUL.FTZ R13, R6, R13 ;  /* 0x0000000d060d7220 */ /* 0x002fc80000410000 */
[----:B------:R-:W-:-:S04]  /*02a0*/  FFMA.FTZ R12, R13, R13, R12 ;  /* 0x0000000d0d0c7223 */ /* 0x000fc8000001000c */
[----:B------:R-:W-:Y:S01]  /*02b0*/  FADD.FTZ R14, RZ, R12 ;  /* 0x0000000cff0e7221 */ /* 0x000fe20000010000 */
[----:B0-----:R-:W0:Y:S04]  /*02c0*/  MUFU.RCP R11, R11 ;  /* 0x0000000b000b7308 */ /* 0x001e280000001000 */
[----:B------:R-:W1:Y:S01]  /*02d0*/  SHFL.BFLY PT, R15, R14, 0x1, 0x1f ;  /* 0x0c201f000e0f7f89 */ /* 0x000e6200000e0000 */
[----:B0-----:R-:W-:-:S04]  /*02e0*/  VIADD R12, R11, 0xffffffe ;  /* 0x0ffffffe0b0c7836 */ /* 0x001fc80000000000 */
[----:B------:R0:W2:Y:S01]  /*02f0*/  F2I.FTZ.U32.TRUNC.NTZ R13, R12 ;  /* 0x0000000c000d7305 */ /* 0x0000a2000021f000 */
[----:B-1----:R-:W-:Y:S01]  /*0300*/  FADD.FTZ R15, R14, R15 ;  /* 0x0000000f0e0f7221 */ /* 0x002fe20000010000 */
[----:B------:R-:W-:Y:S01]  /*0310*/  IADD3 R14, RZ, -R19, RZ ;  /* 0x80000013ff0e7210 */ /* 0x000fe20007ffe0ff */
[----:B0-----:R-:W-:-:S03]  /*0320*/  IMAD.MOV.U32 R12, RZ, RZ, RZ ;  /* 0x000000ffff0c7224 */ /* 0x001fc600078e00ff */
[----:B------:R-:W0:Y:S01]  /*0330*/  SHFL.BFLY PT, R16, R15, 0x2, 0x1f ;  /* 0x0c401f000f107f89 */ /* 0x000e2200000e0000 */
[----:B--2---:R-:W-:-:S05]  /*0340*/  IADD3 R17, RZ, -R13, RZ ;  /* 0x8000000dff117210 */ /* 0x004fca0007ffe0ff */
[----:B------:R-:W-:-:S04]  /*0350*/  IMAD R17, R17, R10, RZ ;  /* 0x0000000a11117224 */ /* 0x000fc800078e02ff */
[----:B------:R-:W-:-:S04]  /*0360*/  IMAD.HI.U32 R13, R13, R17, R12 ;  /* 0x000000110d0d7227 */ /* 0x000fc800078e000c */
[----:B------:R-:W-:-:S04]  /*0370*/  IMAD.MOV.U32 R12, RZ, RZ, R18 ;  /* 0x000000ffff0c7224 */ /* 0x000fc800078e0012 */
[----:B------:R-:W-:-:S04]  /*0380*/  IMAD.HI.U32 R13, R13, R12, RZ ;  /* 0x0000000c0d0d7227 */ /* 0x000fc800078e00ff */
[----:B0-----:R-:W-:Y:S01]  /*0390*/  FADD.FTZ R16, R15, R16 ;  /* 0x000000100f107221 */ /* 0x001fe20000010000 */
[----:B------:R-:W-:-:S04]  /*03a0*/  IMAD R13, R13, R14, R12 ;  /* 0x0000000e0d0d7224 */ /* 0x000fc800078e020c */
[----:B------:R-:W0:Y:S01]  /*03b0*/  SHFL.BFLY PT, R11, R16, 0x4, 0x1f ;  /* 0x0c801f00100b7f89 */ /* 0x000e2200000e0000 */
[----:B------:R-:W-:-:S13]  /*03c0*/  ISETP.GT.U32.AND P1, PT, R10, R13, PT ;  /* 0x0000000d0a00720c */ /* 0x000fda0003f24070 */
[----:B------:R-:W-:Y:S02]  /*03d0*/  @!P1 IADD3 R13, R13, -R10, RZ ;  /* 0x8000000a0d0d9210 */ /* 0x000fe40007ffe0ff */
[----:B------:R-:W-:Y:S02]  /*03e0*/  ISETP.NE.AND P1, PT, R9, RZ, PT ;  /* 0x000000ff0900720c */ /* 0x000fe40003f25270 */
[----:B------:R-:W-:Y:S01]  /*03f0*/  ISETP.GT.U32.AND P3, PT, R10, R13, PT ;  /* 0x0000000d0a00720c */ /* 0x000fe20003f64070 */
[----:B0-----:R-:W-:-:S05]  /*0400*/  FADD.FTZ R11, R16, R11 ;  /* 0x0000000b100b7221 */ /* 0x001fca0000010000 */
[----:B------:R-:W0:Y:S07]  /*0410*/  SHFL.BFLY PT, R12, R11, 0x8, 0x1f ;  /* 0x0d001f000b0c7f89 */ /* 0x000e2e00000e0000 */
[----:B------:R-:W-:Y:S01]  /*0420*/  @!P3 IMAD.IADD R13, R13, 0x1, -R10 ;  /* 0x000000010d0db824 */ /* 0x000fe200078e0a0a */
[----:B------:R-:W-:-:S04]  /*0430*/  LOP3.LUT P3, RZ, R0, 0xf, RZ, 0xc0, !PT ;  /* 0x0000000f00ff7812 */ /* 0x000fc8000786c0ff */
[----:B------:R-:W-:-:S05]  /*0440*/  MOV R7, R13 ;  /* 0x0000000d00077202 */ /* 0x000fca0000000f00 */
[----:B------:R-:W-:Y:S01]  /*0450*/  @!P2 IMAD.MOV R7, RZ, RZ, -R7 ;  /* 0x000000ffff07a224 */ /* 0x000fe200078e0a07 */
[----:B------:R-:W-:Y:S01]  /*0460*/  @!P1 LOP3.LUT R7, RZ, R9, RZ, 0x33, !PT ;  /* 0x00000009ff079212 */ /* 0x000fe200078e33ff */
[----:B0-----:R-:W-:Y:S02]  /*0470*/  FADD.FTZ R12, R11, R12 ;  /* 0x0000000c0b0c7221 */ /* 0x001fe40000010000 */
[----:B------:R-:W-:Y:S05]  /*0480*/  @P3 BRA `(.L_x_317) ;  /* 0x0000000000d03947 */ /* 0x000fea0003800000 */
[----:B------:R-:W-:Y:S01]  /*0490*/  FMUL.FTZ R10, R12, 1 ;  /* 0x3f8000000c0a7820 */ /* 0x000fe20000410000 */
[----:B------:R-:W-:Y:S01]  /*04a0*/  ISETP.GT.AND P1, PT, R0, 0xf, PT ;  /* 0x0000000f0000780c */ /* 0x000fe20003f24270 */
[----:B------:R-:W-:Y:S01]  /*04b0*/  BSSY B1, `(.L_x_318) ;  /* 0x000001f000017945 */ /* 0x000fe20003800000 */
[----:B------:R-:W-:-:S03]  /*04c0*/  HFMA2.MMA R12, -RZ, RZ, 1.875, 0 ;  /* 0x3f800000ff0c7435 */ /* 0x000fc600000001ff */
[----:B------:R-:W0:Y:S08]  /*04d0*/  F2F.F64.F32 R10, R10 ;  /* 0x0000000a000a7310 */ /* 0x000e300000201800 */
[----:B------:R-:W-:Y:S05]  /*04e0*/  @P1 BRA `(.L_x_319) ;  /* 0x00000000006c1947 */ /* 0x000fea0003800000 */
[----:B------:R-:W-:Y:S01]  /*04f0*/  IABS R14, R8 ;  /* 0x00000008000e7213 */ /* 0x000fe20000000000 */
[----:B------:R-:W-:-:S03]  /*0500*/  IMAD.IADD R15, R7, 0x1, R4 ;  /* 0x00000001070f7824 */ /* 0x000fc600078e0204 */
[----:B------:R-:W1:Y:S02]  /*0510*/  I2F.RP R9, R14 ;  /* 0x0000000e00097306 */ /* 0x000e640000209400 */
[----:B------:R-:W-:Y:S02]  /*0520*/  IABS R16, R15 ;  /* 0x0000000f00107213 */ /* 0x000fe40000000000 */
[----:B------:R-:W-:-:S04]  /*0530*/  ISETP.GE.AND P3, PT, R15, RZ, PT ;  /* 0x000000ff0f00720c */ /* 0x000fc80003f66270 */
[----:B-1----:R-:W1:Y:S02]  /*0540*/  MUFU.RCP R9, R9 ;  /* 0x0000000900097308 */ /* 0x002e640000001000 */
[----:B-1----:R-:W-:-:S06]  /*0550*/  VIADD R12, R9, 0xffffffe ;  /* 0x0ffffffe090c7836 */ /* 0x002fcc0000000000 */
[----:B------:R1:W2:Y:S02]  /*0560*/  F2I.FTZ.U32.TRUNC.NTZ R13, R12 ;  /* 0x0000000c000d7305 */ /* 0x0002a4000021f000 */
[----:B-1----:R-:W-:Y:S02]  /*0570*/  MOV R12, RZ ;  /* 0x000000ff000c7202 */ /* 0x002fe40000000f00 */
[----:B--2---:R-:W-:-:S05]  /*0580*/  IADD3 R17, RZ, -R13, RZ ;  /* 0x8000000dff117210 */ /* 0x004fca0007ffe0ff */
[----:B------:R-:W-:-:S04]  /*0590*/  IMAD R7, R17, R14, RZ ;  /* 0x0000000e11077224 */ /* 0x000fc800078e02ff */
[----:B------:R-:W-:-:S04]  /*05a0*/  IMAD.HI.U32 R13, R13, R7, R12 ;  /* 0x000000070d0d7227 */ /* 0x000fc800078e000c */
[----:B------:R-:W-:-:S04]  /*05b0*/  IMAD.MOV.U32 R7, RZ, RZ, R16 ;  /* 0x000000ffff077224 */ /* 0x000fc800078e0010 */
[----:B------:R-:W-:-:S05]  /*05c0*/  IMAD.HI.U32 R13, R13, R7, RZ ;  /* 0x000000070d0d7227 */ /* 0x000fca00078e00ff */
[----:B------:R-:W-:-:S05]  /*05d0*/  IADD3 R13, -R13, RZ, RZ ;  /* 0x000000ff0d0d7210 */ /* 0x000fca0007ffe1ff */
[C---:B------:R-:W-:Y:S02]  /*05e0*/  IMAD R7, R14.reuse, R13, R7 ;  /* 0x0000000d0e077224 */ /* 0x040fe400078e0207 */
[----:B------:R-:W1:Y:S03]  /*05f0*/  LDC.64 R12, c[0x0][0x218] ;  /* 0x00008600ff0c7b82 */ /* 0x000e660000000a00 */
[----:B------:R-:W-:-:S13]  /*0600*/  ISETP.GT.U32.AND P1, PT, R14, R7, PT ;  /* 0x000000070e00720c */ /* 0x000fda0003f24070 */
[----:B------:R-:W-:Y:S01]  /*0610*/  @!P1 IMAD.IADD R7, R7, 0x1, -R14 ;  /* 0x0000000107079824 */ /* 0x000fe200078e0a0e */
[----:B------:R-:W-:-:S04]  /*0620*/  ISETP.NE.AND P1, PT, R8, RZ, PT ;  /* 0x000000ff0800720c */ /* 0x000fc80003f25270 */
[----:B------:R-:W-:-:S13]  /*0630*/  ISETP.GT.U32.AND P2, PT, R14, R7, PT ;  /* 0x000000070e00720c */ /* 0x000fda0003f44070 */
[----:B------:R-:W-:-:S05]  /*0640*/  @!P2 IADD3 R7, R7, -R14, RZ ;  /* 0x8000000e0707a210 */ /* 0x000fca0007ffe0ff */
[----:B------:R-:W-:Y:S01]  /*0650*/  @!P3 IMAD.MOV R7, RZ, RZ, -R7 ;  /* 0x000000ffff07b224 */ /* 0x000fe200078e0a07 */
[----:B------:R-:W-:-:S05]  /*0660*/  @!P1 LOP3.LUT R7, RZ, R8, RZ, 0x33, !PT ;  /* 0x00000008ff079212 */ /* 0x000fca00078e33ff */
[----:B-1----:R-:W-:-:S06]  /*0670*/  IMAD.WIDE R8, R7, 0x2, R12 ;  /* 0x0000000207087825 */ /* 0x002fcc00078e020c */
[----:B------:R-:W2:Y:S02]  /*0680*/  LDG.E.U16 R8, desc[UR6][R8.64] ;  /* 0x0000000608087981 */ /* 0x000ea4000c1e1500 */
[----:B--2---:R-:W-:-:S07]  /*0690*/  HADD2.F32 R12, -RZ, R8.H0_H0 ;  /* 0x20000008ff0c7230 */ /* 0x004fce0000004100 */
.L_x_319:
[----:B------:R-:W-:Y:S05]  /*06a0*/  BSYNC B1 ;  /* 0x0000000000017941 */ /* 0x000fea0003800000 */
.L_x_318:
[----:B------:R-:W-:Y:S01]  /*06b0*/  UMOV UR10, 0xa0b5ed8d ;  /* 0xa0b5ed8d000a7882 */ /* 0x000fe20000000000 */
[----:B------:R-:W-:Y:S01]  /*06c0*/  UMOV UR11, 0x3eb0c6f7 ;  /* 0x3eb0c6f7000b7882 */ /* 0x000fe20000000000 */
[----:B------:R-:W-:Y:S01]  /*06d0*/  SHF.R.S32.HI R7, RZ, 0x1f, R0 ;  /* 0x0000001fff077819 */ /* 0x000fe20000011400 */
[----:B0-----:R-:W-:Y:S01]  /*06e0*/  DADD R10, R10, UR10 ;  /* 0x0000000a0a0a7e29 */ /* 0x001fe20008000000 */
[----:B------:R-:W-:Y:S01]  /*06f0*/  UMOV UR10, 0xf0000000 ;  /* 0xf0000000000a7882 */ /* 0x000fe20000000000 */
[----:B------:R-:W-:Y:S01]  /*0700*/  UMOV UR11, 0x380fffff ;  /* 0x380fffff000b7882 */ /* 0x000fe20000000000 */
[----:B------:R-:W-:Y:S01]  /*0710*/  LEA.HI R7, R7, R0, RZ, 0x4 ;  /* 0x0000000007077211 */ /* 0x000fe200078f20ff */
[----:B------:R-:W-:Y:S02]  /*0720*/  UIADD3 UR4, UR5, 0x40, URZ ;  /* 0x0000004005047890 */ /* 0x000fe4000fffe03f */
[----:B------:R-:W0:Y:S01]  /*0730*/  F2F.F32.F64 R8, R10 ;  /* 0x0000000a00087310 */ /* 0x000e220000301000 */
[----:B------:R-:W-:Y:S01]  /*0740*/  SHF.R.S32.HI R7, RZ, 0x4, R7 ;  /* 0x00000004ff077819 */ /* 0x000fe20000011407 */
[----:B------:R-:W-:Y:S01]  /*0750*/  DSETP.GEU.AND P1, PT, |R10|, UR10, PT ;  /* 0x0000000a0a007e2a */ /* 0x000fe2000bf2e200 */
[----:B------:R-:W-:-:S02]  /*0760*/  ULEA UR4, UR8, UR4, 0x18 ;  /* 0x0000000408047291 */ /* 0x000fc4000f8ec03f */
[----:B------:R-:W-:-:S04]  /*0770*/  LEA R7, R4, R7, 0x1 ;  /* 0x0000000704077211 */ /* 0x000fc800078e08ff */
[----:B------:R-:W-:-:S07]  /*0780*/  LEA R14, R7, UR4, 0x2 ;  /* 0x00000004070e7c11 */ /* 0x000fce000f8e10ff */
[----:B0-----:R-:W-:-:S04]  /*0790*/  @!P1 FMUL R8, R8, 1.175494350822287508e-38 ;  /* 0x0080000008089820 */ /* 0x001fc80000400000 */
[----:B------:R-:W0:Y:S02]  /*07a0*/  MUFU.RSQ R9, R8 ;  /* 0x0000000800097308 */ /* 0x000e240000001400 */
[----:B0-----:R-:W-:-:S05]  /*07b0*/  FMUL.FTZ R9, R9, R12 ;  /* 0x0000000c09097220 */ /* 0x001fca0000410000 */
[----:B------:R0:W-:Y:S02]  /*07c0*/  STS [R14], R9 ;  /* 0x000000090e007388 */ /* 0x0001e40000000800 */
.L_x_317:
[----:B------:R-:W-:Y:S05]  /*07d0*/  BSYNC B0 ;  /* 0x0000000000007941 */ /* 0x000fea0003800000 */
.L_x_316:
[----:B------:R-:W-:Y:S01]  /*07e0*/  BAR.SYNC.DEFER_BLOCKING 0x0 ;  /* 0x0000000000007b1d */ /* 0x000fe20000010000 */
[----:B------:R-:W-:Y:S01]  /*07f0*/  SHF.R.S32.HI R7, RZ, 0x1f, R0 ;  /* 0x0000001fff077819 */ /* 0x000fe20000011400 */
[----:B------:R-:W-:-:S03]  /*0800*/  UIADD3 UR4, UR5, 0x40, URZ ;  /* 0x0000004005047890 */ /* 0x000fc6000fffe03f */
[----:B------:R-:W-:Y:S01]  /*0810*/  LEA.HI R7, R7, R0, RZ, 0x4 ;  /* 0x0000000007077211 */ /* 0x000fe200078f20ff */
[----:B------:R-:W-:Y:S02]  /*0820*/  ULEA UR4, UR8, UR4, 0x18 ;  /* 0x0000000408047291 */ /* 0x000fe4000f8ec03f */
[----:B------:R-:W1:Y:S01]  /*0830*/  LDC R0, c[0x0][0x238] ;  /* 0x00008e00ff007b82 */ /* 0x000e620000000800 */
[----:B------:R-:W-:-:S05]  /*0840*/  SHF.R.S32.HI R7, RZ, 0x4, R7 ;  /* 0x00000004ff077819 */ /* 0x000fca0000011407 */
[----:B------:R-:W-:-:S05]  /*0850*/  IMAD R7, R4, 0x2, R7 ;  /* 0x0000000204077824 */ /* 0x000fca00078e0207 */
[----:B------:R-:W-:Y:S01]  /*0860*/  LEA R4, R7, UR4, 0x2 ;  /* 0x0000000407047c11 */ /* 0x000fe2000f8e10ff */
[----:B------:R-:W2:Y:S05]  /*0870*/  LDS.U16 R8, [R5] ;  /* 0x0000000005087984 */ /* 0x000eaa0000000400 */
[----:B------:R-:W3:Y:S01]  /*0880*/  LDS R4, [R4] ;  /* 0x0000000004047984 */ /* 0x000ee20000000800 */
[----:B-1----:R-:W1:Y:S01]  /*0890*/  @P0 LDC R0, c[0x0][0x23c] ;  /* 0x00008f00ff000b82 */ /* 0x002e620000000800 */
[----:B--2---:R-:W2:Y:S08]  /*08a0*/  I2F.S8 R7, R8 ;  /* 0x0000000800077306 */ /* 0x004eb00000001400 */
[----:B------:R-:W4:Y:S01]  /*08b0*/  I2F.S8 R5, R8.B1 ;  /* 0x1000000800057306 */ /* 0x000f220000001400 */
[----:B--2---:R-:W-:-:S04]  /*08c0*/  FMUL.FTZ R7, R6, R7 ;  /* 0x0000000706077220 */ /* 0x004fc80000410000 */
[----:B---3--:R-:W-:Y:S01]  /*08d0*/  FMUL.FTZ R7, R7, R4 ;  /* 0x0000000407077220 */ /* 0x008fe20000410000 */
[----:B----4-:R-:W-:-:S03]  /*08e0*/  FMUL.FTZ R5, R6, R5 ;  /* 0x0000000506057220 */ /* 0x010fc60000410000 */
[----:B-1----:R-:W-:Y:S01]  /*08f0*/  FMUL.FTZ R7, R0, R7 ;  /* 0x0000000700077220 */ /* 0x002fe20000410000 */
[----:B------:R-:W-:-:S05]  /*0900*/  FMUL.FTZ R5, R4, R5 ;  /* 0x0000000504057220 */ /* 0x000fca0000410000 */
[----:B------:R-:W-:Y:S01]  /*0910*/  F2I.S8.NTZ R7, R7 ;  /* 0x0000000700077305 */ /* 0x000fe20000202100 */
[----:B------:R-:W-:-:S07]  /*0920*/  FMUL.FTZ R5, R0, R5 ;  /* 0x0000000500057220 */ /* 0x000fce0000410000 */
[----:B------:R-:W0:Y:S02]  /*0930*/  F2I.S8.NTZ R0, R5 ;  /* 0x0000000500007305 */ /* 0x000e240000202100 */
[----:B0-----:R-:W-:-:S05]  /*0940*/  PRMT R9, R0, 0x7604, R7 ;  /* 0x0000760400097816 */ /* 0x001fca0000000007 */
[----:B------:R-:W-:Y:S01]  /*0950*/  STG.E.U16 desc[UR6][R2.64], R9 ;  /* 0x0000000902007986 */ /* 0x000fe2000c101506 */
[----:B------:R-:W-:Y:S05]  /*0960*/  EXIT ;  /* 0x000000000000794d */ /* 0x000fea0003800000 */
.L_x_320:
        /* <DEDUP_REMOVED lines=9> */
.L_x_415:


//--------------------- .text._ZN17fastertransformer38normalize_for_FMHA_headz32_INT8_kernelILi1ELi2ELi1EEEvP5char2PK6__halfiiiiffff --------------------------
	.section	.text._ZN17fastertransformer38normalize_for_FMHA_headz32_INT8_kernelILi1ELi2ELi1EEEvP5char2PK6__halfiiiiffff,"ax",@progbits
	.align	128
        .global         _ZN17fastertransformer38normalize_for_FMHA_headz32_INT8_kernelILi1ELi2ELi1EEEvP5char2PK6__halfiiiiffff
        .type           _ZN17fastertransformer38normalize_for_FMHA_headz32_INT8_kernelILi1ELi2ELi1EEEvP5char2PK6__halfiiiiffff,@function
        .size           _ZN17fastertransformer38normalize_for_FMHA_headz32_INT8_kernelILi1ELi2ELi1EEEvP5char2PK6__halfiiiiffff,(.L_x_416 - _ZN17fastertransformer38normalize_for_FMHA_headz32_INT8_kernelILi1ELi2ELi1EEEvP5char2PK6__halfiiiiffff)
        .other          _ZN17fastertransformer38normalize_for_FMHA_headz32_INT8_kernelILi1ELi2ELi1EEEvP5char2PK6__halfiiiiffff,@"STO_CUDA_ENTRY STV_DEFAULT"
_ZN17fastertransformer38normalize_for_FMHA_headz32_INT8_kernelILi1ELi2ELi1EEEvP5char2PK6__halfiiiiffff:
.text._ZN17fastertransformer38normalize_for_FMHA_headz32_INT8_kernelILi1ELi2ELi1EEEvP5char2PK6__halfiiiiffff:
[----:B------:R-:W-:Y:S01]  /*0000*/  LDC R1, c[0x0][0x28] ;  /* 0x00000a00ff017b82 */ /* 0x000fe20000000800 */
[----:B------:R-:W0:Y:S01]  /*0010*/  S2R R9, SR_TID.X ;  /* 0x0000000000097919 */ /* 0x000e220000002100 */
[----:B------:R-:W-:-:S06]  /*0020*/  ULDC UR4, c[0x0][0x22c] ;  /* 0x00008b0000047ab9 */ /* 0x000fcc0000000800 */
[----:B------:R-:W1:Y:S01]  /*0030*/  LDC.64 R4, c[0x0][0x210] ;  /* 0x00008400ff047b82 */ /* 0x000e620000000a00 */
[----:B------:R-:W-:Y:S01]  /*0040*/  UIMAD UR4, UR4, 0x3, URZ ;  /* 0x00000003040478a4 */ /* 0x000fe2000f8e023f */
[----:B------:R-:W2:Y:S01]  /*0050*/  S2R R11, SR_CTAID.X ;  /* 0x00000000000b7919 */ /* 0x000ea20000002500 */
[----:B------:R-:W-:Y:S01]  /*0060*/  ULDC.64 UR6, c[0x0][0x208] ;  /* 0x0000820000067ab9 */ /* 0x000fe20000000a00 */
[----:B0-----:R-:W-:-:S04]  /*0070*/  SHF.R.S32.HI R0, RZ, 0x1f, R9 ;  /* 0x0000001fff007819 */ /* 0x001fc80000011409 */
[----:B------:R-:W-:Y:S02]  /*0080*/  LEA.HI R0, R0, R9, RZ, 0x5 ;  /* 0x0000000900007211 */ /* 0x000fe400078f28ff */
[----:B--2---:R-:W-:Y:S02]  /*0090*/  SHF.L.U32 R11, R11, 0x1, RZ ;  /* 0x000000010b0b7819 */ /* 0x004fe400000006ff */
[----:B------:R-:W-:Y:S02]  /*00a0*/  SHF.R.S32.HI R7, RZ, 0x5, R0 ;  /* 0x00000005ff077819 */ /* 0x000fe40000011400 */
[----:B------:R-:W-:Y:S02]  /*00b0*/  LOP3.LUT R0, R0, 0xffffffe0, RZ, 0xc0, !PT ;  /* 0xffffffe000007812 */ /* 0x000fe400078ec0ff */
[----:B------:R-:W-:-:S03]  /*00c0*/  SHF.L.U32 R10, R7, 0x1, RZ ;  /* 0x00000001070a7819 */ /* 0x000fc600000006ff */
[----:B------:R-:W-:Y:S02]  /*00d0*/  IMAD.IADD R0, R9, 0x1, -R0 ;  /* 0x0000000109007824 */ /* 0x000fe400078e0a00 */
[----:B------:R-:W-:-:S04]  /*00e0*/  IMAD.IADD R2, R11, 0x1, R10 ;  /* 0x000000010b027824 */ /* 0x000fc800078e020a */
[----:B------:R-:W-:-:S05]  /*00f0*/  IMAD R3, R2, UR4, RZ ;  /* 0x0000000402037c24 */ /* 0x000fca000f8e02ff */
[C---:B------:R-:W-:Y:S02]  /*0100*/  IADD3 R2, R3.reuse, UR4, RZ ;  /* 0x0000000403027c10 */ /* 0x040fe4000fffe0ff */
[----:B------:R-:W-:Y:S02]  /*0110*/  LEA.HI.SX32 R3, R3, R0, 0x1f ;  /* 0x0000000003037211 */ /* 0x000fe400078ffaff */
[----:B------:R-:W-:-:S03]  /*0120*/  LEA.HI R9, R2, R2, RZ, 0x1 ;  /* 0x0000000202097211 */ /* 0x000fc600078f08ff */
[----:B-1----:R-:W-:Y:S01]  /*0130*/  IMAD.WIDE R2, R3, 0x2, R4 ;  /* 0x0000000203027825 */ /* 0x002fe200078e0204 */
[----:B------:R-:W-:-:S05]  /*0140*/  LEA.HI.SX32 R9, R9, R0, 0x1f ;  /* 0x0000000009097211 */ /* 0x000fca00078ffaff */
[----:B------:R-:W-:Y:S02]  /*0150*/  IMAD.WIDE R4, R9, 0x2, R4 ;  /* 0x0000000209047825 */ /* 0x000fe400078e0204 */
[----:B------:R-:W2:Y:S04]  /*0160*/  LDG.E.U16 R9, desc[UR6][R2.64] ;  /* 0x0000000602097981 */ /* 0x000ea8000c1e1500 */
[----:B------:R-:W3:Y:S01]  /*0170*/  LDG.E.U16 R15, desc[UR6][R4.64] ;  /* 0x00000006040f7981 */ /* 0x000ee2000c1e1500 */
[----:B------:R-:W0:Y:S01]  /*0180*/  S2UR UR8, SR_CgaCtaId ;  /* 0x00000000000879c3 */ /* 0x000e220000008800 */
[----:B------:R-:W-:Y:S01]  /*0190*/  UMOV UR5, 0x400 ;  /* 0x0000040000057882 */ /* 0x000fe20000000000 */
[----:B------:R-:W-:Y:S01]  /*01a0*/  LEA R14, R7, R0, 0x6 ;  /* 0x00000000070e7211 */ /* 0x000fe200078e30ff */
[----:B------:R-:W-:Y:S01]  /*01b0*/  BSSY B0, `(.L_x_321) ;  /* 0x0000077000007945 */ /* 0x000fe20003800000 */
[----:B------:R-:W-:-:S04]  /*01c0*/  SHF.R.S32.HI R13, RZ, 0x1f, R0 ;  /* 0x0000001fff0d7819 */ /* 0x000fc80000011400 */
[----:B------:R-:W-:-:S04]  /*01d0*/  LEA.HI R13, R13, R0, RZ, 0x4 ;  /* 0x000000000d0d7211 */ /* 0x000fc800078f20ff */
[C---:B------:R-:W-:Y:S02]  /*01e0*/  LOP3.LUT R17, R13.reuse, 0xfffffff0, RZ, 0xc0, !PT ;  /* 0xfffffff00d117812 */ /* 0x040fe400078ec0ff */
[----:B------:R-:W-:Y:S02]  /*01f0*/  LEA.HI.SX32 R13, R13, R10, 0x1c ;  /* 0x0000000a0d0d7211 */ /* 0x000fe400078fe2ff */
[----:B------:R-:W-:-:S04]  /*0200*/  IADD3 R12, R0, -R17, RZ ;  /* 0x80000011000c7210 */ /* 0x000fc80007ffe0ff */
[----:B------:R-:W-:Y:S01]  /*0210*/  ISETP.GE.AND P0, PT, R12, 0x8, PT ;  /* 0x000000080c00780c */ /* 0x000fe20003f06270 */
[----:B------:R-:W-:Y:S01]  /*0220*/  IMAD R6, R13, 0x10, R12 ;  /* 0x000000100d067824 */ /* 0x000fe200078e020c */
[----:B0-----:R-:W-:-:S03]  /*0230*/  ULEA UR4, UR8, UR5, 0x18 ;  /* 0x0000000508047291 */ /* 0x001fc6000f8ec03f */
[----:B------:R-:W-:-:S03]  /*0240*/  IMAD.SHL.U32 R6, R6, 0x2, RZ ;  /* 0x0000000206067824 */ /* 0x000fc600078e00ff */
[----:B------:R-:W-:Y:S02]  /*0250*/  LEA R14, R14, UR4, 0x1 ;  /* 0x000000040e0e7c11 */ /* 0x000fe4000f8e08ff */
[----:B------:R-:W-:Y:S02]  /*0260*/  LEA R16, R6, UR4, 0x1 ;  /* 0x0000000406107c11 */ /* 0x000fe4000f8e08ff */
[----:B------:R-:W0:Y:S02]  /*0270*/  LDC.64 R6, c[0x0][0x230] ;  /* 0x00008c00ff067b82 */ /* 0x000e240000000a00 */
[----:B0-----:R-:W-:Y:S02]  /*0280*/  FSEL R8, R6, R7, !P0 ;  /* 0x0000000706087208 */ /* 0x001fe40004000000 */
[----:B------:R-:W-:Y:S01]  /*0290*/  LOP3.LUT P0, RZ, R12, 0x7, RZ, 0xc0, !PT ;  /* 0x000000070cff7812 */ /* 0x000fe2000780c0ff */
[----:B--2---:R-:W-:Y:S04]  /*02a0*/  STS.U16 [R14], R9 ;  /* 0x000000090e007388 */ /* 0x004fe80000000400 */
[----:B---3--:R-:W-:Y:S01]  /*02b0*/  STS.U16 [R14+0x40], R15 ;  /* 0x0000400f0e007388 */ /* 0x008fe20000000400 */
[----:B------:R-:W-:Y:S06]  /*02c0*/  BAR.SYNC.DEFER_BLOCKING 0x0 ;  /* 0x0000000000007b1d */ /* 0x000fec0000010000 */
[----:B------:R-:W0:Y:S04]  /*02d0*/  LDS.U16 R18, [R16] ;  /* 0x0000000010127984 */ /* 0x000e280000000400 */
[----:B------:R-:W1:Y:S01]  /*02e0*/  LDS.U16 R20, [R16+0x2] ;  /* 0x0000020010147984 */ /* 0x000e620000000400 */
[----:B0-----:R-:W0:Y:S08]  /*02f0*/  I2F.S8 R19, R18.B1 ;  /* 0x1000001200137306 */ /* 0x001e300000001400 */
[----:B------:R-:W2:Y:S01]  /*0300*/  I2F.S8 R17, R18 ;  /* 0x0000001200117306 */ /* 0x000ea20000001400 */
[----:B0-----:R-:W-:-:S07]  /*0310*/  FMUL.FTZ R19, R8, R19 ;  /* 0x0000001308137220 */ /* 0x001fce0000410000 */
[----:B-1----:R-:W0:Y:S01]  /*0320*/  I2F.S8 R23, R20.B1 ;  /* 0x1000001400177306 */ /* 0x002e220000001400 */
[----:B------:R-:W-:Y:S01]  /*0330*/  FMUL.FTZ R16, R19, R19 ;  /* 0x0000001313107220 */ /* 0x000fe20000410000 */
[----:B--2---:R-:W-:-:S06]  /*0340*/  FMUL.FTZ R17, R8, R17 ;  /* 0x0000001108117220 */ /* 0x004fcc0000410000 */
[----:B------:R-:W1:Y:S01]  /*0350*/  I2F.S8 R21, R20 ;  /* 0x0000001400157306 */ /* 0x000e620000001400 */
[----:B------:R-:W-:Y:S01]  /*0360*/  FFMA.FTZ R16, R17, R17, R16 ;  /* 0x0000001111107223 */ /* 0x000fe20000010010 */
[----:B0-----:R-:W-:-:S03]  /*0370*/  FMUL.FTZ R23, R8, R23 ;  /* 0x0000001708177220 */ /* 0x001fc60000410000 */
[----:B------:R-:W-:Y:S01]  /*0380*/  FADD.FTZ R16, RZ, R16 ;  /* 0x00000010ff107221 */ /* 0x000fe20000010000 */
[----:B-1----:R-:W-:Y:S01]  /*0390*/  FMUL.FTZ R21, R8, R21 ;  /* 0x0000001508157220 */ /* 0x002fe20000410000 */
[----:B------:R-:W-:-:S04]  /*03a0*/  FMUL.FTZ R8, R23, R23 ;  /* 0x0000001717087220 */ /* 0x000fc80000410000 */
[----:B------:R-:W-:-:S04]  /*03b0*/  FFMA.FTZ R21, R21, R21, R8 ;  /* 0x0000001515157223 */ /* 0x000fc80000010008 */
[----:B------:R-:W-:-:S05]  /*03c0*/  FADD.FTZ R16, R16, R21 ;  /* 0x0000001510107221 */ /* 0x000fca0000010000 */
[----:B------:R-:W0:Y:S02]  /*03d0*/  SHFL.BFLY PT, R9, R16, 0x1, 0x1f ;  /* 0x0c201f0010097f89 */ /* 0x000e2400000e0000 */
[----:B0-----:R-:W-:-:S05]  /*03e0*/  FADD.FTZ R9, R16, R9 ;  /* 0x0000000910097221 */ /* 0x001fca0000010000 */
[----:B------:R-:W0:Y:S02]  /*03f0*/  SHFL.BFLY PT, R8, R9, 0x2, 0x1f ;  /* 0x0c401f0009087f89 */ /* 0x000e2400000e0000 */
[----:B0-----:R-:W-:-:S05]  /*0400*/  FADD.FTZ R8, R9, R8 ;  /* 0x0000000809087221 */ /* 0x001fca0000010000 */
[----:B------:R0:W1:Y:S01]  /*0410*/  SHFL.BFLY PT, R15, R8, 0x4, 0x1f ;  /* 0x0c801f00080f7f89 */ /* 0x00006200000e0000 */
[----:B------:R-:W-:Y:S05]  /*0420*/  @P0 BRA `(.L_x_322) ;  /* 0x00000004003c0947 */ /* 0x000fea0003800000 */
[----:B-1----:R-:W-:Y:S01]  /*0430*/  FADD.FTZ R15, R8, R15 ;  /* 0x0000000f080f7221 */ /* 0x002fe20000010000 */
[----:B------:R-:W-:Y:S01]  /*0440*/  ISETP.GT.AND P0, PT, R12, 0x7, PT ;  /* 0x000000070c00780c */ /* 0x000fe20003f04270 */
[----:B------:R-:W-:Y:S02]  /*0450*/  BSSY B1, `(.L_x_323) ;  /* 0x000003a000017945 */ /* 0x000fe40003800000 */
[----:B0-----:R-:W-:Y:S01]  /*0460*/  FMUL.FTZ R8, R15, 1 ;  /* 0x3f8000000f087820 */ /* 0x001fe20000410000 */
[----:B------:R-:W-:-:S05]  /*0470*/  HFMA2.MMA R15, -RZ, RZ, 1.875, 0 ;  /* 0x3f800000ff0f7435 */ /* 0x000fca00000001ff */
[----:B------:R-:W0:Y:S04]  /*0480*/  F2F.F64.F32 R8, R8 ;  /* 0x0000000800087310 */ /* 0x000e280000201800 */
[----:B------:R-:W-:Y:S05]  /*0490*/  @P0 BRA `(.L_x_324) ;  /* 0x0000000000d40947 */ /* 0x000fea0003800000 */
[----:B------:R-:W1:Y:S01]  /*04a0*/  LDC R19, c[0x0][0x228] ;  /* 0x00008a00ff137b82 */ /* 0x000e620000000800 */
[----:B------:R-:W-:Y:S01]  /*04b0*/  ULDC UR4, c[0x0][0x224] ;  /* 0x0000890000047ab9 */ /* 0x000fe20000000800 */
[----:B------:R-:W-:Y:S02]  /*04c0*/  IABS R23, R11 ;  /* 0x0000000b00177213 */ /* 0x000fe40000000000 */
[----:B------:R-:W-:Y:S01]  /*04d0*/  ISETP.GE.AND P2, PT, R11, RZ, PT ;  /* 0x000000ff0b00720c */ /* 0x000fe20003f46270 */
[----:B-1----:R-:W-:-:S05]  /*04e0*/  IMAD R20, R19, UR4, RZ ;  /* 0x0000000413147c24 */ /* 0x002fca000f8e02ff */
[-C--:B------:R-:W-:Y:S02]  /*04f0*/  IABS R15, R20.reuse ;  /* 0x00000014000f7213 */ /* 0x080fe40000000000 */
[----:B------:R-:W-:Y:S02]  /*0500*/  IABS R24, R20 ;  /* 0x0000001400187213 */ /* 0x000fe40000000000 */
[----:B------:R-:W1:Y:S08]  /*0510*/  I2F.RP R18, R15 ;  /* 0x0000000f00127306 */ /* 0x000e700000209400 */
[----:B-1----:R-:W1:Y:S02]  /*0520*/  MUFU.RCP R18, R18 ;  /* 0x0000001200127308 */ /* 0x002e640000001000 */
[----:B-1----:R-:W-:Y:S01]  /*0530*/  VIADD R16, R18, 0xffffffe ;  /* 0x0ffffffe12107836 */ /* 0x002fe20000000000 */
[----:B------:R-:W-:-:S05]  /*0540*/  IABS R18, R19 ;  /* 0x0000001300127213 */ /* 0x000fca0000000000 */
[----:B------:R1:W2:Y:S02]  /*0550*/  F2I.FTZ.U32.TRUNC.NTZ R17, R16 ;  /* 0x0000001000117305 */ /* 0x0002a4000021f000 */
[----:B-1----:R-:W-:Y:S01]  /*0560*/  IMAD.MOV.U32 R16, RZ, RZ, RZ ;  /* 0x000000ffff107224 */ /* 0x002fe200078e00ff */
[----:B--2---:R-:W-:-:S05]  /*0570*/  IADD3 R22, RZ, -R17, RZ ;  /* 0x80000011ff167210 */ /* 0x004fca0007ffe0ff */
[----:B------:R-:W-:Y:S01]  /*0580*/  IMAD R21, R22, R15, RZ ;  /* 0x0000000f16157224 */ /* 0x000fe200078e02ff */
[----:B------:R-:W-:-:S03]  /*0590*/  MOV R22, R23 ;  /* 0x0000001700167202 */ /* 0x000fc60000000f00 */
[----:B------:R-:W-:Y:S02]  /*05a0*/  IMAD.HI.U32 R17, R17, R21, R16 ;  /* 0x0000001511117227 */ /* 0x000fe400078e0010 */
[----:B------:R-:W1:Y:S02]  /*05b0*/  I2F.RP R21, R18 ;  /* 0x0000001200157306 */ /* 0x000e640000209400 */
[----:B------:R-:W-:Y:S02]  /*05c0*/  IMAD.MOV R16, RZ, RZ, -R24 ;  /* 0x000000ffff107224 */ /* 0x000fe400078e0a18 */
[----:B------:R-:W-:-:S04]  /*05d0*/  IMAD.HI.U32 R17, R17, R22, RZ ;  /* 0x0000001611117227 */ /* 0x000fc800078e00ff */
[----:B------:R-:W-:-:S05]  /*05e0*/  IMAD R16, R17, R16, R22 ;  /* 0x0000001011107224 */ /* 0x000fca00078e0216 */
[----:B------:R-:W-:Y:S01]  /*05f0*/  ISETP.GT.U32.AND P0, PT, R15, R16, PT ;  /* 0x000000100f00720c */ /* 0x000fe20003f04070 */
[----:B-1----:R-:W1:-:S12]  /*0600*/  MUFU.RCP R21, R21 ;  /* 0x0000001500157308 */ /* 0x002e580000001000 */
[----:B------:R-:W-:Y:S02]  /*0610*/  @!P0 IADD3 R16, R16, -R15, RZ ;  /* 0x8000000f10108210 */ /* 0x000fe40007ffe0ff */
[----:B------:R-:W-:Y:S02]  /*0620*/  ISETP.NE.AND P0, PT, R20, RZ, PT ;  /* 0x000000ff1400720c */ /* 0x000fe40003f05270 */
[----:B------:R-:W-:Y:S01]  /*0630*/  ISETP.GT.U32.AND P1, PT, R15, R16, PT ;  /* 0x000000100f00720c */ /* 0x000fe20003f24070 */
[----:B-1----:R-:W-:-:S06]  /*0640*/  VIADD R17, R21, 0xffffffe ;  /* 0x0ffffffe15117836 */ /* 0x002fcc0000000000 */
[----:B------:R-:W1:Y:S06]  /*0650*/  F2I.FTZ.U32.TRUNC.NTZ R17, R17 ;  /* 0x0000001100117305 */ /* 0x000e6c000021f000 */
[----:B------:R-:W-:-:S05]  /*0660*/  @!P1 IADD3 R16, R16, -R15, RZ ;  /* 0x8000000f10109210 */ /* 0x000fca0007ffe0ff */
[----:B------:R-:W-:Y:S01]  /*0670*/  @!P2 IMAD.MOV R16, RZ, RZ, -R16 ;  /* 0x000000ffff10a224 */ /* 0x000fe200078e0a10 */
[----:B------:R-:W-:Y:S02]  /*0680*/  @!P0 LOP3.LUT R16, RZ, R20, RZ, 0x33, !PT ;  /* 0x00000014ff108212 */ /* 0x000fe400078e33ff */
[----:B-1----:R-:W-:-:S03]  /*0690*/  IADD3 R15, RZ, -R17, RZ ;  /* 0x80000011ff0f7210 */ /* 0x002fc60007ffe0ff */
[----:B------:R-:W-:Y:S01]  /*06a0*/  IMAD.IADD R11, R13, 0x1, R16 ;  /* 0x000000010d0b7824 */ /* 0x000fe200078e0210 */
[----:B------:R-:W-:Y:S01]  /*06b0*/  MOV R16, RZ ;  /* 0x000000ff00107202 */ /* 0x000fe20000000f00 */
[----:B------:R-:W-:-:S03]  /*06c0*/  IMAD R15, R15, R18, RZ ;  /* 0x000000120f0f7224 */ /* 0x000fc600078e02ff */
[----:B------:R-:W-:Y:S02]  /*06d0*/  IABS R20, R11 ;  /* 0x0000000b00147213 */ /* 0x000fe40000000000 */
[----:B------:R-:W-:Y:S01]  /*06e0*/  ISETP.GE.AND P2, PT, R11, RZ, PT ;  /* 0x000000ff0b00720c */ /* 0x000fe20003f46270 */
        /* <DEDUP_REMOVED lines=16> */
.L_x_324:
[----:B------:R-:W-:Y:S05]  /*07f0*/  BSYNC B1 ;  /* 0x0000000000017941 */ /* 0x000fea0003800000 */
.L_x_323:
        /* <DEDUP_REMOVED lines=14> */
[----:B0-----:R-:W-:-:S06]  /*08e0*/  @!P0 FMUL R16, R16, 1.175494350822287508e-38 ;  /* 0x0080000010108820 */ /* 0x001fcc0000400000 */
[----:B------:R-:W0:Y:S02]  /*08f0*/  MUFU.RSQ R16, R16 ;  /* 0x0000001000107308 */ /* 0x000e240000001400 */
[----:B0-----:R-:W-:-:S05]  /*0900*/  FMUL.FTZ R15, R16, R15 ;  /* 0x0000000f100f7220 */ /* 0x001fca0000410000 */
[----:B------:R2:W-:Y:S02]  /*0910*/  STS [R12], R15 ;  /* 0x0000000f0c007388 */ /* 0x0005e40000000800 */
.L_x_322:
[----:B------:R-:W-:Y:S05]  /*0920*/  BSYNC B0 ;  /* 0x0000000000007941 */ /* 0x000fea0003800000 */
.L_x_321:
[----:B------:R-:W-:Y:S01]  /*0930*/  BAR.SYNC.DEFER_BLOCKING 0x0 ;  /* 0x0000000000007b1d */ /* 0x000fe20000010000 */
[----:B------:R-:W-:Y:S01]  /*0940*/  UIADD3 UR4, UR5, 0x80, URZ ;  /* 0x0000008005047890 */ /* 0x000fe2000fffe03f */
[----:B------:R-:W-:Y:S01]  /*0950*/  IMAD.IADD R10, R10, 0x1, R13 ;  /* 0x000000010a0a7824 */ /* 0x000fe200078e020d */
[----:B------:R-:W-:Y:S02]  /*0960*/  ISETP.GE.AND P0, PT, R0, 0x10, PT ;  /* 0x000000100000780c */ /* 0x000fe40003f06270 */
[----:B------:R-:W-:-:S03]  /*0970*/  ULEA UR4, UR8, UR4, 0x18 ;  /* 0x0000000408047291 */ /* 0x000fc6000f8ec03f */
[----:B0-----:R-:W0:Y:S01]  /*0980*/  LDC R8, c[0x0][0x238] ;  /* 0x00008e00ff087b82 */ /* 0x001e220000000800 */
[----:B------:R-:W-:Y:S02]  /*0990*/  FSEL R6, R6, R7, !P0 ;  /* 0x0000000706067208 */ /* 0x000fe40004000000 */
[----:B------:R-:W-:Y:S01]  /*09a0*/  LEA R10, R10, UR4, 0x2 ;  /* 0x000000040a0a7c11 */ /* 0x000fe2000f8e10ff */
[----:B-12---:R-:W1:Y:S04]  /*09b0*/  LDS.U16 R15, [R14] ;  /* 0x000000000e0f7984 */ /* 0x006e680000000400 */
[----:B------:R-:W2:Y:S01]  /*09c0*/  LDS.U16 R17, [R14+0x40] ;  /* 0x000040000e117984 */ /* 0x000ea20000000400 */
[----:B0-----:R-:W0:Y:S03]  /*09d0*/  @P0 LDC R8, c[0x0][0x23c] ;  /* 0x00008f00ff080b82 */ /* 0x001e260000000800 */
[----:B------:R-:W3:Y:S04]  /*09e0*/  LDS R12, [R10] ;  /* 0x000000000a0c7984 */ /* 0x000ee80000000800 */
[----:B------:R-:W4:Y:S01]  /*09f0*/  LDS R16, [R10+0x8] ;  /* 0x000008000a107984 */ /* 0x000f220000000800 */
[----:B-1----:R-:W1:Y:S08]  /*0a00*/  I2F.S8 R9, R15 ;  /* 0x0000000f00097306 */ /* 0x002e700000001400 */
[----:B--2---:R-:W2:Y:S01]  /*0a10*/  I2F.S8 R7, R17 ;  /* 0x0000001100077306 */ /* 0x004ea20000001400 */
[----:B-1----:R-:W-:-:S07]  /*0a20*/  FMUL.FTZ R9, R6, R9 ;  /* 0x0000000906097220 */ /* 0x002fce0000410000 */
[----:B------:R-:W1:Y:S01]  /*0a30*/  I2F.S8 R11, R15.B1 ;  /* 0x1000000f000b7306 */ /* 0x000e620000001400 */
[----:B---3--:R-:W-:Y:S01]  /*0a40*/  FMUL.FTZ R9, R9, R12 ;  /* 0x0000000c09097220 */ /* 0x008fe20000410000 */
[----:B--2---:R-:W-:-:S06]  /*0a50*/  FMUL.FTZ R7, R6, R7 ;  /* 0x0000000706077220 */ /* 0x004fcc0000410000 */
[----:B------:R-:W2:Y:S01]  /*0a60*/  I2F.S8 R13, R17.B1 ;  /* 0x10000011000d7306 */ /* 0x000ea20000001400 */
[----:B0-----:R-:W-:Y:S01]  /*0a70*/  FMUL.FTZ R9, R8, R9 ;  /* 0x0000000908097220 */ /* 0x001fe20000410000 */
[----:B----4-:R-:W-:Y:S01]  /*0a80*/  FMUL.FTZ R7, R7, R16 ;  /* 0x0000001007077220 */ /* 0x010fe20000410000 */
[----:B-1----:R-:W-:-:S03]  /*0a90*/  FMUL.FTZ R11, R6, R11 ;  /* 0x0000000b060b7220 */ /* 0x002fc60000410000 */
[----:B------:R-:W-:Y:S02]  /*0aa0*/  FMUL.FTZ R7, R8, R7 ;  /* 0x0000000708077220 */ /* 0x000fe40000410000 */
[----:B------:R-:W-:Y:S01]  /*0ab0*/  F2I.S8.NTZ R9, R9 ;  /* 0x0000000900097305 */ /* 0x000fe20000202100 */
[----:B------:R-:W-:Y:S01]  /*0ac0*/  FMUL.FTZ R11, R12, R11 ;  /* 0x0000000b0c0b7220 */ /* 0x000fe20000410000 */
[----:B--2---:R-:W-:-:S03]  /*0ad0*/  FMUL.FTZ R13, R6, R13 ;  /* 0x0000000d060d7220 */ /* 0x004fc60000410000 */
[----:B------:R-:W-:-:S03]  /*0ae0*/  FMUL.FTZ R11, R8, R11 ;  /* 0x0000000b080b7220 */ /* 0x000fc60000410000 */
[----:B------:R-:W-:Y:S01]  /*0af0*/  F2I.S8.NTZ R7, R7 ;  /* 0x0000000700077305 */ /* 0x000fe20000202100 */
[----:B------:R-:W-:-:S04]  /*0b00*/  FMUL.FTZ R13, R16, R13 ;  /* 0x0000000d100d7220 */ /* 0x000fc80000410000 */
[----:B------:R-:W-:-:S03]  /*0b10*/  FMUL.FTZ R13, R8, R13 ;  /* 0x0000000d080d7220 */ /* 0x000fc60000410000 */
[----:B------:R-:W0:Y:S08]  /*0b20*/  F2I.S8.NTZ R0, R11 ;  /* 0x0000000b00007305 */ /* 0x000e300000202100 */
[----:B------:R-:W1:Y:S01]  /*0b30*/  F2I.S8.NTZ R6, R13 ;  /* 0x0000000d00067305 */ /* 0x000e620000202100 */
[----:B0-----:R-:W-:-:S05]  /*0b40*/  PRMT R9, R0, 0x7604, R9 ;  /* 0x0000760400097816 */ /* 0x001fca0000000009 */
[----:B------:R-:W-:Y:S01]  /*0b50*/  STG.E.U16 desc[UR6][R2.64], R9 ;  /* 0x0000000902007986 */ /* 0x000fe2000c101506 */
[----:B-1----:R-:W-:-:S05]  /*0b60*/  PRMT R15, R6, 0x7604, R7 ;  /* 0x00007604060f7816 */ /* 0x002fca0000000007 */
[----:B------:R-:W-:Y:S01]  /*0b70*/  STG.E.U16 desc[UR6][R4.64], R15 ;  /* 0x0000000f04007986 */ /* 0x000fe2000c101506 */
[----:B------:R-:W-:Y:S05]  /*0b80*/  EXIT ;  /* 0x000000000000794d */ /* 0x000fea0003800000 */
.L_x_325:
        /* <DEDUP_REMOVED lines=15> */
.L_x_416:


//--------------------- .text._ZN17fastertransformer38normalize_for_FMHA_headz32_INT8_kernelILi1ELi2ELi2EEEvP5char2PK6__halfiiiiffff --------------------------
	.section	.text._ZN17fastertransformer38normalize_for_FMHA_headz32_INT8_kernelILi1ELi2ELi2EEEvP5char2PK6__halfiiiiffff,"ax",@progbits
	.align	128
        .global         _ZN17fastertransformer38normalize_for_FMHA_headz32_INT8_kernelILi1ELi2ELi2EEEvP5char2PK6__halfiiiiffff
        .type           _ZN17fastertransformer38normalize_for_FMHA_headz32_INT8_kernelILi1ELi2ELi2EEEvP5char2PK6__halfiiiiffff,@function
        .size           _ZN17fastertransformer38normalize_for_FMHA_headz32_INT8_kernelILi1ELi2ELi2EEEvP5char2PK6__halfiiiiffff,(.L_x_417 - _ZN17fastertransformer38normalize_for_FMHA_headz32_INT8_kernelILi1ELi2ELi2EEEvP5char2PK6__halfiiiiffff)
        .other          _ZN17fastertransformer38normalize_for_FMHA_headz32_INT8_kernelILi1ELi2ELi2EEEvP5char2PK6__halfiiiiffff,@"STO_CUDA_ENTRY STV_DEFAULT"
_ZN17fastertransformer38normalize_for_FMHA_headz32_INT8_kernelILi1ELi2ELi2EEEvP5char2PK6__halfiiiiffff:
.text._ZN17fastertransformer38normalize_for_FMHA_headz32_INT8_kernelILi1ELi2ELi2EEEvP5char2PK6__halfiiiiffff:
        /* <DEDUP_REMOVED lines=127> */
.L_x_329:
[----:B------:R-:W-:Y:S05]  /*07f0*/  BSYNC B1 ;  /* 0x0000000000017941 */ /* 0x000fea0003800000 */
.L_x_328:
        /* <DEDUP_REMOVED lines=18> */
.L_x_327:
[----:B------:R-:W-:Y:S05]  /*0920*/  BSYNC B0 ;  /* 0x0000000000007941 */ /* 0x000fea0003800000 */
.L_x_326:
        /* <DEDUP_REMOVED lines=38> */
.L_x_330:
        /* <DEDUP_REMOVED lines=15> */
.L_x_417:


//--------------------- .text._ZN17fastertransformer38normalize_for_FMHA_headz32_INT8_kernelILi1ELi4ELi2EEEvP5char2PK6__halfiiiiffff --------------------------
	.section	.text._ZN17fastertransformer38normalize_for_FMHA_headz32_INT8_kernelILi1ELi4ELi2EEEvP5char2PK6__halfiiiiffff,"ax",@progbits
	.align	128
        .global         _ZN17fastertransformer38normalize_for_FMHA_headz32_INT8_kernelILi1ELi4ELi2EEEvP5char2PK6__halfiiiiffff
        .type           _ZN17fastertransformer38normalize_for_FMHA_headz32_INT8_kernelILi1ELi4ELi2EEEvP5char2PK6__halfiiiiffff,@function
        .size           _ZN17fastertransformer38normalize_for_FMHA_headz32_INT8_kernelILi1ELi4ELi2EEEvP5char2PK6__halfiiiiffff,(.L_x_418 - _ZN17fastertransformer38normalize_for_FMHA_headz32_INT8_kernelILi1ELi4ELi2EEEvP5char2PK6__halfiiiiffff)
        .other          _ZN17fastertransformer38normalize_for_FMHA_headz32_INT8_kernelILi1ELi4ELi2EEEvP5char2PK6__halfiiiiffff,@"STO_CUDA_ENTRY STV_DEFAULT"
_ZN17fastertransformer38normalize_for_FMHA_headz32_INT8_kernelILi1ELi4ELi2EEEvP5char2PK6__halfiiiiffff:
.text._ZN17fastertransformer38normalize_for_FMHA_headz32_INT8_kernelILi1ELi4ELi2EEEvP5char2PK6__halfiiiiffff:
        /* <DEDUP_REMOVED lines=8> */
[-C--:B------:R-:W-:Y:S02]  /*0080*/  LEA.HI R0, R0, R7.reuse, RZ, 0x5 ;  /* 0x0000000700007211 */ /* 0x080fe400078f28ff */
[----:B--2---:R-:W-:Y:S02]  /*0090*/  SHF.L.U32 R16, R16, 0x3, RZ ;  /* 0x0000000310107819 */ /* 0x004fe400000006ff */
[----:B------:R-:W-:Y:S02]  /*00a0*/  SHF.R.S32.HI R13, RZ, 0x5, R0 ;  /* 0x00000005ff0d7819 */ /* 0x000fe40000011400 */
[----:B------:R-:W-:Y:S02]  /*00b0*/  LOP3.LUT R0, R0, 0xffffffe0, RZ, 0xc0, !PT ;  /* 0xffffffe000007812 */ /* 0x000fe400078ec0ff */
[----:B------:R-:W-:Y:S02]  /*00c0*/  SHF.L.U32 R11, R13, 0x2, RZ ;  /* 0x000000020d0b7819 */ /* 0x000fe400000006ff */
[----:B------:R-:W-:-:S02]  /*00d0*/  IADD3 R0, -R0, R7, RZ ;  /* 0x0000000700007210 */ /* 0x000fc40007ffe1ff */
[----:B------:R-:W-:-:S05]  /*00e0*/  IADD3 R2, R16, R11, RZ ;  /* 0x0000000b10027210 */ /* 0x000fca0007ffe0ff */
[----:B------:R-:W-:-:S04]  /*00f0*/  IMAD R3, R2, UR4, RZ ;  /* 0x0000000402037c24 */ /* 0x000fc8000f8e02ff */
[C---:B------:R-:W-:Y:S01]  /*0100*/  VIADD R2, R3.reuse, UR4 ;  /* 0x0000000403027c36 */ /* 0x040fe20008000000 */
[----:B------:R-:W-:-:S04]  /*0110*/  LEA.HI.SX32 R3, R3, R0, 0x1f ;  /* 0x0000000003037211 */ /* 0x000fc800078ffaff */
[C---:B------:R-:W-:Y:S02]  /*0120*/  IADD3 R6, R2.reuse, UR4, RZ ;  /* 0x0000000402067c10 */ /* 0x040fe4000fffe0ff */
[----:B------:R-:W-:Y:S01]  /*0130*/  LEA.HI R7, R2, R2, RZ, 0x1 ;  /* 0x0000000202077211 */ /* 0x000fe200078f08ff */
[--C-:B-1----:R-:W-:Y:S01]  /*0140*/  IMAD.WIDE R2, R3, 0x2, R4.reuse ;  /* 0x0000000203027825 */ /* 0x102fe200078e0204 */
[C---:B------:R-:W-:Y:S02]  /*0150*/  LEA.HI R9, R6.reuse, R6, RZ, 0x1 ;  /* 0x0000000606097211 */ /* 0x040fe400078f08ff */
[-C--:B------:R-:W-:Y:S01]  /*0160*/  LEA.HI.SX32 R7, R7, R0.reuse, 0x1f ;  /* 0x0000000007077211 */ /* 0x080fe200078ffaff */
[----:B------:R-:W-:Y:S01]  /*0170*/  VIADD R8, R6, UR4 ;  /* 0x0000000406087c36 */ /* 0x000fe20008000000 */
[----:B------:R-:W-:Y:S01]  /*0180*/  LEA.HI.SX32 R15, R9, R0, 0x1f ;  /* 0x00000000090f7211 */ /* 0x000fe200078ffaff */
[----:B------:R-:W2:Y:S03]  /*0190*/  LDG.E.U16 R19, desc[UR6][R2.64] ;  /* 0x0000000602137981 */ /* 0x000ea6000c1e1500 */
[----:B------:R-:W-:Y:S01]  /*01a0*/  LEA.HI R17, R8, R8, RZ, 0x1 ;  /* 0x0000000808117211 */ /* 0x000fe200078f08ff */
[----:B------:R-:W-:-:S03]  /*01b0*/  IMAD.WIDE R8, R7, 0x2, R4 ;  /* 0x0000000207087825 */ /* 0x000fc600078e0204 */
[-C--:B------:R-:W-:Y:S01]  /*01c0*/  LEA.HI.SX32 R17, R17, R0.reuse, 0x1f ;  /* 0x0000000011117211 */ /* 0x080fe200078ffaff */
[--C-:B------:R-:W-:Y:S01]  /*01d0*/  IMAD.WIDE R6, R15, 0x2, R4.reuse ;  /* 0x000000020f067825 */ /* 0x100fe200078e0204 */
[----:B------:R-:W3:Y:S03]  /*01e0*/  LDG.E.U16 R21, desc[UR6][R8.64] ;  /* 0x0000000608157981 */ /* 0x000ee6000c1e1500 */
[----:B------:R-:W-:Y:S01]  /*01f0*/  IMAD.WIDE R4, R17, 0x2, R4 ;  /* 0x0000000211047825 */ /* 0x000fe200078e0204 */
[----:B------:R-:W4:Y:S04]  /*0200*/  LDG.E.U16 R25, desc[UR6][R6.64] ;  /* 0x0000000606197981 */ /* 0x000f28000c1e1500 */
[----:B------:R-:W5:Y:S01]  /*0210*/  LDG.E.U16 R29, desc[UR6][R4.64] ;  /* 0x00000006041d7981 */ /* 0x000f62000c1e1500 */
[----:B------:R-:W0:Y:S01]  /*0220*/  S2UR UR8, SR_CgaCtaId ;  /* 0x00000000000879c3 */ /* 0x000e220000008800 */
[----:B------:R-:W-:Y:S01]  /*0230*/  UMOV UR5, 0x400 ;  /* 0x0000040000057882 */ /* 0x000fe20000000000 */
[----:B------:R-:W-:-:S02]  /*0240*/  LEA R14, R13, R0, 0x7 ;  /* 0x000000000d0e7211 */ /* 0x000fc400078e38ff */
[----:B------:R-:W-:-:S04]  /*0250*/  SHF.R.S32.HI R15, RZ, 0x1f, R0 ;  /* 0x0000001fff0f7819 */ /* 0x000fc80000011400 */
[----:B------:R-:W-:Y:S01]  /*0260*/  LEA.HI R12, R15, R0, RZ, 0x3 ;  /* 0x000000000f0c7211 */ /* 0x000fe200078f18ff */
[----:B0-----:R-:W-:-:S06]  /*0270*/  ULEA UR4, UR8, UR5, 0x18 ;  /* 0x0000000508047291 */ /* 0x001fcc000f8ec03f */
[----:B------:R-:W-:Y:S02]  /*0280*/  LEA R14, R14, UR4, 0x1 ;  /* 0x000000040e0e7c11 */ /* 0x000fe4000f8e08ff */
[C---:B------:R-:W-:Y:S02]  /*0290*/  LOP3.LUT R17, R12.reuse, 0xfffffff8, RZ, 0xc0, !PT ;  /* 0xfffffff80c117812 */ /* 0x040fe400078ec0ff */
[----:B------:R-:W-:Y:S02]  /*02a0*/  LEA.HI.SX32 R12, R12, R11, 0x1d ;  /* 0x0000000b0c0c7211 */ /* 0x000fe400078feaff */
[----:B------:R-:W-:-:S04]  /*02b0*/  IADD3 R17, R0, -R17, RZ ;  /* 0x8000001100117210 */ /* 0x000fc80007ffe0ff */
[----:B------:R-:W-:-:S05]  /*02c0*/  LEA R10, R12, R17, 0x3 ;  /* 0x000000110c0a7211 */ /* 0x000fca00078e18ff */
[----:B------:R-:W-:-:S05]  /*02d0*/  IMAD.SHL.U32 R10, R10, 0x4, RZ ;  /* 0x000000040a0a7824 */ /* 0x000fca00078e00ff */
[----:B------:R-:W-:Y:S02]  /*02e0*/  LEA R24, R10, UR4, 0x1 ;  /* 0x000000040a187c11 */ /* 0x000fe4000f8e08ff */
[----:B------:R-:W0:Y:S01]  /*02f0*/  LDC.64 R10, c[0x0][0x230] ;  /* 0x00008c00ff0a7b82 */ /* 0x000e220000000a00 */
[----:B------:R-:W-:-:S04]  /*0300*/  ISETP.GE.AND P0, PT, R17, 0x4, PT ;  /* 0x000000041100780c */ /* 0x000fc80003f06270 */
[----:B0-----:R-:W-:Y:S02]  /*0310*/  FSEL R20, R10, R11, !P0 ;  /* 0x0000000b0a147208 */ /* 0x001fe40004000000 */
[----:B------:R-:W-:Y:S01]  /*0320*/  LOP3.LUT P0, RZ, R17, 0x3, RZ, 0xc0, !PT ;  /* 0x0000000311ff7812 */ /* 0x000fe2000780c0ff */
[----:B------:R-:W-:Y:S01]  /*0330*/  BSSY B0, `(.L_x_331) ;  /* 0x0000078000007945 */ /* 0x000fe20003800000 */
[----:B--2---:R-:W-:Y:S04]  /*0340*/  STS.U16 [R14], R19 ;  /* 0x000000130e007388 */ /* 0x004fe80000000400 */
[----:B---3--:R-:W-:Y:S04]  /*0350*/  STS.U16 [R14+0x40], R21 ;  /* 0x000040150e007388 */ /* 0x008fe80000000400 */
[----:B----4-:R-:W-:Y:S04]  /*0360*/  STS.U16 [R14+0x80], R25 ;  /* 0x000080190e007388 */ /* 0x010fe80000000400 */
[----:B-----5:R-:W-:Y:S01]  /*0370*/  STS.U16 [R14+0xc0], R29 ;  /* 0x0000c01d0e007388 */ /* 0x020fe20000000400 */
[----:B------:R-:W-:Y:S06]  /*0380*/  BAR.SYNC.DEFER_BLOCKING 0x0 ;  /* 0x0000000000007b1d */ /* 0x000fec0000010000 */
[----:B------:R-:W0:Y:S04]  /*0390*/  LDS.U16 R28, [R24] ;  /* 0x00000000181c7984 */ /* 0x000e280000000400 */
[----:B------:R-:W1:Y:S04]  /*03a0*/  LDS.U16 R29, [R24+0x2] ;  /* 0x00000200181d7984 */ /* 0x000e680000000400 */
[----:B------:R-:W2:Y:S04]  /*03b0*/  LDS.U16 R18, [R24+0x4] ;  /* 0x0000040018127984 */ /* 0x000ea80000000400 */
[----:B------:R3:W4:Y:S01]  /*03c0*/  LDS.U16 R22, [R24+0x6] ;  /* 0x0000060018167984 */ /* 0x0007220000000400 */
[----:B0-----:R-:W0:Y:S08]  /*03d0*/  I2F.S8 R26, R28.B1 ;  /* 0x1000001c001a7306 */ /* 0x001e300000001400 */
[----:B------:R-:W5:Y:S08]  /*03e0*/  I2F.S8 R27, R28 ;  /* 0x0000001c001b7306 */ /* 0x000f700000001400 */
[----:B-1----:R-:W1:Y:S01]  /*03f0*/  I2F.S8 R19, R29.B1 ;  /* 0x1000001d00137306 */ /* 0x002e620000001400 */
[----:B0-----:R-:W-:-:S04]  /*0400*/  FMUL.FTZ R26, R20, R26 ;  /* 0x0000001a141a7220 */ /* 0x001fc80000410000 */
[----:B---3--:R-:W-:-:S03]  /*0410*/  FMUL.FTZ R24, R26, R26 ;  /* 0x0000001a1a187220 */ /* 0x008fc60000410000 */
[----:B--2---:R-:W-:Y:S01]  /*0420*/  I2F.S8 R21, R18 ;  /* 0x0000001200157306 */ /* 0x004fe20000001400 */
[----:B-----5:R-:W-:-:S07]  /*0430*/  FMUL.FTZ R27, R20, R27 ;  /* 0x0000001b141b7220 */ /* 0x020fce0000410000 */
[----:B------:R-:W0:Y:S01]  /*0440*/  I2F.S8 R23, R29 ;  /* 0x0000001d00177306 */ /* 0x000e220000001400 */
[----:B------:R-:W-:-:S07]  /*0450*/  FFMA.FTZ R24, R27, R27, R24 ;  /* 0x0000001b1b187223 */ /* 0x000fce0000010018 */
[----:B------:R-:W2:Y:S01]  /*0460*/  I2F.S8 R18, R18.B1 ;  /* 0x1000001200127306 */ /* 0x000ea20000001400 */
[----:B-1----:R-:W-:-:S07]  /*0470*/  FMUL.FTZ R19, R20, R19 ;  /* 0x0000001314137220 */ /* 0x002fce0000410000 */
[----:B----4-:R-:W1:Y:S08]  /*0480*/  I2F.S8 R25, R22.B1 ;  /* 0x1000001600197306 */ /* 0x010e700000001400 */
[----:B------:R-:W3:Y:S01]  /*0490*/  I2F.S8 R27, R22 ;  /* 0x00000016001b7306 */ /* 0x000ee20000001400 */
[C---:B0-----:R-:W-:Y:S01]  /*04a0*/  FMUL.FTZ R23, R20.reuse, R23 ;  /* 0x0000001714177220 */ /* 0x041fe20000410000 */
[----:B------:R-:W-:Y:S01]  /*04b0*/  FMUL.FTZ R26, R19, R19 ;  /* 0x00000013131a7220 */ /* 0x000fe20000410000 */
[C---:B--2---:R-:W-:Y:S01]  /*04c0*/  FMUL.FTZ R18, R20.reuse, R18 ;  /* 0x0000001214127220 */ /* 0x044fe20000410000 */
[----:B------:R-:W-:Y:S01]  /*04d0*/  FADD.FTZ R24, RZ, R24 ;  /* 0x00000018ff187221 */ /* 0x000fe20000010000 */
[C---:B------:R-:W-:Y:S01]  /*04e0*/  FMUL.FTZ R21, R20.reuse, R21 ;  /* 0x0000001514157220 */ /* 0x040fe20000410000 */
[----:B------:R-:W-:Y:S01]  /*04f0*/  FFMA.FTZ R23, R23, R23, R26 ;  /* 0x0000001717177223 */ /* 0x000fe2000001001a */
[----:B-1----:R-:W-:Y:S01]  /*0500*/  FMUL.FTZ R25, R20, R25 ;  /* 0x0000001914197220 */ /* 0x002fe20000410000 */
[----:B------:R-:W-:-:S02]  /*0510*/  FMUL.FTZ R18, R18, R18 ;  /* 0x0000001212127220 */ /* 0x000fc40000410000 */
[----:B------:R-:W-:Y:S02]  /*0520*/  FADD.FTZ R23, R24, R23 ;  /* 0x0000001718177221 */ /* 0x000fe40000010000 */
[----:B------:R-:W-:Y:S01]  /*0530*/  FFMA.FTZ R18, R21, R21, R18 ;  /* 0x0000001515127223 */ /* 0x000fe20000010012 */
[----:B---3--:R-:W-:Y:S01]  /*0540*/  FMUL.FTZ R27, R20, R27 ;  /* 0x0000001b141b7220 */ /* 0x008fe20000410000 */
[----:B------:R-:W-:Y:S02]  /*0550*/  FMUL.FTZ R20, R25, R25 ;  /* 0x0000001919147220 */ /* 0x000fe40000410000 */
[----:B------:R-:W-:Y:S02]  /*0560*/  FADD.FTZ R18, R23, R18 ;  /* 0x0000001217127221 */ /* 0x000fe40000010000 */
[----:B------:R-:W-:-:S04]  /*0570*/  FFMA.FTZ R27, R27, R27, R20 ;  /* 0x0000001b1b1b7223 */ /* 0x000fc80000010014 */
[----:B------:R-:W-:-:S05]  /*0580*/  FADD.FTZ R18, R18, R27 ;  /* 0x0000001b12127221 */ /* 0x000fca0000010000 */
[----:B------:R-:W0:Y:S02]  /*0590*/  SHFL.BFLY PT, R19, R18, 0x1, 0x1f ;  /* 0x0c201f0012137f89 */ /* 0x000e2400000e0000 */
[----:B0-----:R-:W-:-:S05]  /*05a0*/  FADD.FTZ R19, R18, R19 ;  /* 0x0000001312137221 */ /* 0x001fca0000010000 */
[----:B------:R0:W1:Y:S01]  /*05b0*/  SHFL.BFLY PT, R20, R19, 0x2, 0x1f ;  /* 0x0c401f0013147f89 */ /* 0x00006200000e0000 */
[----:B------:R-:W-:Y:S05]  /*05c0*/  @P0 BRA `(.L_x_332) ;  /* 0x0000000400380947 */ /* 0x000fea0003800000 */
[----:B------:R-:W-:Y:S01]  /*05d0*/  ISETP.GT.AND P0, PT, R17, 0x3, PT ;  /* 0x000000031100780c */ /* 0x000fe20003f04270 */
[----:B-1----:R-:W-:Y:S01]  /*05e0*/  FADD.FTZ R20, R19, R20 ;  /* 0x0000001413147221 */ /* 0x002fe20000010000 */
[----:B------:R-:W-:Y:S01]  /*05f0*/  BSSY B1, `(.L_x_333) ;  /* 0x0000038000017945 */ /* 0x000fe20003800000 */
[----:B------:R-:W-:Y:S02]  /*0600*/  HFMA2.MMA R18, -RZ, RZ, 1.875, 0 ;  /* 0x3f800000ff127435 */ /* 0x000fe400000001ff */
[----:B------:R-:W-:-:S08]  /*0610*/  FMUL.FTZ R20, R20, 1 ;  /* 0x3f80000014147820 */ /* 0x000fd00000410000 */
[----:B------:R-:W-:Y:S05]  /*0620*/  @P0 BRA `(.L_x_334) ;  /* 0x0000000000d00947 */ /* 0x000fea0003800000 */
[----:B------:R-:W1:Y:S01]  /*0630*/  LDC R22, c[0x0][0x228] ;  /* 0x00008a00ff167b82 */ /* 0x000e620000000800 */
[----:B------:R-:W-:Y:S01]  /*0640*/  ULDC UR4, c[0x0][0x224] ;  /* 0x0000890000047ab9 */ /* 0x000fe20000000800 */
[----:B------:R-:W-:Y:S01]  /*0650*/  ISETP.GE.AND P0, PT, R16, RZ, PT ;  /* 0x000000ff1000720c */ /* 0x000fe20003f06270 */
[----:B-1----:R-:W-:-:S05]  /*0660*/  IMAD R24, R22, UR4, RZ ;  /* 0x0000000416187c24 */ /* 0x002fca000f8e02ff */
[----:B------:R-:W-:-:S04]  /*0670*/  IABS R21, R24 ;  /* 0x0000001800157213 */ /* 0x000fc80000000000 */
[----:B------:R-:W1:Y:S08]  /*0680*/  I2F.RP R23, R21 ;  /* 0x0000001500177306 */ /* 0x000e700000209400 */
[----:B-1----:R-:W0:Y:S02]  /*0690*/  MUFU.RCP R23, R23 ;  /* 0x0000001700177308 */ /* 0x002e240000001000 */
[----:B0-----:R-:W-:-:S02]  /*06a0*/  IADD3 R19, R23, 0xffffffe, RZ ;  /* 0x0ffffffe17137810 */ /* 0x001fc40007ffe0ff */
[----:B------:R-:W-:-:S04]  /*06b0*/  IABS R23, R24 ;  /* 0x0000001800177213 */ /* 0x000fc80000000000 */
[----:B------:R-:W0:Y:S02]  /*06c0*/  F2I.FTZ.U32.TRUNC.NTZ R19, R19 ;  /* 0x0000001300137305 */ /* 0x000e24000021f000 */
[----:B0-----:R-:W-:-:S05]  /*06d0*/  IADD3 R18, RZ, -R19, RZ ;  /* 0x80000013ff127210 */ /* 0x001fca0007ffe0ff */
[----:B------:R-:W-:Y:S02]  /*06e0*/  IMAD R25, R18, R21, RZ ;  /* 0x0000001512197224 */ /* 0x000fe400078e02ff */
[----:B------:R-:W-:-:S04]  /*06f0*/  IMAD.MOV.U32 R18, RZ, RZ, RZ ;  /* 0x000000ffff127224 */ /* 0x000fc800078e00ff */
[----:B------:R-:W-:Y:S01]  /*0700*/  IMAD.HI.U32 R18, R19, R25, R18 ;  /* 0x0000001913127227 */ /* 0x000fe200078e0012 */
[----:B------:R-:W-:Y:S02]  /*0710*/  IABS R25, R16 ;  /* 0x0000001000197213 */ /* 0x000fe40000000000 */
[----:B------:R-:W-:Y:S02]  /*0720*/  IABS R16, R22 ;  /* 0x0000001600107213 */ /* 0x000fe40000000000 */
[----:B------:R-:W-:Y:S01]  /*0730*/  IADD3 R19, RZ, -R23, RZ ;  /* 0x80000017ff137210 */ /* 0x000fe20007ffe0ff */
[----:B------:R-:W-:Y:S01]  /*0740*/  IMAD.HI.U32 R18, R18, R25, RZ ;  /* 0x0000001912127227 */ /* 0x000fe200078e00ff */
[----:B------:R-:W0:Y:S03]  /*0750*/  I2F.RP R23, R16 ;  /* 0x0000001000177306 */ /* 0x000e260000209400 */
[----:B------:R-:W-:-:S05]  /*0760*/  IMAD R18, R18, R19, R25 ;  /* 0x0000001312127224 */ /* 0x000fca00078e0219 */
[----:B------:R-:W-:Y:S01]  /*0770*/  ISETP.GT.U32.AND P1, PT, R21, R18, PT ;  /* 0x000000121500720c */ /* 0x000fe20003f24070 */
[----:B0-----:R-:W0:-:S12]  /*0780*/  MUFU.RCP R23, R23 ;  /* 0x0000001700177308 */ /* 0x001e180000001000 */
[----:B------:R-:W-:Y:S02]  /*0790*/  @!P1 IADD3 R18, R18, -R21, RZ ;  /* 0x8000001512129210 */ /* 0x000fe40007ffe0ff */
[----:B------:R-:W-:Y:S02]  /*07a0*/  ISETP.NE.AND P1, PT, R24, RZ, PT ;  /* 0x000000ff1800720c */ /* 0x000fe40003f25270 */
[----:B------:R-:W-:Y:S02]  /*07b0*/  ISETP.GT.U32.AND P2, PT, R21, R18, PT ;  /* 0x000000121500720c */ /* 0x000fe40003f44070 */
[----:B0-----:R-:W-:-:S06]  /*07c0*/  IADD3 R19, R23, 0xffffffe, RZ ;  /* 0x0ffffffe17137810 */ /* 0x001fcc0007ffe0ff */
[----:B------:R-:W0:Y:S05]  /*07d0*/  F2I.FTZ.U32.TRUNC.NTZ R19, R19 ;  /* 0x0000001300137305 */ /* 0x000e2a000021f000 */
[----:B------:R-:W-:-:S05]  /*07e0*/  @!P2 IMAD.IADD R18, R18, 0x1, -R21 ;  /* 0x000000011212a824 */ /* 0x000fca00078e0a15 */
[----:B------:R-:W-:Y:S02]  /*07f0*/  @!P0 IADD3 R18, -R18, RZ, RZ ;  /* 0x000000ff12128210 */ /* 0x000fe40007ffe1ff */
[----:B------:R-:W-:-:S04]  /*0800*/  @!P1 LOP3.LUT R18, RZ, R24, RZ, 0x33, !PT ;  /* 0x00000018ff129212 */ /* 0x000fc800078e33ff */
[----:B------:R-:W-:Y:S01]  /*0810*/  IADD3 R21, R12, R18, RZ ;  /* 0x000000120c157210 */ /* 0x000fe20007ffe0ff */
[----:B------:R-:W-:Y:S01]  /*0820*/  IMAD.MOV.U32 R18, RZ, RZ, RZ ;  /* 0x000000ffff127224 */ /* 0x000fe200078e00ff */
[----:B0-----:R-:W-:Y:S02]  /*0830*/  IADD3 R23, RZ, -R19, RZ ;  /* 0x80000013ff177210 */ /* 0x001fe40007ffe0ff */
[----:B------:R-:W-:Y:S02]  /*0840*/  IABS R24, R21 ;  /* 0x0000001500187213 */ /* 0x000fe40000000000 */
[----:B------:R-:W-:Y:S01]  /*0850*/  ISETP.GE.AND P2, PT, R21, RZ, PT ;  /* 0x000000ff1500720c */ /* 0x000fe20003f46270 */
[----:B------:R-:W-:-:S04]  /*0860*/  IMAD R23, R23, R16, RZ ;  /* 0x0000001017177224 */ /* 0x000fc800078e02ff */
[----:B------:R-:W-:Y:S01]  /*0870*/  IMAD.HI.U32 R18, R19, R23, R18 ;  /* 0x0000001713127227 */ /* 0x000fe200078e0012 */
[----:B------:R-:W-:-:S05]  /*0880*/  MOV R23, R24 ;  /* 0x0000001800177202 */ /* 0x000fca0000000f00 */
[----:B------:R-:W-:-:S05]  /*0890*/  IMAD.HI.U32 R18, R18, R23, RZ ;  /* 0x0000001712127227 */ /* 0x000fca00078e00ff */
[----:B------:R-:W-:-:S05]  /*08a0*/  IADD3 R18, -R18, RZ, RZ ;  /* 0x000000ff12127210 */ /* 0x000fca0007ffe1ff */
[C---:B------:R-:W-:Y:S02]  /*08b0*/  IMAD R23, R16.reuse, R18, R23 ;  /* 0x0000001210177224 */ /* 0x040fe400078e0217 */
[----:B------:R-:W0:Y:S03]  /*08c0*/  LDC.64 R18, c[0x0][0x218] ;  /* 0x00008600ff127b82 */ /* 0x000e260000000a00 */
[----:B------:R-:W-:-:S13]  /*08d0*/  ISETP.GT.U32.AND P0, PT, R16, R23, PT ;  /* 0x000000171000720c */ /* 0x000fda0003f04070 */
[----:B------:R-:W-:Y:S02]  /*08e0*/  @!P0 IADD3 R23, R23, -R16, RZ ;  /* 0x8000001017178210 */ /* 0x000fe40007ffe0ff */
[----:B------:R-:W-:Y:S02]  /*08f0*/  ISETP.NE.AND P0, PT, R22, RZ, PT ;  /* 0x000000ff1600720c */ /* 0x000fe40003f05270 */
[----:B------:R-:W-:-:S13]  /*0900*/  ISETP.GT.U32.AND P1, PT, R16, R23, PT ;  /* 0x000000171000720c */ /* 0x000fda0003f24070 */
[----:B------:R-:W-:-:S05]  /*0910*/  @!P1 IMAD.IADD R23, R23, 0x1, -R16 ;  /* 0x0000000117179824 */ /* 0x000fca00078e0a10 */
[----:B------:R-:W-:Y:S02]  /*0920*/  @!P2 IADD3 R23, -R23, RZ, RZ ;  /* 0x000000ff1717a210 */ /* 0x000fe40007ffe1ff */
[----:B------:R-:W-:-:S05]  /*0930*/  @!P0 LOP3.LUT R23, RZ, R22, RZ, 0x33, !PT ;  /* 0x00000016ff178212 */ /* 0x000fca00078e33ff */
[----:B0-----:R-:W-:-:S06]  /*0940*/  IMAD.WIDE R22, R23, 0x2, R18 ;  /* 0x0000000217167825 */ /* 0x001fcc00078e0212 */
[----:B------:R-:W2:Y:S02]  /*0950*/  LDG.E.U16 R22, desc[UR6][R22.64] ;  /* 0x0000000616167981 */ /* 0x000ea4000c1e1500 */
[----:B--2---:R-:W-:-:S07]  /*0960*/  HADD2.F32 R18, -RZ, R22.H0_H0 ;  /* 0x20000016ff127230 */ /* 0x004fce0000004100 */
.L_x_334:
[----:B------:R-:W-:Y:S05]  /*0970*/  BSYNC B1 ;  /* 0x0000000000017941 */ /* 0x000fea0003800000 */
.L_x_333:
[----:B------:R-:W1:Y:S01]  /*0980*/  F2F.F64.F32 R20, R20 ;  /* 0x0000001400147310 */ /* 0x000e620000201800 */
[----:B------:R-:W-:Y:S01]  /*0990*/  UMOV UR10, 0xa0b5ed8d ;  /* 0xa0b5ed8d000a7882 */ /* 0x000fe20000000000 */
[----:B------:R-:W-:Y:S01]  /*09a0*/  UMOV UR11, 0x3eb0c6f7 ;  /* 0x3eb0c6f7000b7882 */ /* 0x000fe20000000000 */
[----:B------:R-:W-:Y:S01]  /*09b0*/  SHF.R.S32.HI R16, RZ, 0x1f, R17 ;  /* 0x0000001fff107819 */ /* 0x000fe20000011411 */
[----:B------:R-:W-:-:S03]  /*09c0*/  UIADD3 UR4, UR5, 0x200, URZ ;  /* 0x0000020005047890 */ /* 0x000fc6000fffe03f */
[----:B------:R-:W-:Y:S01]  /*09d0*/  LEA.HI R16, R16, R17, RZ, 0x2 ;  /* 0x0000001110107211 */ /* 0x000fe200078f10ff */
[----:B------:R-:W-:-:S03]  /*09e0*/  ULEA UR4, UR8, UR4, 0x18 ;  /* 0x0000000408047291 */ /* 0x000fc6000f8ec03f */
[----:B------:R-:W-:Y:S01]  /*09f0*/  SHF.R.U32.HI R17, RZ, 0x2, R16 ;  /* 0x00000002ff117819 */ /* 0x000fe20000011610 */
[----:B-1----:R-:W-:Y:S01]  /*0a00*/  DADD R22, R20, UR10 ;  /* 0x0000000a14167e29 */ /* 0x002fe20008000000 */
[----:B------:R-:W-:Y:S01]  /*0a10*/  UMOV UR10, 0xf0000000 ;  /* 0xf0000000000a7882 */ /* 0x000fe20000000000 */
[----:B------:R-:W-:Y:S01]  /*0a20*/  UMOV UR11, 0x380fffff ;  /* 0x380fffff000b7882 */ /* 0x000fe20000000000 */
[----:B------:R-:W-:-:S03]  /*0a30*/  LEA R17, R12, R17, 0x1 ;  /* 0x000000110c117211 */ /* 0x000fc600078e08ff */
[----:B0-----:R-:W0:Y:S01]  /*0a40*/  F2F.F32.F64 R19, R22 ;  /* 0x0000001600137310 */ /* 0x001e220000301000 */
[----:B------:R-:W-:Y:S01]  /*0a50*/  LEA R17, R17, UR4, 0x2 ;  /* 0x0000000411117c11 */ /* 0x000fe2000f8e10ff */
[----:B------:R-:W-:-:S14]  /*0a60*/  DSETP.GEU.AND P0, PT, |R22|, UR10, PT ;  /* 0x0000000a16007e2a */ /* 0x000fdc000bf0e200 */
[----:B0-----:R-:W-:-:S06]  /*0a70*/  @!P0 FMUL R19, R19, 1.175494350822287508e-38 ;  /* 0x0080000013138820 */ /* 0x001fcc0000400000 */
[----:B------:R-:W0:Y:S02]  /*0a80*/  MUFU.RSQ R19, R19 ;  /* 0x0000001300137308 */ /* 0x000e240000001400 */
[----:B0-----:R-:W-:-:S05]  /*0a90*/  FMUL.FTZ R18, R19, R18 ;  /* 0x0000001213127220 */ /* 0x001fca0000410000 */
[----:B------:R2:W-:Y:S02]  /*0aa0*/  STS [R17], R18 ;  /* 0x0000001211007388 */ /* 0x0005e40000000800 */
.L_x_332:
[----:B------:R-:W-:Y:S05]  /*0ab0*/  BSYNC B0 ;  /* 0x0000000000007941 */ /* 0x000fea0003800000 */
.L_x_331:
[----:B------:R-:W-:Y:S01]  /*0ac0*/  BAR.SYNC.DEFER_BLOCKING 0x0 ;  /* 0x0000000000007b1d */ /* 0x000fe20000010000 */
[----:B------:R-:W-:Y:S01]  /*0ad0*/  LEA.HI R15, R15, R0, RZ, 0x4 ;  /* 0x000000000f0f7211 */ /* 0x000fe200078f20ff */
[----:B------:R-:W-:Y:S01]  /*0ae0*/  UIADD3 UR4, UR5, 0x200, URZ ;  /* 0x0000020005047890 */ /* 0x000fe2000fffe03f */
[----:B------:R-:W-:Y:S02]  /*0af0*/  ISETP.GE.AND P0, PT, R0, 0x10, PT ;  /* 0x000000100000780c */ /* 0x000fe40003f06270 */
[----:B------:R-:W-:Y:S01]  /*0b00*/  SHF.R.S32.HI R12, RZ, 0x4, R15 ;  /* 0x00000004ff0c7819 */ /* 0x000fe2000001140f */
[----:B------:R-:W-:Y:S01]  /*0b10*/  ULEA UR4, UR8, UR4, 0x18 ;  /* 0x0000000408047291 */ /* 0x000fe2000f8ec03f */
[----:B------:R-:W-:Y:S02]  /*0b20*/  FSEL R11, R10, R11, !P0 ;  /* 0x0000000b0a0b7208 */ /* 0x000fe40004000000 */
[----:B------:R-:W-:-:S04]  /*0b30*/  LEA R12, R13, R12, 0x3 ;  /* 0x0000000c0d0c7211 */ /* 0x000fc800078e18ff */
[----:B------:R-:W-:Y:S02]  /*0b40*/  LEA R24, R12, UR4, 0x2 ;  /* 0x000000040c187c11 */ /* 0x000fe4000f8e10ff */
[----:B------:R-:W3:Y:S01]  /*0b50*/  LDC R12, c[0x0][0x238] ;  /* 0x00008e00ff0c7b82 */ /* 0x000ee20000000800 */
[----:B------:R-:W4:Y:S04]  /*0b60*/  LDS.U16 R21, [R14] ;  /* 0x000000000e157984 */ /* 0x000f280000000400 */
[----:B------:R-:W5:Y:S04]  /*0b70*/  LDS.U16 R27, [R14+0x40] ;  /* 0x000040000e1b7984 */ /* 0x000f680000000400 */
[----:B------:R-:W-:Y:S04]  /*0b80*/  LDS.U16 R23, [R14+0x80] ;  /* 0x000080000e177984 */ /* 0x000fe80000000400 */
[----:B0-----:R-:W-:Y:S01]  /*0b90*/  LDS.U16 R19, [R14+0xc0] ;  /* 0x0000c0000e137984 */ /* 0x001fe20000000400 */
[----:B---3--:R-:W0:Y:S03]  /*0ba0*/  @P0 LDC R12, c[0x0][0x23c] ;  /* 0x00008f00ff0c0b82 */ /* 0x008e260000000800 */
[----:B--2---:R-:W-:Y:S04]  /*0bb0*/  LDS R18, [R24+0x8] ;  /* 0x0000080018127984 */ /* 0x004fe80000000800 */
[----:B------:R-:W-:Y:S04]  /*0bc0*/  LDS R15, [R24+0x10] ;  /* 0x00001000180f7984 */ /* 0x000fe80000000800 */
[----:B-1----:R-:W1:Y:S01]  /*0bd0*/  LDS R20, [R24] ;  /* 0x0000000018147984 */ /* 0x002e620000000800 */
[----:B----4-:R-:W2:Y:S08]  /*0be0*/  I2F.S8 R26, R21 ;  /* 0x00000015001a7306 */ /* 0x010eb00000001400 */
[----:B------:R3:W-:Y:S01]  /*0bf0*/  I2F.S8 R22, R21.B1 ;  /* 0x1000001500167306 */ /* 0x0007e20000001400 */
[----:B--2---:R-:W-:-:S07]  /*0c00*/  FMUL.FTZ R25, R11, R26 ;  /* 0x0000001a0b197220 */ /* 0x004fce0000410000 */
[----:B-----5:R-:W2:Y:S01]  /*0c10*/  I2F.S8 R16, R27 ;  /* 0x0000001b00107306 */ /* 0x020ea20000001400 */
[----:B---3--:R-:W3:Y:S07]  /*0c20*/  LDS R21, [R24+0x18] ;  /* 0x0000180018157984 */ /* 0x008eee0000000800 */
[----:B------:R4:W5:Y:S01]  /*0c30*/  I2F.S8 R17, R27.B1 ;  /* 0x1000001b00117306 */ /* 0x0009620000001400 */
[----:B-1----:R-:W-:-:S04]  /*0c40*/  FMUL.FTZ R25, R25, R20 ;  /* 0x0000001419197220 */ /* 0x002fc80000410000 */
[----:B0-----:R-:W-:Y:S01]  /*0c50*/  FMUL.FTZ R25, R12, R25 ;  /* 0x000000190c197220 */ /* 0x001fe20000410000 */
[C---:B--2---:R-:W-:Y:S02]  /*0c60*/  FMUL.FTZ R29, R11.reuse, R16 ;  /* 0x000000100b1d7220 */ /* 0x044fe40000410000 */
[----:B------:R-:W0:Y:S01]  /*0c70*/  I2F.S8 R13, R23 ;  /* 0x00000017000d7306 */ /* 0x000e220000001400 */
[----:B----4-:R-:W-:Y:S01]  /*0c80*/  FMUL.FTZ R27, R11, R22 ;  /* 0x000000160b1b7220 */ /* 0x010fe20000410000 */
[----:B------:R-:W-:-:S03]  /*0c90*/  FMUL.FTZ R29, R29, R18 ;  /* 0x000000121d1d7220 */ /* 0x000fc60000410000 */
[----:B------:R-:W-:Y:S01]  /*0ca0*/  FMUL.FTZ R27, R20, R27 ;  /* 0x0000001b141b7220 */ /* 0x000fe20000410000 */
[C---:B-----5:R-:W-:Y:S02]  /*0cb0*/  FMUL.FTZ R17, R11.reuse, R17 ;  /* 0x000000110b117220 */ /* 0x060fe40000410000 */
[----:B------:R1:W2:Y:S01]  /*0cc0*/  I2F.S8 R14, R23.B1 ;  /* 0x10000017000e7306 */ /* 0x0002a20000001400 */
[----:B------:R-:W-:Y:S01]  /*0cd0*/  FMUL.FTZ R16, R12, R29 ;  /* 0x0000001d0c107220 */ /* 0x000fe20000410000 */
[----:B------:R-:W-:Y:S01]  /*0ce0*/  FMUL.FTZ R17, R18, R17 ;  /* 0x0000001112117220 */ /* 0x000fe20000410000 */
[----:B0-----:R-:W-:-:S05]  /*0cf0*/  FMUL.FTZ R18, R11, R13 ;  /* 0x0000000d0b127220 */ /* 0x001fca0000410000 */
[----:B------:R-:W0:Y:S01]  /*0d00*/  I2F.S8 R0, R19 ;  /* 0x0000001300007306 */ /* 0x000e220000001400 */
[C---:B------:R-:W-:Y:S01]  /*0d10*/  FMUL.FTZ R13, R12.reuse, R17 ;  /* 0x000000110c0d7220 */ /* 0x040fe20000410000 */
[----:B-1----:R-:W-:Y:S01]  /*0d20*/  FMUL.FTZ R23, R12, R27 ;  /* 0x0000001b0c177220 */ /* 0x002fe20000410000 */
[----:B------:R-:W-:Y:S01]  /*0d30*/  FMUL.FTZ R17, R18, R15 ;  /* 0x0000000f12117220 */ /* 0x000fe20000410000 */
[----:B--2---:R-:W-:-:S04]  /*0d40*/  FMUL.FTZ R18, R11, R14 ;  /* 0x0000000e0b127220 */ /* 0x004fc80000410000 */
[----:B------:R-:W1:Y:S01]  /*0d50*/  I2F.S8 R10, R19.B1 ;  /* 0x10000013000a7306 */ /* 0x000e620000001400 */
[----:B------:R-:W-:Y:S01]  /*0d60*/  FMUL.FTZ R14, R12, R17 ;  /* 0x000000110c0e7220 */ /* 0x000fe20000410000 */
[----:B------:R-:W-:Y:S01]  /*0d70*/  FMUL.FTZ R15, R15, R18 ;  /* 0x000000120f0f7220 */ /* 0x000fe20000410000 */
[----:B0-----:R-:W-:-:S03]  /*0d80*/  FMUL.FTZ R0, R11, R0 ;  /* 0x000000000b007220 */ /* 0x001fc60000410000 */
[----:B------:R-:W-:Y:S02]  /*0d90*/  FMUL.FTZ R15, R12, R15 ;  /* 0x0000000f0c0f7220 */ /* 0x000fe40000410000 */
[----:B------:R-:W-:Y:S01]  /*0da0*/  F2I.S8.NTZ R20, R25 ;  /* 0x0000001900147305 */ /* 0x000fe20000202100 */
[----:B---3--:R-:W-:Y:S01]  /*0db0*/  FMUL.FTZ R17, R0, R21 ;  /* 0x0000001500117220 */ /* 0x008fe20000410000 */
[----:B-1----:R-:W-:-:S03]  /*0dc0*/  FMUL.FTZ R10, R11, R10 ;  /* 0x0000000a0b0a7220 */ /* 0x002fc60000410000 */
[----:B------:R-:W-:-:S03]  /*0dd0*/  FMUL.FTZ R17, R12, R17 ;  /* 0x000000110c117220 */ /* 0x000fc60000410000 */
[----:B------:R-:W0:Y:S01]  /*0de0*/  F2I.S8.NTZ R23, R23 ;  /* 0x0000001700177305 */ /* 0x000e220000202100 */
[----:B------:R-:W-:-:S04]  /*0df0*/  FMUL.FTZ R21, R21, R10 ;  /* 0x0000000a15157220 */ /* 0x000fc80000410000 */
[----:B------:R-:W-:-:S03]  /*0e00*/  FMUL.FTZ R21, R12, R21 ;  /* 0x000000150c157220 */ /* 0x000fc60000410000 */
[----:B------:R-:W-:Y:S01]  /*0e10*/  F2I.S8.NTZ R16, R16 ;  /* 0x0000001000107305 */ /* 0x000fe20000202100 */
[----:B0-----:R-:W-:-:S07]  /*0e20*/  PRMT R23, R23, 0x7604, R20 ;  /* 0x0000760417177816 */ /* 0x001fce0000000014 */
[----:B------:R-:W0:Y:S01]  /*0e30*/  F2I.S8.NTZ R13, R13 ;  /* 0x0000000d000d7305 */ /* 0x000e220000202100 */
[----:B------:R-:W-:Y:S07]  /*0e40*/  STG.E.U16 desc[UR6][R2.64], R23 ;  /* 0x0000001702007986 */ /* 0x000fee000c101506 */
[----:B------:R-:W-:Y:S01]  /*0e50*/  F2I.S8.NTZ R14, R14 ;  /* 0x0000000e000e7305 */ /* 0x000fe20000202100 */
[----:B0-----:R-:W-:-:S07]  /*0e60*/  PRMT R13, R13, 0x7604, R16 ;  /* 0x000076040d0d7816 */ /* 0x001fce0000000010 */
[----:B------:R-:W0:Y:S01]  /*0e70*/  F2I.S8.NTZ R15, R15 ;  /* 0x0000000f000f7305 */ /* 0x000e220000202100 */
[----:B------:R-:W-:Y:S07]  /*0e80*/  STG.E.U16 desc[UR6][R8.64], R13 ;  /* 0x0000000d08007986 */ /* 0x000fee000c101506 */
[----:B------:R-:W-:Y:S01]  /*0e90*/  F2I.S8.NTZ R17, R17 ;  /* 0x0000001100117305 */ /* 0x000fe20000202100 */
[----:B0-----:R-:W-:-:S07]  /*0ea0*/  PRMT R11, R15, 0x7604, R14 ;  /* 0x000076040f0b7816 */ /* 0x001fce000000000e */
[----:B------:R-:W0:Y:S01]  /*0eb0*/  F2I.S8.NTZ R0, R21 ;  /* 0x0000001500007305 */ /* 0x000e220000202100 */
[----:B------:R-:W-:Y:S01]  /*0ec0*/  STG.E.U16 desc[UR6][R6.64], R11 ;  /* 0x0000000b06007986 */ /* 0x000fe2000c101506 */
[----:B0-----:R-:W-:-:S05]  /*0ed0*/  PRMT R19, R0, 0x7604, R17 ;  /* 0x0000760400137816 */ /* 0x001fca0000000011 */
[----:B------:R-:W-:Y:S01]  /*0ee0*/  STG.E.U16 desc[UR6][R4.64], R19 ;  /* 0x0000001304007986 */ /* 0x000fe2000c101506 */
[----:B------:R-:W-:Y:S05]  /*0ef0*/  EXIT ;  /* 0x000000000000794d */ /* 0x000fea0003800000 */
.L_x_335:
        /* <DEDUP_REMOVED lines=16> */
.L_x_418:


//--------------------- .text._ZN17fastertransformer38normalize_for_FMHA_headz32_INT8_kernelILi2ELi4ELi2EEEvP5char2PK6__halfiiiiffff --------------------------
	.section	.text._ZN17fastertransformer38normalize_for_FMHA_headz32_INT8_kernelILi2ELi4ELi2EEEvP5char2PK6__halfiiiiffff,"ax",@progbits
	.align	128
        .global         _ZN17fastertransformer38normalize_for_FMHA_headz32_INT8_kernelILi2ELi4ELi2EEEvP5char2PK6__halfiiiiffff
        .type           _ZN17fastertransformer38normalize_for_FMHA_headz32_INT8_kernelILi2ELi4ELi2EEEvP5char2PK6__halfiiiiffff,@function
        .size           _ZN17fastertransformer38normalize_for_FMHA_headz32_INT8_kernelILi2ELi4ELi2EEEvP5char2PK6__halfiiiiffff,(.L_x_419 - _ZN17fastertransformer38normalize_for_FMHA_headz32_INT8_kernelILi2ELi4ELi2EEEvP5char2PK6__halfiiiiffff)
        .other          _ZN17fastertransformer38normalize_for_FMHA_headz32_INT8_kernelILi2ELi4ELi2EEEvP5char2PK6__halfiiiiffff,@"STO_CUDA_ENTRY STV_DEFAULT"
_ZN17fastertransformer38normalize_for_FMHA_headz32_INT8_kernelILi2ELi4ELi2EEEvP5char2PK6__halfiiiiffff:
.text._ZN17fastertransformer38normalize_for_FMHA_headz32_INT8_kernelILi2ELi4ELi2EEEvP5char2PK6__halfiiiiffff:
[----:B------:R-:W-:Y:S01]  /*0000*/  LDC R1, c[0x0][0x28] ;  /* 0x00000a00ff017b82 */ /* 0x000fe20000000800 */
[----:B------:R-:W0:Y:S07]  /*0010*/  S2R R7, SR_TID.X ;  /* 0x0000000000077919 */ /* 0x000e2e0000002100 */
[----:B------:R-:W1:Y:S01]  /*0020*/  LDC.64 R4, c[0x0][0x210] ;  /* 0x00008400ff047b82 */ /* 0x000e620000000a00 */
[----:B------:R-:W-:Y:S01]  /*0030*/  ULDC UR4, c[0x0][0x22c] ;  /* 0x00008b0000047ab9 */ /* 0x000fe20000000800 */
[----:B------:R-:W-:Y:S01]  /*0040*/  ULDC.64 UR8, c[0x0][0x208] ;  /* 0x0000820000087ab9 */ /* 0x000fe20000000a00 */
[----:B------:R-:W2:Y:S01]  /*0050*/  S2R R20, SR_CTAID.X ;  /* 0x0000000000147919 */ /* 0x000ea20000002500 */
[----:B------:R-:W-:-:S04]  /*0060*/  UIMAD UR4, UR4, 0x3, URZ ;  /* 0x00000003040478a4 */ /* 0x000fc8000f8e023f */
[----:B------:R-:W3:Y:S01]  /*0070*/  S2UR UR6, SR_CgaCtaId ;  /* 0x00000000000679c3 */ /* 0x000ee20000008800 */
[----:B------:R-:W-:Y:S01]  /*0080*/  UMOV UR5, 0x400 ;  /* 0x0000040000057882 */ /* 0x000fe20000000000 */
        /* <DEDUP_REMOVED lines=9> */
[----:B------:R-:W-:-:S05]  /*0120*/  IMAD R6, R3, UR4, RZ ;  /* 0x0000000403067c24 */ /* 0x000fca000f8e02ff */
[C---:B------:R-:W-:Y:S02]  /*0130*/  LEA.HI.SX32 R17, R6.reuse, R21, 0x1f ;  /* 0x0000001506117211 */ /* 0x040fe400078ffaff */
[----:B------:R-:W-:-:S03]  /*0140*/  IADD3 R2, R6, UR4, RZ ;  /* 0x0000000406027c10 */ /* 0x000fc6000fffe0ff */
[----:B-1----:R-:W-:Y:S01]  /*0150*/  IMAD.WIDE R16, R17, 0x2, R4 ;  /* 0x0000000211107825 */ /* 0x002fe200078e0204 */
[----:B------:R-:W-:-:S04]  /*0160*/  LEA.HI R8, R2, R2, RZ, 0x1 ;  /* 0x0000000202087211 */ /* 0x000fc800078f08ff */
[----:B------:R-:W2:Y:S01]  /*0170*/  LDG.E.U16 R27, desc[UR8][R16.64] ;  /* 0x00000008101b7981 */ /* 0x000ea2000c1e1500 */
[----:B------:R-:W-:Y:S02]  /*0180*/  IADD3 R2, R2, UR4, RZ ;  /* 0x0000000402027c10 */ /* 0x000fe4000fffe0ff */
[----:B------:R-:W-:Y:S02]  /*0190*/  IADD3 R3, R3, 0x8, RZ ;  /* 0x0000000803037810 */ /* 0x000fe40007ffe0ff */
[----:B------:R-:W-:Y:S02]  /*01a0*/  LEA.HI R6, R2, R2, RZ, 0x1 ;  /* 0x0000000202067211 */ /* 0x000fe400078f08ff */
[-C--:B------:R-:W-:Y:S02]  /*01b0*/  LEA.HI.SX32 R15, R8, R21.reuse, 0x1f ;  /* 0x00000015080f7211 */ /* 0x080fe400078ffaff */
[-C--:B------:R-:W-:Y:S01]  /*01c0*/  LEA.HI.SX32 R13, R6, R21.reuse, 0x1f ;  /* 0x00000015060d7211 */ /* 0x080fe200078ffaff */
[----:B------:R-:W-:Y:S01]  /*01d0*/  IMAD R6, R3, UR4, RZ ;  /* 0x0000000403067c24 */ /* 0x000fe2000f8e02ff */
[----:B------:R-:W-:Y:S01]  /*01e0*/  IADD3 R2, R2, UR4, RZ ;  /* 0x0000000402027c10 */ /* 0x000fe2000fffe0ff */
[----:B---3--:R-:W-:Y:S01]  /*01f0*/  ULEA UR7, UR6, UR5, 0x18 ;  /* 0x0000000506077291 */ /* 0x008fe2000f8ec03f */
[----:B------:R-:W-:Y:S01]  /*0200*/  LEA R0, R0, R21, 0x7 ;  /* 0x0000001500007211 */ /* 0x000fe200078e38ff */
[----:B------:R-:W-:Y:S01]  /*0210*/  IMAD.WIDE R14, R15, 0x2, R4 ;  /* 0x000000020f0e7825 */ /* 0x000fe200078e0204 */
[----:B------:R-:W-:-:S04]  /*0220*/  IADD3 R3, R6, UR4, RZ ;  /* 0x0000000406037c10 */ /* 0x000fc8000fffe0ff */
[----:B------:R-:W-:Y:S01]  /*0230*/  IADD3 R7, R3, UR4, RZ ;  /* 0x0000000403077c10 */ /* 0x000fe2000fffe0ff */
[----:B------:R-:W-:Y:S01]  /*0240*/  IMAD.WIDE R12, R13, 0x2, R4 ;  /* 0x000000020d0c7825 */ /* 0x000fe200078e0204 */
[----:B------:R-:W-:Y:S01]  /*0250*/  LEA.HI.SX32 R11, R6, R21, 0x1f ;  /* 0x00000015060b7211 */ /* 0x000fe200078ffaff */
[----:B------:R-:W3:Y:S01]  /*0260*/  LDG.E.U16 R25, desc[UR8][R14.64] ;  /* 0x000000080e197981 */ /* 0x000ee2000c1e1500 */
[----:B------:R-:W-:Y:S01]  /*0270*/  IADD3 R9, R7, UR4, RZ ;  /* 0x0000000407097c10 */ /* 0x000fe2000fffe0ff */
[----:B------:R-:W-:Y:S01]  /*0280*/  ULDC UR4, c[0x0][0x224] ;  /* 0x0000890000047ab9 */ /* 0x000fe20000000800 */
[----:B------:R-:W-:Y:S01]  /*0290*/  LEA.HI R2, R2, R2, RZ, 0x1 ;  /* 0x0000000202027211 */ /* 0x000fe200078f08ff */
[----:B------:R-:W4:Y:S01]  /*02a0*/  LDG.E.U16 R23, desc[UR8][R12.64] ;  /* 0x000000080c177981 */ /* 0x000f22000c1e1500 */
[----:B------:R-:W-:Y:S02]  /*02b0*/  LEA.HI R6, R3, R3, RZ, 0x1 ;  /* 0x0000000303067211 */ /* 0x000fe400078f08ff */
[----:B------:R-:W-:-:S02]  /*02c0*/  LEA.HI R8, R7, R7, RZ, 0x1 ;  /* 0x0000000707087211 */ /* 0x000fc400078f08ff */
[----:B------:R-:W-:Y:S02]  /*02d0*/  LEA.HI R10, R9, R9, RZ, 0x1 ;  /* 0x00000009090a7211 */ /* 0x000fe400078f08ff */
[-C--:B------:R-:W-:Y:S02]  /*02e0*/  LEA.HI.SX32 R3, R2, R21.reuse, 0x1f ;  /* 0x0000001502037211 */ /* 0x080fe400078ffaff */
[-C--:B------:R-:W-:Y:S02]  /*02f0*/  LEA.HI.SX32 R9, R6, R21.reuse, 0x1f ;  /* 0x0000001506097211 */ /* 0x080fe400078ffaff */
[-C--:B------:R-:W-:Y:S02]  /*0300*/  LEA.HI.SX32 R7, R8, R21.reuse, 0x1f ;  /* 0x0000001508077211 */ /* 0x080fe400078ffaff */
[----:B------:R-:W-:Y:S01]  /*0310*/  LEA.HI.SX32 R29, R10, R21, 0x1f ;  /* 0x000000150a1d7211 */ /* 0x000fe200078ffaff */
[----:B------:R-:W-:Y:S01]  /*0320*/  IMAD.WIDE R10, R11, 0x2, R4 ;  /* 0x000000020b0a7825 */ /* 0x000fe200078e0204 */
[----:B------:R-:W-:-:S03]  /*0330*/  LEA R0, R0, UR7, 0x1 ;  /* 0x0000000700007c11 */ /* 0x000fc6000f8e08ff */
[----:B------:R-:W-:-:S04]  /*0340*/  IMAD.WIDE R2, R3, 0x2, R4 ;  /* 0x0000000203027825 */ /* 0x000fc800078e0204 */
[----:B------:R-:W-:-:S04]  /*0350*/  IMAD.WIDE R8, R9, 0x2, R4 ;  /* 0x0000000209087825 */ /* 0x000fc800078e0204 */
[--C-:B------:R-:W-:Y:S01]  /*0360*/  IMAD.WIDE R6, R7, 0x2, R4.reuse ;  /* 0x0000000207067825 */ /* 0x100fe200078e0204 */
[----:B------:R-:W5:Y:S03]  /*0370*/  LDG.E.U16 R22, desc[UR8][R8.64] ;  /* 0x0000000808167981 */ /* 0x000f66000c1e1500 */
[----:B------:R-:W-:Y:S01]  /*0380*/  IMAD.WIDE R4, R29, 0x2, R4 ;  /* 0x000000021d047825 */ /* 0x000fe200078e0204 */
[----:B------:R-:W5:Y:S04]  /*0390*/  LDG.E.U16 R28, desc[UR8][R6.64] ;  /* 0x00000008061c7981 */ /* 0x000f68000c1e1500 */
[----:B------:R-:W5:Y:S04]  /*03a0*/  LDG.E.U16 R29, desc[UR8][R10.64] ;  /* 0x000000080a1d7981 */ /* 0x000f68000c1e1500 */
[----:B------:R-:W5:Y:S04]  /*03b0*/  LDG.E.U16 R26, desc[UR8][R4.64] ;  /* 0x00000008041a7981 */ /* 0x000f68000c1e1500 */
[----:B--2---:R0:W-:Y:S04]  /*03c0*/  STS.U16 [R0], R27 ;  /* 0x0000001b00007388 */ /* 0x0041e80000000400 */
[----:B0-----:R-:W2:Y:S01]  /*03d0*/  LDG.E.U16 R27, desc[UR8][R2.64] ;  /* 0x00000008021b7981 */ /* 0x001ea2000c1e1500 */
[----:B------:R-:W-:-:S04]  /*03e0*/  SHF.R.S32.HI R18, RZ, 0x1f, R21 ;  /* 0x0000001fff127819 */ /* 0x000fc80000011415 */
[----:B------:R-:W-:-:S04]  /*03f0*/  LEA.HI R18, R18, R21, RZ, 0x3 ;  /* 0x0000001512127211 */ /* 0x000fc800078f18ff */
[C---:B------:R-:W-:Y:S01]  /*0400*/  LEA.HI.SX32 R24, R18.reuse, R19, 0x1d ;  /* 0x0000001312187211 */ /* 0x040fe200078feaff */
[----:B---3--:R-:W-:Y:S04]  /*0410*/  STS.U16 [R0+0x40], R25 ;  /* 0x0000401900007388 */ /* 0x008fe80000000400 */
[----:B----4-:R-:W-:Y:S01]  /*0420*/  STS.U16 [R0+0x80], R23 ;  /* 0x0000801700007388 */ /* 0x010fe20000000400 */
[----:B------:R-:W-:-:S04]  /*0430*/  LOP3.LUT R18, R18, 0xfffffff8, RZ, 0xc0, !PT ;  /* 0xfffffff812127812 */ /* 0x000fc800078ec0ff */
[----:B------:R-:W-:-:S04]  /*0440*/  IADD3 R21, R21, -R18, RZ ;  /* 0x8000001215157210 */ /* 0x000fc80007ffe0ff */
[----:B------:R-:W-:Y:S01]  /*0450*/  LEA R18, R24, R21, 0x3 ;  /* 0x0000001518127211 */ /* 0x000fe200078e18ff */
[----:B-----5:R-:W-:Y:S04]  /*0460*/  STS.U16 [R0+0x240], R22 ;  /* 0x0002401600007388 */ /* 0x020fe80000000400 */
[----:B------:R-:W-:Y:S04]  /*0470*/  STS.U16 [R0+0x280], R28 ;  /* 0x0002801c00007388 */ /* 0x000fe80000000400 */
[----:B------:R-:W-:Y:S04]  /*0480*/  STS.U16 [R0+0x200], R29 ;  /* 0x0002001d00007388 */ /* 0x000fe80000000400 */
[----:B------:R-:W-:Y:S01]  /*0490*/  STS.U16 [R0+0x2c0], R26 ;  /* 0x0002c01a00007388 */ /* 0x000fe20000000400 */
[----:B------:R-:W-:-:S04]  /*04a0*/  SHF.L.U32 R18, R18, 0x2, RZ ;  /* 0x0000000212127819 */ /* 0x000fc800000006ff */
[----:B------:R-:W-:Y:S01]  /*04b0*/  LEA R18, R18, UR7, 0x1 ;  /* 0x0000000712127c11 */ /* 0x000fe2000f8e08ff */
[----:B------:R-:W-:Y:S01]  /*04c0*/  ULDC UR7, c[0x0][0x228] ;  /* 0x00008a0000077ab9 */ /* 0x000fe20000000800 */
[----:B------:R-:W-:Y:S02]  /*04d0*/  ISETP.GE.AND P0, PT, R21, 0x4, PT ;  /* 0x000000041500780c */ /* 0x000fe40003f06270 */
[----:B------:R-:W-:-:S04]  /*04e0*/  MOV R19, UR10 ;  /* 0x0000000a00137c02 */ /* 0x000fc80008000f00 */
[----:B------:R-:W-:Y:S01]  /*04f0*/  FSEL R19, R19, UR11, !P0 ;  /* 0x0000000b13137c08 */ /* 0x000fe2000c000000 */
[----:B--2---:R-:W-:Y:S01]  /*0500*/  STS.U16 [R0+0xc0], R27 ;  /* 0x0000c01b00007388 */ /* 0x004fe20000000400 */
[----:B------:R-:W-:Y:S06]  /*0510*/  BAR.SYNC.DEFER_BLOCKING 0x0 ;  /* 0x0000000000007b1d */ /* 0x000fec0000010000 */
[----:B------:R-:W0:Y:S04]  /*0520*/  LDS.U16 R27, [R18] ;  /* 0x00000000121b7984 */ /* 0x000e280000000400 */
[----:B------:R-:W1:Y:S04]  /*0530*/  LDS.U16 R23, [R18+0x2] ;  /* 0x0000020012177984 */ /* 0x000e680000000400 */
[----:B------:R-:W2:Y:S04]  /*0540*/  LDS.U16 R22, [R18+0x4] ;  /* 0x0000040012167984 */ /* 0x000ea80000000400 */
[----:B------:R-:W3:Y:S01]  /*0550*/  LDS.U16 R29, [R18+0x6] ;  /* 0x00000600121d7984 */ /* 0x000ee20000000400 */
[----:B0-----:R-:W0:Y:S08]  /*0560*/  I2F.S8 R26, R27.B1 ;  /* 0x1000001b001a7306 */ /* 0x001e300000001400 */
[----:B------:R-:W4:Y:S01]  /*0570*/  I2F.S8 R25, R27 ;  /* 0x0000001b00197306 */ /* 0x000f220000001400 */
[----:B0-----:R-:W-:-:S07]  /*0580*/  FMUL.FTZ R26, R19, R26 ;  /* 0x0000001a131a7220 */ /* 0x001fce0000410000 */
[----:B-1----:R-:W0:Y:S01]  /*0590*/  I2F.S8 R28, R23.B1 ;  /* 0x10000017001c7306 */ /* 0x002e220000001400 */
[----:B------:R-:W-:Y:S01]  /*05a0*/  FMUL.FTZ R26, R26, R26 ;  /* 0x0000001a1a1a7220 */ /* 0x000fe20000410000 */
[----:B----4-:R-:W-:-:S04]  /*05b0*/  FMUL.FTZ R25, R19, R25 ;  /* 0x0000001913197220 */ /* 0x010fc80000410000 */
[----:B------:R-:W-:Y:S02]  /*05c0*/  FFMA.FTZ R25, R25, R25, R26 ;  /* 0x0000001919197223 */ /* 0x000fe4000001001a */
[----:B------:R-:W1:Y:S01]  /*05d0*/  I2F.S8 R26, R23 ;  /* 0x00000017001a7306 */ /* 0x000e620000001400 */
[----:B0-----:R-:W-:-:S04]  /*05e0*/  FMUL.FTZ R28, R19, R28 ;  /* 0x0000001c131c7220 */ /* 0x001fc80000410000 */
[----:B------:R-:W-:Y:S01]  /*05f0*/  FMUL.FTZ R27, R28, R28 ;  /* 0x0000001c1c1b7220 */ /* 0x000fe20000410000 */
[----:B------:R-:W-:Y:S01]  /*0600*/  FADD.FTZ R25, RZ, R25 ;  /* 0x00000019ff197221 */ /* 0x000fe20000010000 */
[----:B-1----:R-:W-:-:S04]  /*0610*/  FMUL.FTZ R26, R19, R26 ;  /* 0x0000001a131a7220 */ /* 0x002fc80000410000 */
[----:B------:R-:W-:Y:S02]  /*0620*/  FFMA.FTZ R26, R26, R26, R27 ;  /* 0x0000001a1a1a7223 */ /* 0x000fe4000001001b */
[----:B--2---:R-:W0:Y:S02]  /*0630*/  I2F.S8 R27, R22.B1 ;  /* 0x10000016001b7306 */ /* 0x004e240000001400 */
[----:B------:R-:W-:Y:S02]  /*0640*/  FADD.FTZ R26, R25, R26 ;  /* 0x0000001a191a7221 */ /* 0x000fe40000010000 */
[----:B------:R-:W1:Y:S04]  /*0650*/  LDS.U16 R25, [R18+0x200] ;  /* 0x0002000012197984 */ /* 0x000e680000000400 */
[----:B------:R-:W2:Y:S01]  /*0660*/  I2F.S8 R28, R22 ;  /* 0x00000016001c7306 */ /* 0x000ea20000001400 */
[----:B0-----:R-:W-:-:S04]  /*0670*/  FMUL.FTZ R27, R19, R27 ;  /* 0x0000001b131b7220 */ /* 0x001fc80000410000 */
[----:B------:R-:W-:Y:S01]  /*0680*/  FMUL.FTZ R27, R27, R27 ;  /* 0x0000001b1b1b7220 */ /* 0x000fe20000410000 */
[----:B--2---:R-:W-:Y:S02]  /*0690*/  FMUL.FTZ R28, R19, R28 ;  /* 0x0000001c131c7220 */ /* 0x004fe40000410000 */
[----:B---3--:R-:W0:Y:S02]  /*06a0*/  I2F.S8 R23, R29.B1 ;  /* 0x1000001d00177306 */ /* 0x008e240000001400 */
[----:B------:R-:W-:-:S04]  /*06b0*/  FFMA.FTZ R27, R28, R28, R27 ;  /* 0x0000001c1c1b7223 */ /* 0x000fc8000001001b */
[----:B------:R-:W-:Y:S02]  /*06c0*/  FADD.FTZ R26, R26, R27 ;  /* 0x0000001b1a1a7221 */ /* 0x000fe40000010000 */
[----:B------:R-:W2:Y:S01]  /*06d0*/  I2F.S8 R28, R29 ;  /* 0x0000001d001c7306 */ /* 0x000ea20000001400 */
[----:B------:R-:W3:Y:S01]  /*06e0*/  LDS.U16 R27, [R18+0x202] ;  /* 0x00020200121b7984 */ /* 0x000ee20000000400 */
[----:B0-----:R-:W-:-:S04]  /*06f0*/  FMUL.FTZ R23, R19, R23 ;  /* 0x0000001713177220 */ /* 0x001fc80000410000 */
[----:B------:R-:W-:Y:S01]  /*0700*/  FMUL.FTZ R23, R23, R23 ;  /* 0x0000001717177220 */ /* 0x000fe20000410000 */
[----:B--2---:R-:W-:-:S04]  /*0710*/  FMUL.FTZ R28, R19, R28 ;  /* 0x0000001c131c7220 */ /* 0x004fc80000410000 */
[----:B------:R-:W-:Y:S02]  /*0720*/  FFMA.FTZ R23, R28, R28, R23 ;  /* 0x0000001c1c177223 */ /* 0x000fe40000010017 */
[----:B-1----:R-:W0:Y:S02]  /*0730*/  I2F.S8 R28, R25.B1 ;  /* 0x10000019001c7306 */ /* 0x002e240000001400 */
[----:B------:R-:W-:-:S06]  /*0740*/  FADD.FTZ R23, R26, R23 ;  /* 0x000000171a177221 */ /* 0x000fcc0000010000 */
[----:B------:R1:W2:Y:S01]  /*0750*/  I2F.S8 R22, R25 ;  /* 0x0000001900167306 */ /* 0x0002a20000001400 */
[----:B0-----:R-:W-:-:S04]  /*0760*/  FMUL.FTZ R28, R19, R28 ;  /* 0x0000001c131c7220 */ /* 0x001fc80000410000 */
[----:B-1----:R-:W-:-:S03]  /*0770*/  FMUL.FTZ R25, R28, R28 ;  /* 0x0000001c1c197220 */ /* 0x002fc60000410000 */
[----:B---3--:R-:W0:Y:S08]  /*0780*/  I2F.S8 R28, R27.B1 ;  /* 0x1000001b001c7306 */ /* 0x008e300000001400 */
[----:B------:R1:W3:Y:S01]  /*0790*/  I2F.S8 R26, R27 ;  /* 0x0000001b001a7306 */ /* 0x0002e20000001400 */
[C---:B--2---:R-:W-:Y:S01]  /*07a0*/  FMUL.FTZ R22, R19.reuse, R22 ;  /* 0x0000001613167220 */ /* 0x044fe20000410000 */
[----:B0-----:R-:W-:-:S03]  /*07b0*/  FMUL.FTZ R28, R19, R28 ;  /* 0x0000001c131c7220 */ /* 0x001fc60000410000 */
[----:B------:R-:W-:Y:S01]  /*07c0*/  FFMA.FTZ R22, R22, R22, R25 ;  /* 0x0000001616167223 */ /* 0x000fe20000010019 */
[----:B-1----:R-:W-:Y:S01]  /*07d0*/  LDS.U16 R27, [R18+0x206] ;  /* 0x00020600121b7984 */ /* 0x002fe20000000400 */
[----:B------:R-:W-:Y:S01]  /*07e0*/  FMUL.FTZ R25, R28, R28 ;  /* 0x0000001c1c197220 */ /* 0x000fe20000410000 */
[----:B---3--:R-:W-:-:S04]  /*07f0*/  FMUL.FTZ R26, R19, R26 ;  /* 0x0000001a131a7220 */ /* 0x008fc80000410000 */
[----:B------:R-:W-:Y:S02]  /*0800*/  FFMA.FTZ R29, R26, R26, R25 ;  /* 0x0000001a1a1d7223 */ /* 0x000fe40000010019 */
[----:B------:R-:W0:Y:S01]  /*0810*/  LDS.U16 R25, [R18+0x204] ;  /* 0x0002040012197984 */ /* 0x000e220000000400 */
[----:B------:R-:W-:-:S04]  /*0820*/  FADD.FTZ R22, RZ, R22 ;  /* 0x00000016ff167221 */ /* 0x000fc80000010000 */
[----:B------:R-:W-:Y:S01]  /*0830*/  FADD.FTZ R22, R22, R29 ;  /* 0x0000001d16167221 */ /* 0x000fe20000010000 */
[----:B------:R-:W-:Y:S01]  /*0840*/  UIMAD UR4, UR7, UR4, URZ ;  /* 0x00000004070472a4 */ /* 0x000fe2000f8e023f */
[----:B0-----:R-:W0:Y:S08]  /*0850*/  I2F.S8 R28, R25.B1 ;  /* 0x10000019001c7306 */ /* 0x001e300000001400 */
[----:B------:R-:W1:Y:S01]  /*0860*/  I2F.S8 R26, R25 ;  /* 0x00000019001a7306 */ /* 0x000e620000001400 */
[----:B0-----:R-:W-:-:S04]  /*0870*/  FMUL.FTZ R28, R19, R28 ;  /* 0x0000001c131c7220 */ /* 0x001fc80000410000 */
[----:B------:R-:W-:Y:S01]  /*0880*/  FMUL.FTZ R29, R28, R28 ;  /* 0x0000001c1c1d7220 */ /* 0x000fe20000410000 */
[----:B-1----:R-:W-:-:S04]  /*0890*/  FMUL.FTZ R26, R19, R26 ;  /* 0x0000001a131a7220 */ /* 0x002fc80000410000 */
[----:B------:R-:W-:Y:S02]  /*08a0*/  FFMA.FTZ R29, R26, R26, R29 ;  /* 0x0000001a1a1d7223 */ /* 0x000fe4000001001d */
[----:B------:R-:W0:Y:S08]  /*08b0*/  I2F.S8 R26, R27 ;  /* 0x0000001b001a7306 */ /* 0x000e300000001400 */
[----:B------:R-:W1:Y:S01]  /*08c0*/  I2F.S8 R28, R27.B1 ;  /* 0x1000001b001c7306 */ /* 0x000e620000001400 */
[----:B0-----:R-:W-:Y:S01]  /*08d0*/  FMUL.FTZ R18, R19, R26 ;  /* 0x0000001a13127220 */ /* 0x001fe20000410000 */
[----:B------:R-:W-:-:S04]  /*08e0*/  MOV R26, UR4 ;  /* 0x00000004001a7c02 */ /* 0x000fc80008000f00 */
[----:B------:R-:W-:Y:S01]  /*08f0*/  IABS R25, R26 ;  /* 0x0000001a00197213 */ /* 0x000fe20000000000 */
[----:B-1----:R-:W-:-:S04]  /*0900*/  FMUL.FTZ R28, R19, R28 ;  /* 0x0000001c131c7220 */ /* 0x002fc80000410000 */
[----:B------:R-:W-:Y:S02]  /*0910*/  FMUL.FTZ R19, R28, R28 ;  /* 0x0000001c1c137220 */ /* 0x000fe40000410000 */
[----:B------:R-:W0:Y:S08]  /*0920*/  I2F.RP R28, R25 ;  /* 0x00000019001c7306 */ /* 0x000e300000209400 */
[----:B0-----:R-:W0:Y:S01]  /*0930*/  MUFU.RCP R28, R28 ;  /* 0x0000001c001c7308 */ /* 0x001e220000001000 */
[----:B------:R-:W-:Y:S01]  /*0940*/  FFMA.FTZ R27, R18, R18, R19 ;  /* 0x00000012121b7223 */ /* 0x000fe20000010013 */
[----:B0-----:R-:W-:-:S06]  /*0950*/  IADD3 R19, R28, 0xffffffe, RZ ;  /* 0x0ffffffe1c137810 */ /* 0x001fcc0007ffe0ff */
[----:B------:R-:W0:Y:S01]  /*0960*/  F2I.FTZ.U32.TRUNC.NTZ R19, R19 ;  /* 0x0000001300137305 */ /* 0x000e22000021f000 */
[----:B------:R-:W-:-:S04]  /*0970*/  FADD.FTZ R22, R22, R29 ;  /* 0x0000001d16167221 */ /* 0x000fc80000010000 */
[----:B------:R-:W-:Y:S01]  /*0980*/  FADD.FTZ R22, R22, R27 ;  /* 0x0000001b16167221 */ /* 0x000fe20000010000 */
[----:B0-----:R-:W-:-:S05]  /*0990*/  IADD3 R18, RZ, -R19, RZ ;  /* 0x80000013ff127210 */ /* 0x001fca0007ffe0ff */
[----:B------:R-:W-:Y:S01]  /*09a0*/  IMAD R27, R18, R25, RZ ;  /* 0x00000019121b7224 */ /* 0x000fe200078e02ff */
[----:B------:R-:W-:Y:S01]  /*09b0*/  HFMA2.MMA R18, -RZ, RZ, 0, 0 ;  /* 0x00000000ff127435 */ /* 0x000fe200000001ff */
[----:B------:R-:W-:-:S09]  /*09c0*/  IABS R26, R26 ;  /* 0x0000001a001a7213 */ /* 0x000fd20000000000 */
[----:B------:R-:W-:Y:S01]  /*09d0*/  IMAD.HI.U32 R18, R19, R27, R18 ;  /* 0x0000001b13127227 */ /* 0x000fe200078e0012 */
[----:B------:R-:W-:Y:S02]  /*09e0*/  IABS R27, R20 ;  /* 0x00000014001b7213 */ /* 0x000fe40000000000 */
[----:B------:R-:W-:-:S03]  /*09f0*/  IADD3 R19, RZ, -R26, RZ ;  /* 0x8000001aff137210 */ /* 0x000fc60007ffe0ff */
[----:B------:R-:W-:-:S04]  /*0a00*/  IMAD.HI.U32 R18, R18, R27, RZ ;  /* 0x0000001b12127227 */ /* 0x000fc800078e00ff */
[----:B------:R-:W-:-:S05]  /*0a10*/  IMAD R18, R18, R19, R27 ;  /* 0x0000001312127224 */ /* 0x000fca00078e021b */
[----:B------:R-:W-:Y:S02]  /*0a20*/  ISETP.GT.U32.AND P1, PT, R25, R18, PT ;  /* 0x000000121900720c */ /* 0x000fe40003f24070 */
[----:B------:R-:W-:Y:S02]  /*0a30*/  ISETP.GE.AND P0, PT, R20, RZ, PT ;  /* 0x000000ff1400720c */ /* 0x000fe40003f06270 */
[----:B------:R-:W0:Y:S09]  /*0a40*/  SHFL.BFLY PT, R20, R23, 0x1, 0x1f ;  /* 0x0c201f0017147f89 */ /* 0x000e3200000e0000 */
[----:B------:R-:W-:-:S04]  /*0a50*/  @!P1 IADD3 R18, R18, -R25, RZ ;  /* 0x8000001912129210 */ /* 0x000fc80007ffe0ff */
[----:B------:R-:W-:Y:S02]  /*0a60*/  ISETP.GT.U32.AND P1, PT, R25, R18, PT ;  /* 0x000000121900720c */ /* 0x000fe40003f24070 */
[----:B------:R-:W-:Y:S01]  /*0a70*/  SHF.R.S32.HI R26, RZ, 0x1f, R21 ;  /* 0x0000001fff1a7819 */ /* 0x000fe20000011415 */
[----:B------:R-:W-:-:S10]  /*0a80*/  UIADD3 UR5, UR5, 0x400, URZ ;  /* 0x0000040005057890 */ /* 0x000fd4000fffe03f */
[----:B------:R-:W-:Y:S02]  /*0a90*/  @!P1 IADD3 R18, R18, -R25, RZ ;  /* 0x8000001912129210 */ /* 0x000fe40007ffe0ff */
[----:B------:R-:W-:Y:S02]  /*0aa0*/  ISETP.NE.AND P1, PT, RZ, UR4, PT ;  /* 0x00000004ff007c0c */ /* 0x000fe4000bf25270 */
[----:B------:R-:W-:Y:S02]  /*0ab0*/  @!P0 IADD3 R18, -R18, RZ, RZ ;  /* 0x000000ff12128210 */ /* 0x000fe40007ffe1ff */
[----:B------:R-:W-:Y:S02]  /*0ac0*/  LOP3.LUT P0, RZ, R21, 0x3, RZ, 0xc0, !PT ;  /* 0x0000000315ff7812 */ /* 0x000fe4000780c0ff */
[----:B------:R-:W-:Y:S01]  /*0ad0*/  LEA.HI R26, R26, R21, RZ, 0x2 ;  /* 0x000000151a1a7211 */ /* 0x000fe200078f10ff */
[----:B0-----:R-:W-:Y:S01]  /*0ae0*/  FADD.FTZ R19, R23, R20 ;  /* 0x0000001417137221 */ /* 0x001fe20000010000 */
[----:B------:R-:W-:-:S02]  /*0af0*/  ULEA UR5, UR6, UR5, 0x18 ;  /* 0x0000000506057291 */ /* 0x000fc4000f8ec03f */
[----:B------:R-:W-:Y:S01]  /*0b00*/  SHF.R.U32.HI R23, RZ, 0x2, R26 ;  /* 0x00000002ff177819 */ /* 0x000fe2000001161a */
[----:B------:R-:W-:Y:S02]  /*0b10*/  BSSY B0, `(.L_x_336) ;  /* 0x0000033000007945 */ /* 0x000fe40003800000 */
[----:B------:R-:W-:Y:S01]  /*0b20*/  @!P1 LOP3.LUT R18, RZ, UR4, RZ, 0x33, !PT ;  /* 0x00000004ff129c12 */ /* 0x000fe2000f8e33ff */
[----:B------:R0:W1:Y:S01]  /*0b30*/  SHFL.BFLY PT, R20, R19, 0x2, 0x1f ;  /* 0x0c401f0013147f89 */ /* 0x00006200000e0000 */
[----:B------:R-:W-:Y:S02]  /*0b40*/  LEA R23, R24, R23, 0x1 ;  /* 0x0000001718177211 */ /* 0x000fe400078e08ff */
[----:B------:R-:W-:Y:S02]  /*0b50*/  IADD3 R24, R18, R24, RZ ;  /* 0x0000001812187210 */ /* 0x000fe40007ffe0ff */
[----:B------:R-:W-:Y:S01]  /*0b60*/  LEA R18, R23, UR5, 0x2 ;  /* 0x0000000517127c11 */ /* 0x000fe2000f8e10ff */
[----:B------:R-:W-:Y:S06]  /*0b70*/  @P0 BRA `(.L_x_337) ;  /* 0x0000000000b00947 */ /* 0x000fec0003800000 */
[----:B------:R-:W-:Y:S01]  /*0b80*/  ISETP.GT.AND P1, PT, R21, 0x3, PT ;  /* 0x000000031500780c */ /* 0x000fe20003f24270 */
[----:B01----:R-:W-:Y:S01]  /*0b90*/  FADD.FTZ R19, R19, R20 ;  /* 0x0000001413137221 */ /* 0x003fe20000010000 */
[----:B------:R-:W-:Y:S01]  /*0ba0*/  BSSY B1, `(.L_x_338) ;  /* 0x000001d000017945 */ /* 0x000fe20003800000 */
[----:B------:R-:W-:Y:S02]  /*0bb0*/  MOV R20, 0x3f800000 ;  /* 0x3f80000000147802 */ /* 0x000fe40000000f00 */
[----:B------:R-:W-:-:S08]  /*0bc0*/  FMUL.FTZ R19, R19, 1 ;  /* 0x3f80000013137820 */ /* 0x000fd00000410000 */
[----:B------:R-:W-:Y:S05]  /*0bd0*/  @P1 BRA `(.L_x_339) ;  /* 0x0000000000641947 */ /* 0x000fea0003800000 */
[----:B------:R-:W-:-:S04]  /*0be0*/  IABS R20, UR7 ;  /* 0x0000000700147c13 */ /* 0x000fc80008000000 */
[----:B------:R-:W0:Y:S08]  /*0bf0*/  I2F.RP R23, R20 ;  /* 0x0000001400177306 */ /* 0x000e300000209400 */
[----:B0-----:R-:W0:Y:S02]  /*0c00*/  MUFU.RCP R23, R23 ;  /* 0x0000001700177308 */ /* 0x001e240000001000 */
[----:B0-----:R-:W-:-:S06]  /*0c10*/  IADD3 R26, R23, 0xffffffe, RZ ;  /* 0x0ffffffe171a7810 */ /* 0x001fcc0007ffe0ff */
[----:B------:R0:W1:Y:S02]  /*0c20*/  F2I.FTZ.U32.TRUNC.NTZ R27, R26 ;  /* 0x0000001a001b7305 */ /* 0x000064000021f000 */
[----:B0-----:R-:W-:Y:S02]  /*0c30*/  MOV R26, RZ ;  /* 0x000000ff001a7202 */ /* 0x001fe40000000f00 */
[----:B-1----:R-:W-:-:S05]  /*0c40*/  IADD3 R25, RZ, -R27, RZ ;  /* 0x8000001bff197210 */ /* 0x002fca0007ffe0ff */
[----:B------:R-:W-:-:S04]  /*0c50*/  IMAD R25, R25, R20, RZ ;  /* 0x0000001419197224 */ /* 0x000fc800078e02ff */
[----:B------:R-:W-:Y:S01]  /*0c60*/  IMAD.HI.U32 R27, R27, R25, R26 ;  /* 0x000000191b1b7227 */ /* 0x000fe200078e001a */
[----:B------:R-:W-:-:S05]  /*0c70*/  IABS R25, R24 ;  /* 0x0000001800197213 */ /* 0x000fca0000000000 */
[----:B------:R-:W-:-:S05]  /*0c80*/  IMAD.HI.U32 R27, R27, R25, RZ ;  /* 0x000000191b1b7227 */ /* 0x000fca00078e00ff */
[----:B------:R-:W-:-:S05]  /*0c90*/  IADD3 R27, -R27, RZ, RZ ;  /* 0x000000ff1b1b7210 */ /* 0x000fca0007ffe1ff */
[C---:B------:R-:W-:Y:S02]  /*0ca0*/  IMAD R23, R20.reuse, R27, R25 ;  /* 0x0000001b14177224 */ /* 0x040fe400078e0219 */
[----:B------:R-:W0:Y:S03]  /*0cb0*/  LDC.64 R26, c[0x0][0x218] ;  /* 0x00008600ff1a7b82 */ /* 0x000e260000000a00 */
[----:B------:R-:W-:-:S13]  /*0cc0*/  ISETP.GT.U32.AND P1, PT, R20, R23, PT ;  /* 0x000000171400720c */ /* 0x000fda0003f24070 */
[----:B------:R-:W-:Y:S02]  /*0cd0*/  @!P1 IADD3 R23, R23, -R20, RZ ;  /* 0x8000001417179210 */ /* 0x000fe40007ffe0ff */
[----:B------:R-:W-:Y:S02]  /*0ce0*/  ISETP.GE.AND P1, PT, R24, RZ, PT ;  /* 0x000000ff1800720c */ /* 0x000fe40003f26270 */
[----:B------:R-:W-:-:S13]  /*0cf0*/  ISETP.GT.U32.AND P2, PT, R20, R23, PT ;  /* 0x000000171400720c */ /* 0x000fda0003f44070 */
[----:B------:R-:W-:Y:S02]  /*0d00*/  @!P2 IADD3 R23, R23, -R20, RZ ;  /* 0x800000141717a210 */ /* 0x000fe40007ffe0ff */
[----:B------:R-:W-:Y:S02]  /*0d10*/  ISETP.NE.AND P2, PT, RZ, UR7, PT ;  /* 0x00000007ff007c0c */ /* 0x000fe4000bf45270 */
[----:B------:R-:W-:-:S11]  /*0d20*/  @!P1 IADD3 R23, -R23, RZ, RZ ;  /* 0x000000ff17179210 */ /* 0x000fd60007ffe1ff */
[----:B------:R-:W-:-:S05]  /*0d30*/  @!P2 LOP3.LUT R23, RZ, UR7, RZ, 0x33, !PT ;  /* 0x00000007ff17ac12 */ /* 0x000fca000f8e33ff */
[----:B0-----:R-:W-:-:S06]  /*0d40*/  IMAD.WIDE R26, R23, 0x2, R26 ;  /* 0x00000002171a7825 */ /* 0x001fcc00078e021a */
[----:B------:R-:W2:Y:S02]  /*0d50*/  LDG.E.U16 R26, desc[UR8][R26.64] ;  /* 0x000000081a1a7981 */ /* 0x000ea4000c1e1500 */
[----:B--2---:R-:W-:-:S07]  /*0d60*/  HADD2.F32 R20, -RZ, R26.H0_H0 ;  /* 0x2000001aff147230 */ /* 0x004fce0000004100 */
.L_x_339:
[----:B------:R-:W-:Y:S05]  /*0d70*/  BSYNC B1 ;  /* 0x0000000000017941 */ /* 0x000fea0003800000 */
.L_x_338:
[----:B------:R-:W0:Y:S01]  /*0d80*/  F2F.F64.F32 R26, R19 ;  /* 0x00000013001a7310 */ /* 0x000e220000201800 */
[----:B------:R-:W-:Y:S01]  /*0d90*/  UMOV UR12, 0xa0b5ed8d ;  /* 0xa0b5ed8d000c7882 */ /* 0x000fe20000000000 */
[----:B------:R-:W-:Y:S02]  /*0da0*/  UMOV UR13, 0x3eb0c6f7 ;  /* 0x3eb0c6f7000d7882 */ /* 0x000fe40000000000 */
[----:B0-----:R-:W-:Y:S01]  /*0db0*/  DADD R26, R26, UR12 ;  /* 0x0000000c1a1a7e29 */ /* 0x001fe20008000000 */
[----:B------:R-:W-:Y:S01]  /*0dc0*/  UMOV UR12, 0xf0000000 ;  /* 0xf0000000000c7882 */ /* 0x000fe20000000000 */
[----:B------:R-:W-:-:S04]  /*0dd0*/  UMOV UR13, 0x380fffff ;  /* 0x380fffff000d7882 */ /* 0x000fc80000000000 */
[----:B------:R-:W0:Y:S02]  /*0de0*/  F2F.F32.F64 R23, R26 ;  /* 0x0000001a00177310 */ /* 0x000e240000301000 */
[----:B------:R-:W-:-:S14]  /*0df0*/  DSETP.GEU.AND P1, PT, |R26|, UR12, PT ;  /* 0x0000000c1a007e2a */ /* 0x000fdc000bf2e200 */
[----:B0-----:R-:W-:-:S06]  /*0e00*/  @!P1 FMUL R23, R23, 1.175494350822287508e-38 ;  /* 0x0080000017179820 */ /* 0x001fcc0000400000 */
[----:B------:R-:W0:Y:S02]  /*0e10*/  MUFU.RSQ R23, R23 ;  /* 0x0000001700177308 */ /* 0x000e240000001400 */
[----:B0-----:R-:W-:-:S05]  /*0e20*/  FMUL.FTZ R25, R23, R20 ;  /* 0x0000001417197220 */ /* 0x001fca0000410000 */
[----:B------:R2:W-:Y:S02]  /*0e30*/  STS [R18], R25 ;  /* 0x0000001912007388 */ /* 0x0005e40000000800 */
.L_x_337:
[----:B------:R-:W-:Y:S05]  /*0e40*/  BSYNC B0 ;  /* 0x0000000000007941 */ /* 0x000fea0003800000 */
.L_x_336:
[----:B0-----:R-:W-:Y:S01]  /*0e50*/  IABS R19, UR7 ;  /* 0x0000000700137c13 */ /* 0x001fe20008000000 */
[----:B--2---:R-:W0:Y:S01]  /*0e60*/  SHFL.BFLY PT, R25, R22, 0x1, 0x1f ;  /* 0x0c201f0016197f89 */ /* 0x004e2200000e0000 */
[----:B------:R-:W-:Y:S01]  /*0e70*/  IADD3 R24, R24, 0x8, RZ ;  /* 0x0000000818187810 */ /* 0x000fe20007ffe0ff */
[----:B------:R-:W-:Y:S01]  /*0e80*/  BSSY B0, `(.L_x_340) ;  /* 0x0000032000007945 */ /* 0x000fe20003800000 */
[----:B-1----:R-:W1:Y:S02]  /*0e90*/  I2F.RP R20, R19 ;  /* 0x0000001300147306 */ /* 0x002e640000209400 */
[----:B------:R-:W-:Y:S02]  /*0ea0*/  ISETP.GE.AND P1, PT, R24, RZ, PT ;  /* 0x000000ff1800720c */ /* 0x000fe40003f26270 */
[----:B------:R-:W-:-:S04]  /*0eb0*/  IABS R24, R24 ;  /* 0x0000001800187213 */ /* 0x000fc80000000000 */
[----:B-1----:R-:W1:Y:S01]  /*0ec0*/  MUFU.RCP R20, R20 ;  /* 0x0000001400147308 */ /* 0x002e620000001000 */
[----:B0-----:R-:W-:Y:S01]  /*0ed0*/  FADD.FTZ R25, R22, R25 ;  /* 0x0000001916197221 */ /* 0x001fe20000010000 */
[----:B-1----:R-:W-:-:S06]  /*0ee0*/  IADD3 R26, R20, 0xffffffe, RZ ;  /* 0x0ffffffe141a7810 */ /* 0x002fcc0007ffe0ff */
[----:B------:R0:W1:Y:S02]  /*0ef0*/  F2I.FTZ.U32.TRUNC.NTZ R27, R26 ;  /* 0x0000001a001b7305 */ /* 0x000064000021f000 */
[----:B0-----:R-:W-:Y:S02]  /*0f00*/  MOV R26, RZ ;  /* 0x000000ff001a7202 */ /* 0x001fe40000000f00 */
[----:B-1----:R-:W-:-:S05]  /*0f10*/  IADD3 R28, RZ, -R27, RZ ;  /* 0x8000001bff1c7210 */ /* 0x002fca0007ffe0ff */
[----:B------:R-:W-:-:S04]  /*0f20*/  IMAD R23, R28, R19, RZ ;  /* 0x000000131c177224 */ /* 0x000fc800078e02ff */
[----:B------:R-:W-:Y:S02]  /*0f30*/  IMAD.HI.U32 R23, R27, R23, R26 ;  /* 0x000000171b177227 */ /* 0x000fe400078e001a */
[----:B------:R-:W0:Y:S04]  /*0f40*/  SHFL.BFLY PT, R26, R25, 0x2, 0x1f ;  /* 0x0c401f00191a7f89 */ /* 0x000e2800000e0000 */
[----:B------:R-:W-:Y:S02]  /*0f50*/  IMAD.HI.U32 R20, R23, R24, RZ ;  /* 0x0000001817147227 */ /* 0x000fe400078e00ff */
[----:B------:R-:W1:Y:S03]  /*0f60*/  S2R R23, SR_TID.X ;  /* 0x0000000000177919 */ /* 0x000e660000002100 */
[----:B------:R-:W-:-:S05]  /*0f70*/  IADD3 R20, -R20, RZ, RZ ;  /* 0x000000ff14147210 */ /* 0x000fca0007ffe1ff */
[----:B------:R-:W-:-:S05]  /*0f80*/  IMAD R24, R19, R20, R24 ;  /* 0x0000001413187224 */ /* 0x000fca00078e0218 */
[----:B------:R-:W-:-:S13]  /*0f90*/  ISETP.GT.U32.AND P2, PT, R19, R24, PT ;  /* 0x000000181300720c */ /* 0x000fda0003f44070 */
[----:B------:R-:W-:-:S04]  /*0fa0*/  @!P2 IADD3 R24, R24, -R19, RZ ;  /* 0x800000131818a210 */ /* 0x000fc80007ffe0ff */
[----:B------:R-:W-:Y:S02]  /*0fb0*/  ISETP.GT.U32.AND P2, PT, R19, R24, PT ;  /* 0x000000181300720c */ /* 0x000fe40003f44070 */
[----:B-1----:R-:W-:-:S04]  /*0fc0*/  SHF.R.S32.HI R20, RZ, 0x1f, R23 ;  /* 0x0000001fff147819 */ /* 0x002fc80000011417 */
[----:B------:R-:W-:-:S04]  /*0fd0*/  LEA.HI R20, R20, R23, RZ, 0x5 ;  /* 0x0000001714147211 */ /* 0x000fc800078f28ff */
[----:B------:R-:W-:-:S03]  /*0fe0*/  LOP3.LUT R22, R20, 0xffffffe0, RZ, 0xc0, !PT ;  /* 0xffffffe014167812 */ /* 0x000fc600078ec0ff */
[----:B------:R-:W-:Y:S02]  /*0ff0*/  @!P2 IADD3 R24, R24, -R19, RZ ;  /* 0x800000131818a210 */ /* 0x000fe40007ffe0ff */
[----:B------:R-:W-:Y:S02]  /*1000*/  ISETP.NE.AND P2, PT, RZ, UR7, PT ;  /* 0x00000007ff007c0c */ /* 0x000fe4000bf45270 */
[----:B------:R-:W-:Y:S01]  /*1010*/  MOV R27, R24 ;  /* 0x00000018001b7202 */ /* 0x000fe20000000f00 */
[----:B0-----:R-:W-:Y:S01]  /*1020*/  FADD.FTZ R24, R25, R26 ;  /* 0x0000001a19187221 */ /* 0x001fe20000010000 */
[----:B------:R-:W-:Y:S02]  /*1030*/  IADD3 R19, -R22, R23, RZ ;  /* 0x0000001716137210 */ /* 0x000fe40007ffe1ff */
[----:B------:R-:W-:-:S07]  /*1040*/  @!P1 IADD3 R27, -R27, RZ, RZ ;  /* 0x000000ff1b1b9210 */ /* 0x000fce0007ffe1ff */
[----:B------:R-:W-:Y:S01]  /*1050*/  @!P2 LOP3.LUT R27, RZ, UR7, RZ, 0x33, !PT ;  /* 0x00000007ff1bac12 */ /* 0x000fe2000f8e33ff */
[----:B------:R-:W-:Y:S06]  /*1060*/  @P0 BRA `(.L_x_341) ;  /* 0x00000000004c0947 */ /* 0x000fec0003800000 */
[----:B------:R-:W-:-:S13]  /*1070*/  ISETP.GT.AND P1, PT, R21, 0x3, PT ;  /* 0x000000031500780c */ /* 0x000fda0003f24270 */
[----:B------:R-:W0:Y:S02]  /*1080*/  @!P1 LDC.64 R22, c[0x0][0x218] ;  /* 0x00008600ff169b82 */ /* 0x000e240000000a00 */
[----:B0-----:R-:W-:-:S05]  /*1090*/  @!P1 IMAD.WIDE R26, R27, 0x2, R22 ;  /* 0x000000021b1a9825 */ /* 0x001fca00078e0216 */
[----:B------:R-:W2:Y:S01]  /*10a0*/  @!P1 LDG.E.U16 R21, desc[UR8][R26.64] ;  /* 0x000000081a159981 */ /* 0x000ea2000c1e1500 */
[----:B------:R-:W-:Y:S01]  /*10b0*/  FMUL.FTZ R25, R24, 1 ;  /* 0x3f80000018197820 */ /* 0x000fe20000410000 */
[----:B------:R-:W-:Y:S01]  /*10c0*/  UMOV UR6, 0xa0b5ed8d ;  /* 0xa0b5ed8d00067882 */ /* 0x000fe20000000000 */
[----:B------:R-:W-:Y:S01]  /*10d0*/  UMOV UR7, 0x3eb0c6f7 ;  /* 0x3eb0c6f700077882 */ /* 0x000fe20000000000 */
[----:B------:R-:W-:Y:S01]  /*10e0*/  MOV R24, 0x3f800000 ;  /* 0x3f80000000187802 */ /* 0x000fe20000000f00 */
[----:B------:R-:W0:Y:S02]  /*10f0*/  F2F.F64.F32 R22, R25 ;  /* 0x0000001900167310 */ /* 0x000e240000201800 */
[----:B0-----:R-:W-:Y:S01]  /*1100*/  DADD R22, R22, UR6 ;  /* 0x0000000616167e29 */ /* 0x001fe20008000000 */
[----:B------:R-:W-:Y:S01]  /*1110*/  UMOV UR6, 0xf0000000 ;  /* 0xf000000000067882 */ /* 0x000fe20000000000 */
[----:B------:R-:W-:-:S04]  /*1120*/  UMOV UR7, 0x380fffff ;  /* 0x380fffff00077882 */ /* 0x000fc80000000000 */
[----:B------:R-:W0:Y:S02]  /*1130*/  F2F.F32.F64 R28, R22 ;  /* 0x00000016001c7310 */ /* 0x000e240000301000 */
[----:B------:R-:W-:-:S14]  /*1140*/  DSETP.GEU.AND P0, PT, |R22|, UR6, PT ;  /* 0x0000000616007e2a */ /* 0x000fdc000bf0e200 */
[----:B0-----:R-:W-:-:S04]  /*1150*/  @!P0 FMUL R28, R28, 1.175494350822287508e-38 ;  /* 0x008000001c1c8820 */ /* 0x001fc80000400000 */
[----:B------:R-:W0:Y:S01]  /*1160*/  MUFU.RSQ R29, R28 ;  /* 0x0000001c001d7308 */ /* 0x000e220000001400 */
[----:B--2---:R-:W-:-:S05]  /*1170*/  @!P1 HADD2.F32 R24, -RZ, R21.H0_H0 ;  /* 0x20000015ff189230 */ /* 0x004fca0000004100 */
[----:B0-----:R-:W-:-:S05]  /*1180*/  FMUL.FTZ R29, R29, R24 ;  /* 0x000000181d1d7220 */ /* 0x001fca0000410000 */
[----:B------:R0:W-:Y:S02]  /*1190*/  STS [R18+0x40], R29 ;  /* 0x0000401d12007388 */ /* 0x0001e40000000800 */
.L_x_341:
[----:B------:R-:W-:Y:S05]  /*11a0*/  BSYNC B0 ;  /* 0x0000000000007941 */ /* 0x000fea0003800000 */
.L_x_340:
[----:B------:R-:W-:Y:S01]  /*11b0*/  BAR.SYNC.DEFER_BLOCKING 0x0 ;  /* 0x0000000000007b1d */ /* 0x000fe20000010000 */
[----:B0-----:R-:W-:Y:S02]  /*11c0*/  SHF.R.S32.HI R18, RZ, 0x1f, R19 ;  /* 0x0000001fff127819 */ /* 0x001fe40000011413 */
[----:B------:R-:W-:Y:S02]  /*11d0*/  SHF.R.S32.HI R21, RZ, 0x5, R20 ;  /* 0x00000005ff157819 */ /* 0x000fe40000011414 */
[----:B------:R-:W-:-:S03]  /*11e0*/  LEA.HI R18, R18, R19, RZ, 0x4 ;  /* 0x0000001312127211 */ /* 0x000fc600078f20ff */
[----:B------:R-:W0:Y:S01]  /*11f0*/  LDC R20, c[0x0][0x238] ;  /* 0x00008e00ff147b82 */ /* 0x000e220000000800 */
[----:B------:R-:W-:Y:S02]  /*1200*/  ISETP.GE.AND P0, PT, R19, 0x10, PT ;  /* 0x000000101300780c */ /* 0x000fe40003f06270 */
[----:B------:R-:W-:Y:S02]  /*1210*/  SHF.R.S32.HI R18, RZ, 0x4, R18 ;  /* 0x00000004ff127819 */ /* 0x000fe40000011412 */
[----:B------:R-:W-:Y:S02]  /*1220*/  MOV R19, UR10 ;  /* 0x0000000a00137c02 */ /* 0x000fe40008000f00 */
[----:B------:R-:W-:Y:S02]  /*1230*/  LEA R18, R21, R18, 0x3 ;  /* 0x0000001215127211 */ /* 0x000fe400078e18ff */
[----:B------:R-:W-:Y:S02]  /*1240*/  FSEL R19, R19, UR11, !P0 ;  /* 0x0000000b13137c08 */ /* 0x000fe4000c000000 */
[----:B------:R-:W-:Y:S01]  /*1250*/  LEA R18, R18, UR5, 0x2 ;  /* 0x0000000512127c11 */ /* 0x000fe2000f8e10ff */
[----:B------:R-:W1:Y:S04]  /*1260*/  LDS.U16 R23, [R0] ;  /* 0x0000000000177984 */ /* 0x000e680000000400 */
[----:B------:R-:W-:Y:S01]  /*1270*/  LDS R25, [R18] ;  /* 0x0000000012197984 */ /* 0x000fe20000000800 */
[----:B0-----:R-:W0:Y:S03]  /*1280*/  @P0 LDC R20, c[0x0][0x23c] ;  /* 0x00008f00ff140b82 */ /* 0x001e260000000800 */
[----:B------:R-:W2:Y:S04]  /*1290*/  LDS.U16 R24, [R0+0x40] ;  /* 0x0000400000187984 */ /* 0x000ea80000000400 */
[----:B------:R-:W3:Y:S01]  /*12a0*/  LDS R22, [R18+0x8] ;  /* 0x0000080012167984 */ /* 0x000ee20000000800 */
[----:B-1----:R-:W1:Y:S08]  /*12b0*/  I2F.S8 R28, R23 ;  /* 0x00000017001c7306 */ /* 0x002e700000001400 */
[----:B------:R-:W4:Y:S01]  /*12c0*/  I2F.S8 R21, R23.B1 ;  /* 0x1000001700157306 */ /* 0x000f220000001400 */
[----:B-1----:R-:W-:-:S07]  /*12d0*/  FMUL.FTZ R28, R19, R28 ;  /* 0x0000001c131c7220 */ /* 0x002fce0000410000 */
[----:B--2---:R-:W1:Y:S01]  /*12e0*/  I2F.S8 R26, R24 ;  /* 0x00000018001a7306 */ /* 0x004e620000001400 */
[----:B------:R-:W-:Y:S01]  /*12f0*/  FMUL.FTZ R27, R28, R25 ;  /* 0x000000191c1b7220 */ /* 0x000fe20000410000 */
[----:B----4-:R-:W-:-:S06]  /*1300*/  FMUL.FTZ R21, R19, R21 ;  /* 0x0000001513157220 */ /* 0x010fcc0000410000 */
[----:B------:R-:W2:Y:S01]  /*1310*/  I2F.S8 R28, R24.B1 ;  /* 0x10000018001c7306 */ /* 0x000ea20000001400 */
[----:B0-----:R-:W-:Y:S01]  /*1320*/  FMUL.FTZ R23, R20, R27 ;  /* 0x0000001b14177220 */ /* 0x001fe20000410000 */
[----:B------:R-:W-:Y:S02]  /*1330*/  FMUL.FTZ R25, R25, R21 ;  /* 0x0000001519197220 */ /* 0x000fe40000410000 */
[----:B------:R-:W0:Y:S01]  /*1340*/  LDS.U16 R21, [R0+0x80] ;  /* 0x0000800000157984 */ /* 0x000e220000000400 */
[----:B-1----:R-:W-:-:S03]  /*1350*/  FMUL.FTZ R29, R19, R26 ;  /* 0x0000001a131d7220 */ /* 0x002fc60000410000 */
[----:B------:R-:W-:Y:S01]  /*1360*/  F2I.S8.NTZ R23, R23 ;  /* 0x0000001700177305 */ /* 0x000fe20000202100 */
[----:B---3--:R-:W-:Y:S01]  /*1370*/  FMUL.FTZ R29, R29, R22 ;  /* 0x000000161d1d7220 */ /* 0x008fe20000410000 */
[----:B--2---:R-:W-:Y:S01]  /*1380*/  FMUL.FTZ R27, R19, R28 ;  /* 0x0000001c131b7220 */ /* 0x004fe20000410000 */
[C---:B------:R-:W-:Y:S02]  /*1390*/  FMUL.FTZ R28, R20.reuse, R25 ;  /* 0x00000019141c7220 */ /* 0x040fe40000410000 */
[----:B------:R-:W-:Y:S01]  /*13a0*/  FMUL.FTZ R24, R20, R29 ;  /* 0x0000001d14187220 */ /* 0x000fe20000410000 */
[----:B------:R-:W-:Y:S02]  /*13b0*/  FMUL.FTZ R27, R22, R27 ;  /* 0x0000001b161b7220 */ /* 0x000fe40000410000 */
[----:B------:R-:W1:Y:S01]  /*13c0*/  F2I.S8.NTZ R26, R28 ;  /* 0x0000001c001a7305 */ /* 0x000e620000202100 */
[----:B------:R-:W2:Y:S01]  /*13d0*/  LDS R22, [R18+0x10] ;  /* 0x0000100012167984 */ /* 0x000ea20000000800 */
[----:B------:R-:W-:-:S03]  /*13e0*/  FMUL.FTZ R25, R20, R27 ;  /* 0x0000001b14197220 */ /* 0x000fc60000410000 */
[----:B------:R-:W3:Y:S03]  /*13f0*/  LDS.U16 R29, [R0+0xc0] ;  /* 0x0000c000001d7984 */ /* 0x000ee60000000400 */
[----:B------:R-:W-:Y:S01]  /*1400*/  F2I.S8.NTZ R24, R24 ;  /* 0x0000001800187305 */ /* 0x000fe20000202100 */
[----:B-1----:R-:W-:-:S07]  /*1410*/  PRMT R27, R26, 0x7604, R23 ;  /* 0x000076041a1b7816 */ /* 0x002fce0000000017 */
[----:B------:R-:W1:Y:S01]  /*1420*/  F2I.S8.NTZ R25, R25 ;  /* 0x0000001900197305 */ /* 0x000e620000202100 */
[----:B------:R1:W-:Y:S04]  /*1430*/  STG.E.U16 desc[UR8][R16.64], R27 ;  /* 0x0000001b10007986 */ /* 0x0003e8000c101508 */
[----:B------:R-:W4:Y:S03]  /*1440*/  LDS.U16 R27, [R0+0x200] ;  /* 0x00020000001b7984 */ /* 0x000f260000000400 */
[----:B0-----:R-:W0:Y:S01]  /*1450*/  I2F.S8 R26, R21 ;  /* 0x00000015001a7306 */ /* 0x001e220000001400 */
[----:B------:R-:W-:Y:S01]  /*1460*/  LDS.U16 R16, [R0+0x240] ;  /* 0x0002400000107984 */ /* 0x000fe20000000400 */
[----:B-1----:R-:W-:-:S06]  /*1470*/  PRMT R17, R25, 0x7604, R24 ;  /* 0x0000760419117816 */ /* 0x002fcc0000000018 */
[----:B------:R-:W1:Y:S01]  /*1480*/  I2F.S8 R28, R21.B1 ;  /* 0x10000015001c7306 */ /* 0x000e620000001400 */
[----:B------:R-:W-:Y:S01]  /*1490*/  STG.E.U16 desc[UR8][R14.64], R17 ;  /* 0x000000110e007986 */ /* 0x000fe2000c101508 */
[----:B0-----:R-:W-:-:S03]  /*14a0*/  FMUL.FTZ R23, R19, R26 ;  /* 0x0000001a13177220 */ /* 0x001fc60000410000 */
[----:B------:R-:W0:Y:S01]  /*14b0*/  LDS R26, [R18+0x18] ;  /* 0x00001800121a7984 */ /* 0x000e220000000800 */
[----:B--2---:R-:W-:Y:S01]  /*14c0*/  FMUL.FTZ R23, R23, R22 ;  /* 0x0000001617177220 */ /* 0x004fe20000410000 */
[----:B-1----:R-:W-:-:S04]  /*14d0*/  FMUL.FTZ R28, R19, R28 ;  /* 0x0000001c131c7220 */ /* 0x002fc80000410000 */
[----:B------:R-:W-:Y:S01]  /*14e0*/  FMUL.FTZ R25, R22, R28 ;  /* 0x0000001c16197220 */ /* 0x000fe20000410000 */
[----:B------:R-:W-:-:S03]  /*14f0*/  FMUL.FTZ R22, R20, R23 ;  /* 0x0000001714167220 */ /* 0x000fc60000410000 */
[----:B------:R-:W-:Y:S01]  /*1500*/  FMUL.FTZ R23, R20, R25 ;  /* 0x0000001914177220 */ /* 0x000fe20000410000 */
[----:B------:R1:W-:Y:S01]  /*1510*/  F2I.S8.NTZ R21, R22 ;  /* 0x0000001600157305 */ /* 0x0003e20000202100 */
[----:B------:R-:W2:Y:S07]  /*1520*/  LDS R25, [R18+0x40] ;  /* 0x0000400012197984 */ /* 0x000eae0000000800 */
[----:B------:R-:W5:Y:S01]  /*1530*/  F2I.S8.NTZ R24, R23 ;  /* 0x0000001700187305 */ /* 0x000f620000202100 */
[----:B-1----:R-:W1:Y:S07]  /*1540*/  LDS.U16 R22, [R0+0x280] ;  /* 0x0002800000167984 */ /* 0x002e6e0000000400 */
[----:B---3--:R-:W3:Y:S01]  /*1550*/  I2F.S8 R23, R29 ;  /* 0x0000001d00177306 */ /* 0x008ee20000001400 */
[----:B-----5:R-:W-:-:S07]  /*1560*/  PRMT R21, R24, 0x7604, R21 ;  /* 0x0000760418157816 */ /* 0x020fce0000000015 */
[----:B------:R-:W5:Y:S01]  /*1570*/  I2F.S8 R29, R29.B1 ;  /* 0x1000001d001d7306 */ /* 0x000f620000001400 */
[----:B------:R-:W1:Y:S04]  /*1580*/  LDS R24, [R18+0x48] ;  /* 0x0000480012187984 */ /* 0x000e680000000800 */
[----:B------:R-:W-:Y:S01]  /*1590*/  STG.E.U16 desc[UR8][R12.64], R21 ;  /* 0x000000150c007986 */ /* 0x000fe2000c101508 */
[----:B---3--:R-:W-:Y:S02]  /*15a0*/  FMUL.FTZ R23, R19, R23 ;  /* 0x0000001713177220 */ /* 0x008fe40000410000 */
[----:B----4-:R-:W3:Y:S02]  /*15b0*/  I2F.S8 R28, R27 ;  /* 0x0000001b001c7306 */ /* 0x010ee40000001400 */
[----:B0-----:R-:W-:Y:S01]  /*15c0*/  FMUL.FTZ R23, R23, R26 ;  /* 0x0000001a17177220 */ /* 0x001fe20000410000 */
[----:B-----5:R-:W-:-:S05]  /*15d0*/  FMUL.FTZ R17, R19, R29 ;  /* 0x0000001d13117220 */ /* 0x020fca0000410000 */
[----:B------:R-:W0:Y:S01]  /*15e0*/  I2F.S8 R27, R27.B1 ;  /* 0x1000001b001b7306 */ /* 0x000e220000001400 */
[----:B------:R-:W-:Y:S01]  /*15f0*/  FMUL.FTZ R23, R20, R23 ;  /* 0x0000001714177220 */ /* 0x000fe20000410000 */
[----:B------:R-:W-:Y:S01]  /*1600*/  FMUL.FTZ R17, R26, R17 ;  /* 0x000000111a117220 */ /* 0x000fe20000410000 */
[----:B---3--:R-:W-:-:S05]  /*1610*/  FMUL.FTZ R28, R19, R28 ;  /* 0x0000001c131c7220 */ /* 0x008fca0000410000 */
[----:B------:R-:W3:Y:S01]  /*1620*/  I2F.S8 R14, R16 ;  /* 0x00000010000e7306 */ /* 0x000ee20000001400 */
[----:B------:R-:W-:Y:S01]  /*1630*/  FMUL.FTZ R17, R20, R17 ;  /* 0x0000001114117220 */ /* 0x000fe20000410000 */
[----:B--2---:R-:W-:Y:S02]  /*1640*/  FMUL.FTZ R15, R28, R25 ;  /* 0x000000191c0f7220 */ /* 0x004fe40000410000 */
[----:B------:R-:W2:Y:S01]  /*1650*/  LDS R28, [R18+0x50] ;  /* 0x00005000121c7984 */ /* 0x000ea20000000800 */
[----:B0-----:R-:W-:-:S03]  /*1660*/  FMUL.FTZ R26, R19, R27 ;  /* 0x0000001b131a7220 */ /* 0x001fc60000410000 */
[----:B------:R-:W0:Y:S01]  /*1670*/  I2F.S8 R29, R16.B1 ;  /* 0x10000010001d7306 */ /* 0x000e220000001400 */
[----:B------:R-:W-:Y:S01]  /*1680*/  LDS R18, [R18+0x58] ;  /* 0x0000580012127984 */ /* 0x000fe20000000800 */
[C---:B------:R-:W-:Y:S01]  /*1690*/  FMUL.FTZ R15, R20.reuse, R15 ;  /* 0x0000000f140f7220 */ /* 0x040fe20000410000 */
[----:B------:R-:W-:Y:S02]  /*16a0*/  FMUL.FTZ R25, R25, R26 ;  /* 0x0000001a19197220 */ /* 0x000fe40000410000 */
[----:B------:R-:W4:Y:S01]  /*16b0*/  LDS.U16 R26, [R0+0x2c0] ;  /* 0x0002c000001a7984 */ /* 0x000f220000000400 */
[----:B---3--:R-:W-:Y:S01]  /*16c0*/  FMUL.FTZ R27, R19, R14 ;  /* 0x0000000e131b7220 */ /* 0x008fe20000410000 */
[----:B------:R-:W-:Y:S01]  /*16d0*/  FMUL.FTZ R25, R20, R25 ;  /* 0x0000001914197220 */ /* 0x000fe20000410000 */
[----:B-1----:R-:W1:Y:S02]  /*16e0*/  I2F.S8 R14, R22 ;  /* 0x00000016000e7306 */ /* 0x002e640000001400 */
[----:B------:R-:W-:Y:S01]  /*16f0*/  FMUL.FTZ R27, R27, R24 ;  /* 0x000000181b1b7220 */ /* 0x000fe20000410000 */
[----:B0-----:R-:W-:-:S03]  /*1700*/  FMUL.FTZ R29, R19, R29 ;  /* 0x0000001d131d7220 */ /* 0x001fc60000410000 */
[----:B------:R-:W-:Y:S02]  /*1710*/  FMUL.FTZ R27, R20, R27 ;  /* 0x0000001b141b7220 */ /* 0x000fe40000410000 */
[----:B------:R-:W-:Y:S01]  /*1720*/  F2I.S8.NTZ R23, R23 ;  /* 0x0000001700177305 */ /* 0x000fe20000202100 */
[----:B------:R-:W-:Y:S01]  /*1730*/  FMUL.FTZ R29, R24, R29 ;  /* 0x0000001d181d7220 */ /* 0x000fe20000410000 */
[----:B-1----:R-:W-:-:S06]  /*1740*/  FMUL.FTZ R14, R19, R14 ;  /* 0x0000000e130e7220 */ /* 0x002fcc0000410000 */
[----:B------:R-:W0:Y:S08]  /*1750*/  I2F.S8 R24, R22.B1 ;  /* 0x1000001600187306 */ /* 0x000e300000001400 */
[----:B------:R-:W1:Y:S01]  /*1760*/  F2I.S8.NTZ R22, R17 ;  /* 0x0000001100167305 */ /* 0x000e620000202100 */
[----:B--2---:R-:W-:Y:S01]  /*1770*/  FMUL.FTZ R16, R14, R28 ;  /* 0x0000001c0e107220 */ /* 0x004fe20000410000 */
[----:B0-----:R-:W-:-:S03]  /*1780*/  FMUL.FTZ R24, R19, R24 ;  /* 0x0000001813187220 */ /* 0x001fc60000410000 */
[----:B------:R-:W-:-:S03]  /*1790*/  FMUL.FTZ R16, R20, R16 ;  /* 0x0000001014107220 */ /* 0x000fc60000410000 */
[----:B------:R-:W-:Y:S01]  /*17a0*/  F2I.S8.NTZ R15, R15 ;  /* 0x0000000f000f7305 */ /* 0x000fe20000202100 */
[----:B------:R-:W-:-:S04]  /*17b0*/  FMUL.FTZ R14, R28, R24 ;  /* 0x000000181c0e7220 */ /* 0x000fc80000410000 */
[----:B------:R-:W-:Y:S01]  /*17c0*/  FMUL.FTZ R14, R20, R14 ;  /* 0x0000000e140e7220 */ /* 0x000fe20000410000 */
[----:B-1----:R-:W-:Y:S02]  /*17d0*/  PRMT R23, R22, 0x7604, R23 ;  /* 0x0000760416177816 */ /* 0x002fe40000000017 */
[----:B----4-:R-:W0:Y:S03]  /*17e0*/  I2F.S8 R0, R26 ;  /* 0x0000001a00007306 */ /* 0x010e260000001400 */
[----:B------:R-:W-:Y:S05]  /*17f0*/  STG.E.U16 desc[UR8][R2.64], R23 ;  /* 0x0000001702007986 */ /* 0x000fea000c101508 */
[----:B------:R1:W2:Y:S08]  /*1800*/  I2F.S8 R24, R26.B1 ;  /* 0x1000001a00187306 */ /* 0x0002b00000001400 */
[----:B------:R3:W4:Y:S01]  /*1810*/  F2I.S8.NTZ R28, R25 ;  /* 0x00000019001c7305 */ /* 0x0007220000202100 */
[----:B-1----:R-:W-:Y:S01]  /*1820*/  FMUL.FTZ R26, R20, R29 ;  /* 0x0000001d141a7220 */ /* 0x002fe20000410000 */
[----:B0-----:R-:W-:-:S04]  /*1830*/  FMUL.FTZ R29, R19, R0 ;  /* 0x00000000131d7220 */ /* 0x001fc80000410000 */
[----:B------:R-:W-:Y:S01]  /*1840*/  FMUL.FTZ R29, R29, R18 ;  /* 0x000000121d1d7220 */ /* 0x000fe20000410000 */
[----:B--2---:R-:W-:Y:S01]  /*1850*/  FMUL.FTZ R24, R19, R24 ;  /* 0x0000001813187220 */ /* 0x004fe20000410000 */
[----:B------:R-:W-:Y:S02]  /*1860*/  F2I.S8.NTZ R17, R27 ;  /* 0x0000001b00117305 */ /* 0x000fe40000202100 */
[----:B------:R-:W-:Y:S01]  /*1870*/  FMUL.FTZ R0, R20, R29 ;  /* 0x0000001d14007220 */ /* 0x000fe20000410000 */
[----:B---3--:R-:W-:-:S04]  /*1880*/  FMUL.FTZ R25, R18, R24 ;  /* 0x0000001812197220 */ /* 0x008fc80000410000 */
[----:B------:R-:W-:Y:S01]  /*1890*/  FMUL.FTZ R25, R20, R25 ;  /* 0x0000001914197220 */ /* 0x000fe20000410000 */
[----:B------:R-:W0:Y:S01]  /*18a0*/  F2I.S8.NTZ R26, R26 ;  /* 0x0000001a001a7305 */ /* 0x000e220000202100 */
[----:B----4-:R-:W-:-:S05]  /*18b0*/  PRMT R15, R28, 0x7604, R15 ;  /* 0x000076041c0f7816 */ /* 0x010fca000000000f */
[----:B------:R-:W-:Y:S02]  /*18c0*/  STG.E.U16 desc[UR8][R10.64], R15 ;  /* 0x0000000f0a007986 */ /* 0x000fe4000c101508 */
        /* <DEDUP_REMOVED lines=11> */
.L_x_342:
        /* <DEDUP_REMOVED lines=16> */
.L_x_419:


//--------------------- .text._ZN17fastertransformer33normalize_for_FMHA_headz32_kernelILi1ELi1ELi1EEEvP7__half2PK6__halfiiiif --------------------------
	.section	.text._ZN17fastertransformer33normalize_for_FMHA_headz32_kernelILi1ELi1ELi1EEEvP7__half2PK6__halfiiiif,"ax",@progbits
	.align	128
        .global         _ZN17fastertransformer33normalize_for_FMHA_headz32_kernelILi1ELi1ELi1EEEvP7__half2PK6__halfiiiif
        .type           _ZN17fastertransformer33normalize_for_FMHA_headz32_kernelILi1ELi1ELi1EEEvP7__half2PK6__halfiiiif,@function
        .size           _ZN17fastertransformer33normalize_for_FMHA_headz32_kernelILi1ELi1ELi1EEEvP7__half2PK6__halfiiiif,(.L_x_420 - _ZN17fastertransformer33normalize_for_FMHA_headz32_kernelILi1ELi1ELi1EEEvP7__half2PK6__halfiiiif)
        .other          _ZN17fastertransformer33normalize_for_FMHA_headz32_kernelILi1ELi1ELi1EEEvP7__half2PK6__halfiiiif,@"STO_CUDA_ENTRY STV_DEFAULT"
_ZN17fastertransformer33normalize_for_FMHA_headz32_kernelILi1ELi1ELi1EEEvP7__half2PK6__halfiiiif:
.text._ZN17fastertransformer33normalize_for_FMHA_headz32_kernelILi1ELi1ELi1EEEvP7__half2PK6__halfiiiif:
[----:B------:R-:W-:Y:S01]  /*0000*/  LDC R1, c[0x0][0x28] ;  /* 0x00000a00ff017b82 */ /* 0x000fe20000000800 */
[----:B------:R-:W0:Y:S07]  /*0010*/  S2R R11, SR_TID.X ;  /* 0x00000000000b7919 */ /* 0x000e2e0000002100 */
[----:B------:R-:W1:Y:S01]  /*0020*/  LDC.64 R2, c[0x0][0x210] ;  /* 0x00008400ff027b82 */ /* 0x000e620000000a00 */
[----:B------:R-:W-:Y:S01]  /*0030*/  ULDC UR4, c[0x0][0x22c] ;  /* 0x00008b0000047ab9 */ /* 0x000fe20000000800 */
[----:B------:R-:W-:Y:S01]  /*0040*/  ULDC.64 UR8, c[0x0][0x208] ;  /* 0x0000820000087ab9 */ /* 0x000fe20000000a00 */
[----:B------:R-:W2:Y:S01]  /*0050*/  S2R R7, SR_CTAID.X ;  /* 0x0000000000077919 */ /* 0x000ea20000002500 */
[----:B0-----:R-:W-:-:S04]  /*0060*/  SHF.R.S32.HI R0, RZ, 0x1f, R11 ;  /* 0x0000001fff007819 */ /* 0x001fc8000001140b */
[----:B------:R-:W-:-:S04]  /*0070*/  LEA.HI R4, R0, R11, RZ, 0x5 ;  /* 0x0000000b00047211 */ /* 0x000fc800078f28ff */
[----:B------:R-:W-:-:S05]  /*0080*/  SHF.R.S32.HI R0, RZ, 0x5, R4 ;  /* 0x00000005ff007819 */ /* 0x000fca0000011404 */
[----:B--2---:R-:W-:-:S04]  /*0090*/  IMAD.IADD R5, R0, 0x1, R7 ;  /* 0x0000000100057824 */ /* 0x004fc800078e0207 */
[----:B------:R-:W-:Y:S01]  /*00a0*/  IMAD R6, R5, UR4, RZ ;  /* 0x0000000405067c24 */ /* 0x000fe2000f8e02ff */
[----:B------:R-:W-:Y:S01]  /*00b0*/  LOP3.LUT R5, R4, 0xffffffe0, RZ, 0xc0, !PT ;  /* 0xffffffe004057812 */ /* 0x000fe200078ec0ff */
[----:B------:R-:W0:Y:S01]  /*00c0*/  S2UR UR7, SR_CgaCtaId ;  /* 0x00000000000779c3 */ /* 0x000e220000008800 */
[----:B------:R-:W-:Y:S01]  /*00d0*/  UMOV UR5, 0x400 ;  /* 0x0000040000057882 */ /* 0x000fe20000000000 */
[----:B------:R-:W-:Y:S01]  /*00e0*/  IMAD R6, R6, 0x3, RZ ;  /* 0x0000000306067824 */ /* 0x000fe200078e02ff */
[----:B------:R-:W-:Y:S01]  /*00f0*/  ULDC UR4, c[0x0][0x224] ;  /* 0x0000890000047ab9 */ /* 0x000fe20000000800 */
[----:B------:R-:W-:-:S03]  /*0100*/  IMAD.IADD R5, R11, 0x1, -R5 ;  /* 0x000000010b057824 */ /* 0x000fc600078e0a05 */
[----:B------:R-:W-:Y:S01]  /*0110*/  LEA.HI R6, R6, R6, RZ, 0x1 ;  /* 0x0000000606067211 */ /* 0x000fe200078f08ff */
[----:B------:R-:W2:Y:S03]  /*0120*/  LDC R4, c[0x0][0x228] ;  /* 0x00008a00ff047b82 */ /* 0x000ea60000000800 */
[----:B------:R-:W-:-:S05]  /*0130*/  LEA.HI.SX32 R9, R6, R5, 0x1f ;  /* 0x0000000506097211 */ /* 0x000fca00078ffaff */
[----:B-1----:R-:W-:-:S05]  /*0140*/  IMAD.WIDE R2, R9, 0x4, R2 ;  /* 0x0000000409027825 */ /* 0x002fca00078e0202 */
[----:B------:R-:W3:Y:S01]  /*0150*/  LDG.E R10, desc[UR8][R2.64] ;  /* 0x00000008020a7981 */ /* 0x000ee2000c1e1900 */
[----:B------:R-:W-:Y:S01]  /*0160*/  IABS R14, R7 ;  /* 0x00000007000e7213 */ /* 0x000fe20000000000 */
[----:B------:R-:W-:Y:S01]  /*0170*/  BSSY B0, `(.L_x_343) ;  /* 0x0000060000007945 */ /* 0x000fe20003800000 */
[----:B0-----:R-:W-:Y:S01]  /*0180*/  ULEA UR6, UR7, UR5, 0x18 ;  /* 0x0000000507067291 */ /* 0x001fe2000f8ec03f */
[----:B------:R-:W-:-:S05]  /*0190*/  ISETP.GE.AND P1, PT, R7, RZ, PT ;  /* 0x000000ff0700720c */ /* 0x000fca0003f26270 */
[----:B------:R-:W-:Y:S01]  /*01a0*/  LEA R11, R11, UR6, 0x2 ;  /* 0x000000060b0b7c11 */ /* 0x000fe2000f8e10ff */
[----:B--2---:R-:W-:-:S05]  /*01b0*/  IMAD R6, R4, UR4, RZ ;  /* 0x0000000404067c24 */ /* 0x004fca000f8e02ff */
[-C--:B------:R-:W-:Y:S02]  /*01c0*/  IABS R8, R6.reuse ;  /* 0x0000000600087213 */ /* 0x080fe40000000000 */
[----:B------:R-:W-:Y:S02]  /*01d0*/  IABS R16, R6 ;  /* 0x0000000600107213 */ /* 0x000fe40000000000 */
[----:B------:R-:W0:Y:S08]  /*01e0*/  I2F.RP R9, R8 ;  /* 0x0000000800097306 */ /* 0x000e300000209400 */
[----:B0-----:R-:W0:Y:S01]  /*01f0*/  MUFU.RCP R9, R9 ;  /* 0x0000000900097308 */ /* 0x001e220000001000 */
[----:B---3--:R0:W-:Y:S01]  /*0200*/  STS [R11], R10 ;  /* 0x0000000a0b007388 */ /* 0x0081e20000000800 */
[----:B------:R-:W-:Y:S01]  /*0210*/  BAR.SYNC.DEFER_BLOCKING 0x0 ;  /* 0x0000000000007b1d */ /* 0x000fe20000010000 */
[----:B0-----:R-:W-:Y:S01]  /*0220*/  IADD3 R10, R9, 0xffffffe, RZ ;  /* 0x0ffffffe090a7810 */ /* 0x001fe20007ffe0ff */
[----:B------:R-:W-:-:S04]  /*0230*/  IMAD.MOV R9, RZ, RZ, -R16 ;  /* 0x000000ffff097224 */ /* 0x000fc800078e0a10 */
[----:B------:R0:W1:Y:S02]  /*0240*/  LDS R12, [R11] ;  /* 0x000000000b0c7984 */ /* 0x0000640000000800 */
[----:B0-----:R0:W2:Y:S02]  /*0250*/  F2I.FTZ.U32.TRUNC.NTZ R11, R10 ;  /* 0x0000000a000b7305 */ /* 0x0010a4000021f000 */
[----:B0-----:R-:W-:Y:S01]  /*0260*/  HFMA2.MMA R10, -RZ, RZ, 0, 0 ;  /* 0x00000000ff0a7435 */ /* 0x001fe200000001ff */
[----:B--2---:R-:W-:-:S04]  /*0270*/  IMAD.MOV R17, RZ, RZ, -R11 ;  /* 0x000000ffff117224 */ /* 0x004fc800078e0a0b */
[----:B------:R-:W-:-:S05]  /*0280*/  IMAD R17, R17, R8, RZ ;  /* 0x0000000811117224 */ /* 0x000fca00078e02ff */
[----:B------:R-:W-:-:S06]  /*0290*/  IMAD.HI.U32 R11, R11, R17, R10 ;  /* 0x000000110b0b7227 */ /* 0x000fcc00078e000a */
[----:B------:R-:W-:-:S04]  /*02a0*/  IMAD.HI.U32 R11, R11, R14, RZ ;  /* 0x0000000e0b0b7227 */ /* 0x000fc800078e00ff */
[--C-:B-1----:R-:W-:Y:S02]  /*02b0*/  HADD2.F32 R13, -RZ, R12.reuse.H1_H1 ;  /* 0x3000000cff0d7230 */ /* 0x102fe40000004100 */
[----:B------:R-:W-:Y:S02]  /*02c0*/  HADD2.F32 R12, -RZ, R12.H0_H0 ;  /* 0x2000000cff0c7230 */ /* 0x000fe40000004100 */
[----:B------:R-:W-:Y:S02]  /*02d0*/  IMAD R11, R11, R9, R14 ;  /* 0x000000090b0b7224 */ /* 0x000fe400078e020e */
[----:B------:R-:W-:-:S04]  /*02e0*/  FMUL.FTZ R13, R13, R13 ;  /* 0x0000000d0d0d7220 */ /* 0x000fc80000410000 */
[----:B------:R-:W-:Y:S01]  /*02f0*/  FFMA.FTZ R13, R12, R12, R13 ;  /* 0x0000000c0c0d7223 */ /* 0x000fe2000001000d */
[----:B------:R-:W-:-:S03]  /*0300*/  ISETP.GT.U32.AND P0, PT, R8, R11, PT ;  /* 0x0000000b0800720c */ /* 0x000fc60003f04070 */
[----:B------:R-:W-:-:S05]  /*0310*/  FADD.FTZ R13, RZ, R13 ;  /* 0x0000000dff0d7221 */ /* 0x000fca0000010000 */
[----:B------:R-:W0:Y:S05]  /*0320*/  SHFL.BFLY PT, R12, R13, 0x1, 0x1f ;  /* 0x0c201f000d0c7f89 */ /* 0x000e2a00000e0000 */
[----:B------:R-:W-:Y:S02]  /*0330*/  @!P0 IADD3 R11, R11, -R8, RZ ;  /* 0x800000080b0b8210 */ /* 0x000fe40007ffe0ff */
[----:B------:R-:W-:Y:S02]  /*0340*/  ISETP.NE.AND P0, PT, R6, RZ, PT ;  /* 0x000000ff0600720c */ /* 0x000fe40003f05270 */
[----:B------:R-:W-:-:S13]  /*0350*/  ISETP.GT.U32.AND P2, PT, R8, R11, PT ;  /* 0x0000000b0800720c */ /* 0x000fda0003f44070 */
[----:B------:R-:W-:Y:S01]  /*0360*/  @!P2 IMAD.IADD R11, R11, 0x1, -R8 ;  /* 0x000000010b0ba824 */ /* 0x000fe200078e0a08 */
[----:B------:R-:W-:Y:S01]  /*0370*/  LOP3.LUT P2, RZ, R5, 0xf, RZ, 0xc0, !PT ;  /* 0x0000000f05ff7812 */ /* 0x000fe2000784c0ff */
[----:B0-----:R-:W-:-:S03]  /*0380*/  FADD.FTZ R12, R13, R12 ;  /* 0x0000000c0d0c7221 */ /* 0x001fc60000010000 */
[----:B------:R-:W-:Y:S02]  /*0390*/  @!P1 IADD3 R11, -R11, RZ, RZ ;  /* 0x000000ff0b0b9210 */ /* 0x000fe40007ffe1ff */
[----:B------:R-:W0:Y:S01]  /*03a0*/  SHFL.BFLY PT, R15, R12, 0x2, 0x1f ;  /* 0x0c401f000c0f7f89 */ /* 0x000e2200000e0000 */
[----:B------:R-:W-:Y:S01]  /*03b0*/  @!P0 LOP3.LUT R11, RZ, R6, RZ, 0x33, !PT ;  /* 0x00000006ff0b8212 */ /* 0x000fe200078e33ff */
[----:B0-----:R-:W-:-:S05]  /*03c0*/  FADD.FTZ R15, R12, R15 ;  /* 0x0000000f0c0f7221 */ /* 0x001fca0000010000 */
[----:B------:R-:W0:Y:S02]  /*03d0*/  SHFL.BFLY PT, R10, R15, 0x4, 0x1f ;  /* 0x0c801f000f0a7f89 */ /* 0x000e2400000e0000 */
[----:B0-----:R-:W-:-:S05]  /*03e0*/  FADD.FTZ R10, R15, R10 ;  /* 0x0000000a0f0a7221 */ /* 0x001fca0000010000 */
[----:B------:R-:W0:Y:S02]  /*03f0*/  SHFL.BFLY PT, R9, R10, 0x8, 0x1f ;  /* 0x0d001f000a097f89 */ /* 0x000e2400000e0000 */
[----:B0-----:R-:W-:Y:S01]  /*0400*/  FADD.FTZ R9, R10, R9 ;  /* 0x000000090a097221 */ /* 0x001fe20000010000 */
[----:B------:R-:W-:Y:S06]  /*0410*/  @P2 BRA `(.L_x_344) ;  /* 0x0000000000d42947 */ /* 0x000fec0003800000 */
[----:B------:R-:W-:Y:S01]  /*0420*/  FMUL.FTZ R6, R9, 1 ;  /* 0x3f80000009067820 */ /* 0x000fe20000410000 */
[----:B------:R-:W-:Y:S01]  /*0430*/  ISETP.GT.AND P0, PT, R5, 0xf, PT ;  /* 0x0000000f0500780c */ /* 0x000fe20003f04270 */
[----:B------:R-:W-:Y:S01]  /*0440*/  BSSY B1, `(.L_x_345) ;  /* 0x0000020000017945 */ /* 0x000fe20003800000 */
[----:B------:R-:W-:-:S03]  /*0450*/  IMAD.MOV.U32 R10, RZ, RZ, 0x3f800000 ;  /* 0x3f800000ff0a7424 */ /* 0x000fc600078e00ff */
[----:B------:R-:W0:Y:S08]  /*0460*/  F2F.F64.F32 R6, R6 ;  /* 0x0000000600067310 */ /* 0x000e300000201800 */
[----:B------:R-:W-:Y:S05]  /*0470*/  @P0 BRA `(.L_x_346) ;  /* 0x0000000000700947 */ /* 0x000fea0003800000 */
[----:B------:R-:W-:Y:S01]  /*0480*/  IABS R13, R4 ;  /* 0x00000004000d7213 */ /* 0x000fe20000000000 */
[----:B------:R-:W-:Y:S01]  /*0490*/  ULDC UR4, c[0x0][0x230] ;  /* 0x00008c0000047ab9 */ /* 0x000fe20000000800 */
[----:B------:R-:W-:Y:S02]  /*04a0*/  IADD3 R14, R11, R0, RZ ;  /* 0x000000000b0e7210 */ /* 0x000fe40007ffe0ff */
[----:B------:R-:W1:Y:S02]  /*04b0*/  I2F.RP R10, R13 ;  /* 0x0000000d000a7306 */ /* 0x000e640000209400 */
[----:B------:R-:W-:-:S06]  /*04c0*/  ISETP.GE.AND P2, PT, R14, RZ, PT ;  /* 0x000000ff0e00720c */ /* 0x000fcc0003f46270 */
[----:B-1----:R-:W1:Y:S02]  /*04d0*/  MUFU.RCP R10, R10 ;  /* 0x0000000a000a7308 */ /* 0x002e640000001000 */
[----:B-1----:R-:W-:-:S06]  /*04e0*/  IADD3 R8, R10, 0xffffffe, RZ ;  /* 0x0ffffffe0a087810 */ /* 0x002fcc0007ffe0ff */
[----:B------:R1:W2:Y:S02]  /*04f0*/  F2I.FTZ.U32.TRUNC.NTZ R9, R8 ;  /* 0x0000000800097305 */ /* 0x0002a4000021f000 */
[----:B-1----:R-:W-:Y:S02]  /*0500*/  IMAD.MOV.U32 R8, RZ, RZ, RZ ;  /* 0x000000ffff087224 */ /* 0x002fe400078e00ff */
[----:B--2---:R-:W-:-:S04]  /*0510*/  IMAD.MOV R12, RZ, RZ, -R9 ;  /* 0x000000ffff0c7224 */ /* 0x004fc800078e0a09 */
[----:B------:R-:W-:Y:S01]  /*0520*/  IMAD R11, R12, R13, RZ ;  /* 0x0000000d0c0b7224 */ /* 0x000fe200078e02ff */
[----:B------:R-:W-:-:S03]  /*0530*/  IABS R12, R14 ;  /* 0x0000000e000c7213 */ /* 0x000fc60000000000 */
[----:B------:R-:W-:-:S06]  /*0540*/  IMAD.HI.U32 R9, R9, R11, R8 ;  /* 0x0000000b09097227 */ /* 0x000fcc00078e0008 */
        /* <DEDUP_REMOVED lines=13> */
[----:B--2---:R-:W-:-:S05]  /*0620*/  HADD2.F32 R10, -RZ, R8.H0_H0 ;  /* 0x20000008ff0a7230 */ /* 0x004fca0000004100 */
[----:B------:R-:W-:-:S07]  /*0630*/  FMUL.FTZ R10, R10, UR4 ;  /* 0x000000040a0a7c20 */ /* 0x000fce0008410000 */
.L_x_346:
[----:B------:R-:W-:Y:S05]  /*0640*/  BSYNC B1 ;  /* 0x0000000000017941 */ /* 0x000fea0003800000 */
.L_x_345:
        /* <DEDUP_REMOVED lines=18> */
.L_x_344:
[----:B------:R-:W-:Y:S05]  /*0770*/  BSYNC B0 ;  /* 0x0000000000007941 */ /* 0x000fea0003800000 */
.L_x_343:
[----:B------:R-:W-:Y:S01]  /*0780*/  BAR.SYNC.DEFER_BLOCKING 0x0 ;  /* 0x0000000000007b1d */ /* 0x000fe20000010000 */
[----:B------:R-:W-:Y:S01]  /*0790*/  SHF.R.S32.HI R4, RZ, 0x1f, R5 ;  /* 0x0000001fff047819 */ /* 0x000fe20000011405 */
[----:B------:R-:W-:-:S03]  /*07a0*/  UIADD3 UR4, UR5, 0x80, URZ ;  /* 0x0000008005047890 */ /* 0x000fc6000fffe03f */
[----:B------:R-:W-:Y:S01]  /*07b0*/  LEA.HI R4, R4, R5, RZ, 0x4 ;  /* 0x0000000504047211 */ /* 0x000fe200078f20ff */
[C---:B------:R-:W-:Y:S01]  /*07c0*/  IMAD R5, R0.reuse, 0x20, R5 ;  /* 0x0000002000057824 */ /* 0x040fe200078e0205 */
[----:B------:R-:W-:Y:S02]  /*07d0*/  ULEA UR4, UR7, UR4, 0x18 ;  /* 0x0000000407047291 */ /* 0x000fe4000f8ec03f */
[----:B------:R-:W-:Y:S02]  /*07e0*/  SHF.R.S32.HI R7, RZ, 0x4, R4 ;  /* 0x00000004ff077819 */ /* 0x000fe40000011404 */
[----:B------:R-:W-:Y:S02]  /*07f0*/  LEA R5, R5, UR6, 0x2 ;  /* 0x0000000605057c11 */ /* 0x000fe4000f8e10ff */
[----:B------:R-:W-:-:S04]  /*0800*/  LEA R7, R0, R7, 0x1 ;  /* 0x0000000700077211 */ /* 0x000fc800078e08ff */
[----:B------:R-:W-:Y:S01]  /*0810*/  LEA R4, R7, UR4, 0x2 ;  /* 0x0000000407047c11 */ /* 0x000fe2000f8e10ff */
[----:B------:R-:W1:Y:S04]  /*0820*/  LDS R5, [R5] ;  /* 0x0000000005057984 */ /* 0x000e680000000800 */
[----:B------:R-:W2:Y:S01]  /*0830*/  LDS R0, [R4] ;  /* 0x0000000004007984 */ /* 0x000ea20000000800 */
[--C-:B-1----:R-:W-:Y:S02]  /*0840*/  HADD2.F32 R7, -RZ, R5.reuse.H0_H0 ;  /* 0x20000005ff077230 */ /* 0x102fe40000004100 */
[----:B0-----:R-:W-:-:S03]  /*0850*/  HADD2.F32 R9, -RZ, R5.H1_H1 ;  /* 0x30000005ff097230 */ /* 0x001fc60000004100 */
[C---:B--2---:R-:W-:Y:S02]  /*0860*/  FMUL.FTZ R7, R0.reuse, R7 ;  /* 0x0000000700077220 */ /* 0x044fe40000410000 */
[----:B------:R-:W-:-:S05]  /*0870*/  FMUL.FTZ R0, R0, R9 ;  /* 0x0000000900007220 */ /* 0x000fca0000410000 */
[----:B------:R-:W-:-:S05]  /*0880*/  F2FP.F16.F32.PACK_AB R7, R0, R7 ;  /* 0x000000070007723e */ /* 0x000fca00000000ff */
[----:B------:R-:W-:Y:S01]  /*0890*/  STG.E desc[UR8][R2.64], R7 ;  /* 0x0000000702007986 */ /* 0x000fe2000c101908 */
[----:B------:R-:W-:Y:S05]  /*08a0*/  EXIT ;  /* 0x000000000000794d */ /* 0x000fea0003800000 */
.L_x_347:
        /* <DEDUP_REMOVED lines=13> */
.L_x_420:


//--------------------- .text._ZN17fastertransformer33normalize_for_FMHA_headz32_kernelILi1ELi2ELi1EEEvP7__half2PK6__halfiiiif --------------------------
	.section	.text._ZN17fastertransformer33normalize_for_FMHA_headz32_kernelILi1ELi2ELi1EEEvP7__half2PK6__halfiiiif,"ax",@progbits
	.align	128
        .global         _ZN17fastertransformer33normalize_for_FMHA_headz32_kernelILi1ELi2ELi1EEEvP7__half2PK6__halfiiiif
        .type           _ZN17fastertransformer33normalize_for_FMHA_headz32_kernelILi1ELi2ELi1EEEvP7__half2PK6__halfiiiif,@function
        .size           _ZN17fastertransformer33normalize_for_FMHA_headz32_kernelILi1ELi2ELi1EEEvP7__half2PK6__halfiiiif,(.L_x_421 - _ZN17fastertransformer33normalize_for_FMHA_headz32_kernelILi1ELi2ELi1EEEvP7__half2PK6__halfiiiif)
        .other          _ZN17fastertransformer33normalize_for_FMHA_headz32_kernelILi1ELi2ELi1EEEvP7__half2PK6__halfiiiif,@"STO_CUDA_ENTRY STV_DEFAULT"
_ZN17fastertransformer33normalize_for_FMHA_headz32_kernelILi1ELi2ELi1EEEvP7__half2PK6__halfiiiif:
.text._ZN17fastertransformer33normalize_for_FMHA_headz32_kernelILi1ELi2ELi1EEEvP7__half2PK6__halfiiiif:
        /* <DEDUP_REMOVED lines=11> */
[----:B------:R-:W-:-:S03]  /*00b0*/  LOP3.LUT R2, R2, 0xffffffe0, RZ, 0xc0, !PT ;  /* 0xffffffe002027812 */ /* 0x000fc600078ec0ff */
[----:B------:R-:W-:Y:S01]  /*00c0*/  IMAD.SHL.U32 R0, R8, 0x2, RZ ;  /* 0x0000000208007824 */ /* 0x000fe200078e00ff */
[----:B------:R-:W-:-:S04]  /*00d0*/  IADD3 R11, -R2, R11, RZ ;  /* 0x0000000b020b7210 */ /* 0x000fc80007ffe1ff */
[----:B------:R-:W-:-:S05]  /*00e0*/  IADD3 R3, R7, R0, RZ ;  /* 0x0000000007037210 */ /* 0x000fca0007ffe0ff */
[----:B------:R-:W-:-:S04]  /*00f0*/  IMAD R6, R3, UR4, RZ ;  /* 0x0000000403067c24 */ /* 0x000fc8000f8e02ff */
[----:B------:R-:W-:-:S05]  /*0100*/  VIADD R3, R6, UR4 ;  /* 0x0000000406037c36 */ /* 0x000fca0008000000 */
[----:B------:R-:W-:Y:S02]  /*0110*/  LEA.HI R2, R3, R3, RZ, 0x1 ;  /* 0x0000000303027211 */ /* 0x000fe400078f08ff */
[-C--:B------:R-:W-:Y:S02]  /*0120*/  LEA.HI.SX32 R3, R6, R11.reuse, 0x1f ;  /* 0x0000000b06037211 */ /* 0x080fe400078ffaff */
[----:B------:R-:W-:-:S03]  /*0130*/  LEA.HI.SX32 R9, R2, R11, 0x1f ;  /* 0x0000000b02097211 */ /* 0x000fc600078ffaff */
[----:B-1----:R-:W-:-:S04]  /*0140*/  IMAD.WIDE R2, R3, 0x4, R4 ;  /* 0x0000000403027825 */ /* 0x002fc800078e0204 */
[----:B------:R-:W-:Y:S01]  /*0150*/  IMAD.WIDE R4, R9, 0x4, R4 ;  /* 0x0000000409047825 */ /* 0x000fe200078e0204 */
[----:B------:R-:W2:Y:S04]  /*0160*/  LDG.E R13, desc[UR6][R2.64] ;  /* 0x00000006020d7981 */ /* 0x000ea8000c1e1900 */
[----:B------:R-:W3:Y:S01]  /*0170*/  LDG.E R15, desc[UR6][R4.64] ;  /* 0x00000006040f7981 */ /* 0x000ee2000c1e1900 */
[----:B------:R-:W0:Y:S01]  /*0180*/  S2UR UR8, SR_CgaCtaId ;  /* 0x00000000000879c3 */ /* 0x000e220000008800 */
[----:B------:R-:W-:Y:S01]  /*0190*/  UMOV UR5, 0x400 ;  /* 0x0000040000057882 */ /* 0x000fe20000000000 */
[--C-:B------:R-:W-:Y:S01]  /*01a0*/  IMAD R8, R8, 0x40, R11.reuse ;  /* 0x0000004008087824 */ /* 0x100fe200078e020b */
[----:B------:R-:W-:Y:S01]  /*01b0*/  SHF.R.S32.HI R6, RZ, 0x1f, R11 ;  /* 0x0000001fff067819 */ /* 0x000fe2000001140b */
[----:B------:R-:W-:Y:S03]  /*01c0*/  BSSY B0, `(.L_x_348) ;  /* 0x000006f000007945 */ /* 0x000fe60003800000 */
[----:B------:R-:W-:-:S04]  /*01d0*/  LEA.HI R9, R6, R11, RZ, 0x4 ;  /* 0x0000000b06097211 */ /* 0x000fc800078f20ff */
[C---:B------:R-:W-:Y:S02]  /*01e0*/  LOP3.LUT R6, R9.reuse, 0xfffffff0, RZ, 0xc0, !PT ;  /* 0xfffffff009067812 */ /* 0x040fe400078ec0ff */
[----:B------:R-:W-:-:S03]  /*01f0*/  LEA.HI.SX32 R9, R9, R0, 0x1c ;  /* 0x0000000009097211 */ /* 0x000fc600078fe2ff */
[----:B------:R-:W-:-:S05]  /*0200*/  IMAD.IADD R6, R11, 0x1, -R6 ;  /* 0x000000010b067824 */ /* 0x000fca00078e0a06 */
[----:B------:R-:W-:Y:S02]  /*0210*/  LEA R10, R9, R6, 0x4 ;  /* 0x00000006090a7211 */ /* 0x000fe400078e20ff */
[----:B------:R-:W-:Y:S01]  /*0220*/  LOP3.LUT P0, RZ, R6, 0x7, RZ, 0xc0, !PT ;  /* 0x0000000706ff7812 */ /* 0x000fe2000780c0ff */
[----:B0-----:R-:W-:Y:S01]  /*0230*/  ULEA UR4, UR8, UR5, 0x18 ;  /* 0x0000000508047291 */ /* 0x001fe2000f8ec03f */
[----:B------:R-:W-:-:S05]  /*0240*/  SHF.L.U32 R10, R10, 0x1, RZ ;  /* 0x000000010a0a7819 */ /* 0x000fca00000006ff */
[----:B------:R-:W-:Y:S02]  /*0250*/  LEA R8, R8, UR4, 0x2 ;  /* 0x0000000408087c11 */ /* 0x000fe4000f8e10ff */
[----:B------:R-:W-:-:S03]  /*0260*/  LEA R10, R10, UR4, 0x2 ;  /* 0x000000040a0a7c11 */ /* 0x000fc6000f8e10ff */
[----:B--2---:R-:W-:Y:S04]  /*0270*/  STS [R8], R13 ;  /* 0x0000000d08007388 */ /* 0x004fe80000000800 */
[----:B---3--:R-:W-:Y:S01]  /*0280*/  STS [R8+0x80], R15 ;  /* 0x0000800f08007388 */ /* 0x008fe20000000800 */
[----:B------:R-:W-:Y:S06]  /*0290*/  BAR.SYNC.DEFER_BLOCKING 0x0 ;  /* 0x0000000000007b1d */ /* 0x000fec0000010000 */
[----:B------:R-:W0:Y:S02]  /*02a0*/  LDS.64 R10, [R10] ;  /* 0x000000000a0a7984 */ /* 0x000e240000000a00 */
[----:B0-----:R-:W-:-:S02]  /*02b0*/  HADD2.F32 R14, -RZ, R10.H1_H1 ;  /* 0x3000000aff0e7230 */ /* 0x001fc40000004100 */
[--C-:B------:R-:W-:Y:S02]  /*02c0*/  HADD2.F32 R16, -RZ, R11.reuse.H1_H1 ;  /* 0x3000000bff107230 */ /* 0x100fe40000004100 */
[----:B------:R-:W-:Y:S02]  /*02d0*/  HADD2.F32 R12, -RZ, R10.H0_H0 ;  /* 0x2000000aff0c7230 */ /* 0x000fe40000004100 */
[----:B------:R-:W-:Y:S01]  /*02e0*/  FMUL.FTZ R17, R14, R14 ;  /* 0x0000000e0e117220 */ /* 0x000fe20000410000 */
[----:B------:R-:W-:Y:S02]  /*02f0*/  HADD2.F32 R11, -RZ, R11.H0_H0 ;  /* 0x2000000bff0b7230 */ /* 0x000fe40000004100 */
[----:B------:R-:W-:Y:S01]  /*0300*/  FMUL.FTZ R16, R16, R16 ;  /* 0x0000001010107220 */ /* 0x000fe20000410000 */
[----:B------:R-:W-:-:S03]  /*0310*/  FFMA.FTZ R17, R12, R12, R17 ;  /* 0x0000000c0c117223 */ /* 0x000fc60000010011 */
[----:B------:R-:W-:Y:S01]  /*0320*/  FFMA.FTZ R16, R11, R11, R16 ;  /* 0x0000000b0b107223 */ /* 0x000fe20000010010 */
[----:B------:R-:W-:-:S04]  /*0330*/  FADD.FTZ R17, RZ, R17 ;  /* 0x00000011ff117221 */ /* 0x000fc80000010000 */
        /* <DEDUP_REMOVED lines=9> */
[----:B------:R-:W-:Y:S01]  /*03d0*/  BSSY B1, `(.L_x_350) ;  /* 0x000003b000017945 */ /* 0x000fe20003800000 */
[----:B------:R-:W-:Y:S02]  /*03e0*/  IMAD.MOV.U32 R14, RZ, RZ, 0x3f800000 ;  /* 0x3f800000ff0e7424 */ /* 0x000fe400078e00ff */
[----:B0-----:R-:W-:-:S06]  /*03f0*/  FMUL.FTZ R10, R13, 1 ;  /* 0x3f8000000d0a7820 */ /* 0x001fcc0000410000 */
[----:B------:R-:W0:Y:S03]  /*0400*/  F2F.F64.F32 R10, R10 ;  /* 0x0000000a000a7310 */ /* 0x000e260000201800 */
[----:B------:R-:W-:Y:S05]  /*0410*/  @P0 BRA `(.L_x_351) ;  /* 0x0000000000d80947 */ /* 0x000fea0003800000 */
[----:B------:R-:W1:Y:S01]  /*0420*/  LDC R17, c[0x0][0x228] ;  /* 0x00008a00ff117b82 */ /* 0x000e620000000800 */
[----:B------:R-:W-:Y:S01]  /*0430*/  ULDC UR4, c[0x0][0x224] ;  /* 0x0000890000047ab9 */ /* 0x000fe20000000800 */
[----:B------:R-:W-:Y:S02]  /*0440*/  IABS R20, R7 ;  /* 0x0000000700147213 */ /* 0x000fe40000000000 */
[----:B------:R-:W-:Y:S01]  /*0450*/  ISETP.GE.AND P2, PT, R7, RZ, PT ;  /* 0x000000ff0700720c */ /* 0x000fe20003f46270 */
[----:B-1----:R-:W-:Y:S01]  /*0460*/  IMAD R18, R17, UR4, RZ ;  /* 0x0000000411127c24 */ /* 0x002fe2000f8e02ff */
[----:B------:R-:W-:-:S04]  /*0470*/  ULDC UR4, c[0x0][0x230] ;  /* 0x00008c0000047ab9 */ /* 0x000fc80000000800 */
[----:B------:R-:W-:-:S04]  /*0480*/  IABS R13, R18 ;  /* 0x00000012000d7213 */ /* 0x000fc80000000000 */
[----:B------:R-:W1:Y:S08]  /*0490*/  I2F.RP R12, R13 ;  /* 0x0000000d000c7306 */ /* 0x000e700000209400 */
[----:B-1----:R-:W1:Y:S02]  /*04a0*/  MUFU.RCP R12, R12 ;  /* 0x0000000c000c7308 */ /* 0x002e640000001000 */
[----:B-1----:R-:W-:-:S02]  /*04b0*/  IADD3 R14, R12, 0xffffffe, RZ ;  /* 0x0ffffffe0c0e7810 */ /* 0x002fc40007ffe0ff */
[----:B------:R-:W-:-:S04]  /*04c0*/  IABS R12, R17 ;  /* 0x00000011000c7213 */ /* 0x000fc80000000000 */
[----:B------:R1:W2:Y:S02]  /*04d0*/  F2I.FTZ.U32.TRUNC.NTZ R15, R14 ;  /* 0x0000000e000f7305 */ /* 0x0002a4000021f000 */
[----:B-1----:R-:W-:Y:S01]  /*04e0*/  HFMA2.MMA R14, -RZ, RZ, 0, 0 ;  /* 0x00000000ff0e7435 */ /* 0x002fe200000001ff */
[----:B--2---:R-:W-:-:S04]  /*04f0*/  IMAD.MOV R16, RZ, RZ, -R15 ;  /* 0x000000ffff107224 */ /* 0x004fc800078e0a0f */
[----:B------:R-:W-:Y:S01]  /*0500*/  IMAD R19, R16, R13, RZ ;  /* 0x0000000d10137224 */ /* 0x000fe200078e02ff */
[----:B------:R-:W-:-:S04]  /*0510*/  IABS R16, R18 ;  /* 0x0000001200107213 */ /* 0x000fc80000000000 */
[----:B------:R-:W-:-:S04]  /*0520*/  IMAD.HI.U32 R15, R15, R19, R14 ;  /* 0x000000130f0f7227 */ /* 0x000fc800078e000e */
[----:B------:R-:W-:Y:S02]  /*0530*/  IMAD.MOV R14, RZ, RZ, -R16 ;  /* 0x000000ffff0e7224 */ /* 0x000fe400078e0a10 */
[----:B------:R-:W1:Y:S01]  /*0540*/  I2F.RP R16, R12 ;  /* 0x0000000c00107306 */ /* 0x000e620000209400 */
        /* <DEDUP_REMOVED lines=11> */
[----:B------:R-:W-:-:S05]  /*0600*/  @!P0 LOP3.LUT R14, RZ, R18, RZ, 0x33, !PT ;  /* 0x00000012ff0e8212 */ /* 0x000fca00078e33ff */
[----:B------:R-:W-:Y:S01]  /*0610*/  IMAD.IADD R7, R9, 0x1, R14 ;  /* 0x0000000109077824 */ /* 0x000fe200078e020e */
[----:B------:R-:W-:Y:S02]  /*0620*/  MOV R14, RZ ;  /* 0x000000ff000e7202 */ /* 0x000fe40000000f00 */
[----:B-1----:R-:W-:Y:S02]  /*0630*/  IADD3 R13, RZ, -R15, RZ ;  /* 0x8000000fff0d7210 */ /* 0x002fe40007ffe0ff */
[----:B------:R-:W-:Y:S02]  /*0640*/  IABS R16, R7 ;  /* 0x0000000700107213 */ /* 0x000fe40000000000 */
[----:B------:R-:W-:Y:S01]  /*0650*/  ISETP.GE.AND P2, PT, R7, RZ, PT ;  /* 0x000000ff0700720c */ /* 0x000fe20003f46270 */
        /* <DEDUP_REMOVED lines=18> */
.L_x_351:
[----:B------:R-:W-:Y:S05]  /*0780*/  BSYNC B1 ;  /* 0x0000000000017941 */ /* 0x000fea0003800000 */
.L_x_350:
        /* <DEDUP_REMOVED lines=18> */
.L_x_349:
[----:B------:R-:W-:Y:S05]  /*08b0*/  BSYNC B0 ;  /* 0x0000000000007941 */ /* 0x000fea0003800000 */
.L_x_348:
[----:B------:R-:W-:Y:S01]  /*08c0*/  BAR.SYNC.DEFER_BLOCKING 0x0 ;  /* 0x0000000000007b1d */ /* 0x000fe20000010000 */
[----:B------:R-:W-:Y:S01]  /*08d0*/  UIADD3 UR4, UR5, 0x100, URZ ;  /* 0x0000010005047890 */ /* 0x000fe2000fffe03f */
[----:B------:R-:W-:-:S03]  /*08e0*/  IADD3 R0, R0, R9, RZ ;  /* 0x0000000900007210 */ /* 0x000fc60007ffe0ff */
[----:B------:R-:W-:-:S06]  /*08f0*/  ULEA UR4, UR8, UR4, 0x18 ;  /* 0x0000000408047291 */ /* 0x000fcc000f8ec03f */
[----:B------:R-:W-:Y:S01]  /*0900*/  LEA R0, R0, UR4, 0x2 ;  /* 0x0000000400007c11 */ /* 0x000fe2000f8e10ff */
[----:B------:R-:W3:Y:S04]  /*0910*/  LDS R7, [R8] ;  /* 0x0000000008077984 */ /* 0x000ee80000000800 */
[----:B------:R-:W1:Y:S04]  /*0920*/  LDS R11, [R8+0x80] ;  /* 0x00008000080b7984 */ /* 0x000e680000000800 */
[----:B--2---:R-:W2:Y:S04]  /*0930*/  LDS R6, [R0] ;  /* 0x0000000000067984 */ /* 0x004ea80000000800 */
[----:B0-----:R-:W0:Y:S01]  /*0940*/  LDS R10, [R0+0x8] ;  /* 0x00000800000a7984 */ /* 0x001e220000000800 */
[----:B---3--:R-:W-:-:S02]  /*0950*/  HADD2.F32 R9, -RZ, R7.H0_H0 ;  /* 0x20000007ff097230 */ /* 0x008fc40000004100 */
[----:B------:R-:W-:Y:S02]  /*0960*/  HADD2.F32 R7, -RZ, R7.H1_H1 ;  /* 0x30000007ff077230 */ /* 0x000fe40000004100 */
[--C-:B-1----:R-:W-:Y:S02]  /*0970*/  HADD2.F32 R13, -RZ, R11.reuse.H0_H0 ;  /* 0x2000000bff0d7230 */ /* 0x102fe40000004100 */
[----:B------:R-:W-:Y:S02]  /*0980*/  HADD2.F32 R11, -RZ, R11.H1_H1 ;  /* 0x3000000bff0b7230 */ /* 0x000fe40000004100 */
[C---:B--2---:R-:W-:Y:S01]  /*0990*/  FMUL.FTZ R9, R6.reuse, R9 ;  /* 0x0000000906097220 */ /* 0x044fe20000410000 */
[----:B------:R-:W-:Y:S01]  /*09a0*/  FMUL.FTZ R6, R6, R7 ;  /* 0x0000000706067220 */ /* 0x000fe20000410000 */
[C---:B0-----:R-:W-:Y:S01]  /*09b0*/  FMUL.FTZ R13, R10.reuse, R13 ;  /* 0x0000000d0a0d7220 */ /* 0x041fe20000410000 */
[----:B------:R-:W-:-:S03]  /*09c0*/  FMUL.FTZ R10, R10, R11 ;  /* 0x0000000b0a0a7220 */ /* 0x000fc60000410000 */
[----:B------:R-:W-:Y:S02]  /*09d0*/  F2FP.F16.F32.PACK_AB R9, R6, R9 ;  /* 0x000000090609723e */ /* 0x000fe400000000ff */
[----:B------:R-:W-:-:S03]  /*09e0*/  F2FP.F16.F32.PACK_AB R13, R10, R13 ;  /* 0x0000000d0a0d723e */ /* 0x000fc600000000ff */
[----:B------:R-:W-:Y:S04]  /*09f0*/  STG.E desc[UR6][R2.64], R9 ;  /* 0x0000000902007986 */ /* 0x000fe8000c101906 */
[----:B------:R-:W-:Y:S01]  /*0a00*/  STG.E desc[UR6][R4.64], R13 ;  /* 0x0000000d04007986 */ /* 0x000fe2000c101906 */
[----:B------:R-:W-:Y:S05]  /*0a10*/  EXIT ;  /* 0x000000000000794d */ /* 0x000fea0003800000 */
.L_x_352:
        /* <DEDUP_REMOVED lines=14> */
.L_x_421:


//--------------------- .text._ZN17fastertransformer33normalize_for_FMHA_headz32_kernelILi1ELi2ELi2EEEvP7__half2PK6__halfiiiif --------------------------
	.section	.text._ZN17fastertransformer33normalize_for_FMHA_headz32_kernelILi1ELi2ELi2EEEvP7__half2PK6__halfiiiif,"ax",@progbits
	.align	128
        .global         _ZN17fastertransformer33normalize_for_FMHA_headz32_kernelILi1ELi2ELi2EEEvP7__half2PK6__halfiiiif
        .type           _ZN17fastertransformer33normalize_for_FMHA_headz32_kernelILi1ELi2ELi2EEEvP7__half2PK6__halfiiiif,@function
        .size           _ZN17fastertransformer33normalize_for_FMHA_headz32_kernelILi1ELi2ELi2EEEvP7__half2PK6__halfiiiif,(.L_x_422 - _ZN17fastertransformer33normalize_for_FMHA_headz32_kernelILi1ELi2ELi2EEEvP7__half2PK6__halfiiiif)
        .other          _ZN17fastertransformer33normalize_for_FMHA_headz32_kernelILi1ELi2ELi2EEEvP7__half2PK6__halfiiiif,@"STO_CUDA_ENTRY STV_DEFAULT"
_ZN17fastertransformer33normalize_for_FMHA_headz32_kernelILi1ELi2ELi2EEEvP7__half2PK6__halfiiiif:
.text._ZN17fastertransformer33normalize_for_FMHA_headz32_kernelILi1ELi2ELi2EEEvP7__half2PK6__halfiiiif:
        /* <DEDUP_REMOVED lines=120> */
.L_x_356:
[----:B------:R-:W-:Y:S05]  /*0780*/  BSYNC B1 ;  /* 0x0000000000017941 */ /* 0x000fea0003800000 */
.L_x_355:
        /* <DEDUP_REMOVED lines=18> */
.L_x_354:
[----:B------:R-:W-:Y:S05]  /*08b0*/  BSYNC B0 ;  /* 0x0000000000007941 */ /* 0x000fea0003800000 */
.L_x_353:
        /* <DEDUP_REMOVED lines=22> */
.L_x_357:
        /* <DEDUP_REMOVED lines=14> */
.L_x_422:


//--------------------- .text._ZN17fastertransformer33normalize_for_FMHA_headz32_kernelILi1ELi4ELi2EEEvP7__half2PK6__halfiiiif --------------------------
	.section	.text._ZN17fastertransformer33normalize_for_FMHA_headz32_kernelILi1ELi4ELi2EEEvP7__half2PK6__halfiiiif,"ax",@progbits
	.align	128
        .global         _ZN17fastertransformer33normalize_for_FMHA_headz32_kernelILi1ELi4ELi2EEEvP7__half2PK6__halfiiiif
        .type           _ZN17fastertransformer33normalize_for_FMHA_headz32_kernelILi1ELi4ELi2EEEvP7__half2PK6__halfiiiif,@function
        .size           _ZN17fastertransformer33normalize_for_FMHA_headz32_kernelILi1ELi4ELi2EEEvP7__half2PK6__halfiiiif,(.L_x_423 - _ZN17fastertransformer33normalize_for_FMHA_headz32_kernelILi1ELi4ELi2EEEvP7__half2PK6__halfiiiif)
        .other          _ZN17fastertransformer33normalize_for_FMHA_headz32_kernelILi1ELi4ELi2EEEvP7__half2PK6__halfiiiif,@"STO_CUDA_ENTRY STV_DEFAULT"
_ZN17fastertransformer33normalize_for_FMHA_headz32_kernelILi1ELi4ELi2EEEvP7__half2PK6__halfiiiif:
.text._ZN17fastertransformer33normalize_for_FMHA_headz32_kernelILi1ELi4ELi2EEEvP7__half2PK6__halfiiiif:
        /* <DEDUP_REMOVED lines=18> */
[C---:B------:R-:W-:Y:S02]  /*0120*/  IADD3 R5, R3.reuse, UR4, RZ ;  /* 0x0000000403057c10 */ /* 0x040fe4000fffe0ff */
[----:B------:R-:W-:Y:S01]  /*0130*/  LEA.HI R2, R3, R3, RZ, 0x1 ;  /* 0x0000000303027211 */ /* 0x000fe200078f08ff */
[----:B-1----:R-:W-:Y:S01]  /*0140*/  IMAD.WIDE R10, R11, 0x4, R12 ;  /* 0x000000040b0a7825 */ /* 0x002fe200078e020c */
[C---:B------:R-:W-:Y:S02]  /*0150*/  IADD3 R6, R5.reuse, UR4, RZ ;  /* 0x0000000405067c10 */ /* 0x040fe4000fffe0ff */
[----:B------:R-:W-:-:S02]  /*0160*/  LEA.HI R4, R5, R5, RZ, 0x1 ;  /* 0x0000000505047211 */ /* 0x000fc400078f08ff */
[----:B------:R-:W-:Y:S01]  /*0170*/  LEA.HI R6, R6, R6, RZ, 0x1 ;  /* 0x0000000606067211 */ /* 0x000fe200078f08ff */
[----:B------:R-:W2:Y:S01]  /*0180*/  LDG.E R21, desc[UR6][R10.64] ;  /* 0x000000060a157981 */ /* 0x000ea2000c1e1900 */
[-C--:B------:R-:W-:Y:S02]  /*0190*/  LEA.HI.SX32 R9, R2, R15.reuse, 0x1f ;  /* 0x0000000f02097211 */ /* 0x080fe400078ffaff */
[-C--:B------:R-:W-:Y:S02]  /*01a0*/  LEA.HI.SX32 R3, R4, R15.reuse, 0x1f ;  /* 0x0000000f04037211 */ /* 0x080fe400078ffaff */
[----:B------:R-:W-:Y:S01]  /*01b0*/  LEA.HI.SX32 R5, R6, R15, 0x1f ;  /* 0x0000000f06057211 */ /* 0x000fe200078ffaff */
[----:B------:R-:W-:-:S04]  /*01c0*/  IMAD.WIDE R8, R9, 0x4, R12 ;  /* 0x0000000409087825 */ /* 0x000fc800078e020c */
[--C-:B------:R-:W-:Y:S01]  /*01d0*/  IMAD.WIDE R2, R3, 0x4, R12.reuse ;  /* 0x0000000403027825 */ /* 0x100fe200078e020c */
[----:B------:R-:W3:Y:S03]  /*01e0*/  LDG.E R23, desc[UR6][R8.64] ;  /* 0x0000000608177981 */ /* 0x000ee6000c1e1900 */
[----:B------:R-:W-:Y:S01]  /*01f0*/  IMAD.WIDE R12, R5, 0x4, R12 ;  /* 0x00000004050c7825 */ /* 0x000fe200078e020c */
[----:B------:R-:W4:Y:S04]  /*0200*/  LDG.E R25, desc[UR6][R2.64] ;  /* 0x0000000602197981 */ /* 0x000f28000c1e1900 */
[----:B------:R-:W5:Y:S01]  /*0210*/  LDG.E R27, desc[UR6][R12.64] ;  /* 0x000000060c1b7981 */ /* 0x000f62000c1e1900 */
[----:B------:R-:W0:Y:S01]  /*0220*/  S2UR UR8, SR_CgaCtaId ;  /* 0x00000000000879c3 */ /* 0x000e220000008800 */
[----:B------:R-:W-:Y:S01]  /*0230*/  UMOV UR5, 0x400 ;  /* 0x0000040000057882 */ /* 0x000fe20000000000 */
[--C-:B------:R-:W-:Y:S01]  /*0240*/  IMAD R18, R0, 0x80, R15.reuse ;  /* 0x0000008000127824 */ /* 0x100fe200078e020f */
[----:B------:R-:W-:-:S04]  /*0250*/  SHF.R.S32.HI R14, RZ, 0x1f, R15 ;  /* 0x0000001fff0e7819 */ /* 0x000fc8000001140f */
[----:B------:R-:W-:Y:S01]  /*0260*/  LEA.HI R5, R14, R15, RZ, 0x3 ;  /* 0x0000000f0e057211 */ /* 0x000fe200078f18ff */
[----:B0-----:R-:W-:-:S06]  /*0270*/  ULEA UR4, UR8, UR5, 0x18 ;  /* 0x0000000508047291 */ /* 0x001fcc000f8ec03f */
[----:B------:R-:W-:Y:S02]  /*0280*/  LEA R18, R18, UR4, 0x2 ;  /* 0x0000000412127c11 */ /* 0x000fe4000f8e10ff */
[C---:B------:R-:W-:Y:S02]  /*0290*/  LOP3.LUT R4, R5.reuse, 0xfffffff8, RZ, 0xc0, !PT ;  /* 0xfffffff805047812 */ /* 0x040fe400078ec0ff */
[----:B------:R-:W-:Y:S02]  /*02a0*/  LEA.HI.SX32 R16, R5, R16, 0x1d ;  /* 0x0000001005107211 */ /* 0x000fe400078feaff */
[----:B------:R-:W-:-:S04]  /*02b0*/  IADD3 R17, R15, -R4, RZ ;  /* 0x800000040f117210 */ /* 0x000fc80007ffe0ff */
[----:B------:R-:W-:-:S04]  /*02c0*/  LEA R4, R16, R17, 0x3 ;  /* 0x0000001110047211 */ /* 0x000fc800078e18ff */
[----:B------:R-:W-:-:S04]  /*02d0*/  SHF.L.U32 R4, R4, 0x2, RZ ;  /* 0x0000000204047819 */ /* 0x000fc800000006ff */
[----:B------:R-:W-:Y:S02]  /*02e0*/  LEA R4, R4, UR4, 0x2 ;  /* 0x0000000404047c11 */ /* 0x000fe4000f8e10ff */
[----:B------:R-:W-:Y:S01]  /*02f0*/  LOP3.LUT P0, RZ, R17, 0x3, RZ, 0xc0, !PT ;  /* 0x0000000311ff7812 */ /* 0x000fe2000780c0ff */
[----:B------:R-:W-:Y:S01]  /*0300*/  BSSY B0, `(.L_x_358) ;  /* 0x000006f000007945 */ /* 0x000fe20003800000 */
[----:B--2---:R-:W-:Y:S04]  /*0310*/  STS [R18], R21 ;  /* 0x0000001512007388 */ /* 0x004fe80000000800 */
[----:B---3--:R-:W-:Y:S04]  /*0320*/  STS [R18+0x80], R23 ;  /* 0x0000801712007388 */ /* 0x008fe80000000800 */
[----:B----4-:R-:W-:Y:S04]  /*0330*/  STS [R18+0x100], R25 ;  /* 0x0001001912007388 */ /* 0x010fe80000000800 */
[----:B-----5:R-:W-:Y:S01]  /*0340*/  STS [R18+0x180], R27 ;  /* 0x0001801b12007388 */ /* 0x020fe20000000800 */
[----:B------:R-:W-:Y:S06]  /*0350*/  BAR.SYNC.DEFER_BLOCKING 0x0 ;  /* 0x0000000000007b1d */ /* 0x000fec0000010000 */
[----:B------:R-:W0:Y:S02]  /*0360*/  LDS.128 R4, [R4] ;  /* 0x0000000004047984 */ /* 0x000e240000000c00 */
[----:B0-----:R-:W-:-:S02]  /*0370*/  HADD2.F32 R22, -RZ, R4.H1_H1 ;  /* 0x30000004ff167230 */ /* 0x001fc40000004100 */
[----:B------:R-:W-:-:S03]  /*0380*/  HADD2.F32 R20, -RZ, R4.H0_H0 ;  /* 0x20000004ff147230 */ /* 0x000fc60000004100 */
[----:B------:R-:W-:Y:S01]  /*0390*/  FMUL.FTZ R29, R22, R22 ;  /* 0x00000016161d7220 */ /* 0x000fe20000410000 */
[--C-:B------:R-:W-:Y:S02]  /*03a0*/  HADD2.F32 R22, -RZ, R5.reuse.H1_H1 ;  /* 0x30000005ff167230 */ /* 0x100fe40000004100 */
[--C-:B------:R-:W-:Y:S02]  /*03b0*/  HADD2.F32 R21, -RZ, R6.reuse.H1_H1 ;  /* 0x30000006ff157230 */ /* 0x100fe40000004100 */
[----:B------:R-:W-:Y:S01]  /*03c0*/  FFMA.FTZ R29, R20, R20, R29 ;  /* 0x00000014141d7223 */ /* 0x000fe2000001001d */
[----:B------:R-:W-:Y:S02]  /*03d0*/  HADD2.F32 R5, -RZ, R5.H0_H0 ;  /* 0x20000005ff057230 */ /* 0x000fe40000004100 */
[----:B------:R-:W-:Y:S01]  /*03e0*/  FMUL.FTZ R22, R22, R22 ;  /* 0x0000001616167220 */ /* 0x000fe20000410000 */
[----:B------:R-:W-:Y:S02]  /*03f0*/  HADD2.F32 R6, -RZ, R6.H0_H0 ;  /* 0x20000006ff067230 */ /* 0x000fe40000004100 */
[----:B------:R-:W-:Y:S01]  /*0400*/  FMUL.FTZ R21, R21, R21 ;  /* 0x0000001515157220 */ /* 0x000fe20000410000 */
[----:B------:R-:W-:-:S02]  /*0410*/  HADD2.F32 R20, -RZ, R7.H1_H1 ;  /* 0x30000007ff147230 */ /* 0x000fc40000004100 */
[----:B------:R-:W-:Y:S01]  /*0420*/  FFMA.FTZ R22, R5, R5, R22 ;  /* 0x0000000505167223 */ /* 0x000fe20000010016 */
[----:B------:R-:W-:Y:S01]  /*0430*/  FADD.FTZ R29, RZ, R29 ;  /* 0x0000001dff1d7221 */ /* 0x000fe20000010000 */
[----:B------:R-:W-:Y:S02]  /*0440*/  HADD2.F32 R7, -RZ, R7.H0_H0 ;  /* 0x20000007ff077230 */ /* 0x000fe40000004100 */
[----:B------:R-:W-:Y:S01]  /*0450*/  FFMA.FTZ R21, R6, R6, R21 ;  /* 0x0000000606157223 */ /* 0x000fe20000010015 */
[----:B------:R-:W-:Y:S01]  /*0460*/  FMUL.FTZ R20, R20, R20 ;  /* 0x0000001414147220 */ /* 0x000fe20000410000 */
[----:B------:R-:W-:-:S03]  /*0470*/  FADD.FTZ R22, R29, R22 ;  /* 0x000000161d167221 */ /* 0x000fc60000010000 */
[----:B------:R-:W-:Y:S01]  /*0480*/  FFMA.FTZ R20, R7, R7, R20 ;  /* 0x0000000707147223 */ /* 0x000fe20000010014 */
[----:B------:R-:W-:-:S04]  /*0490*/  FADD.FTZ R21, R22, R21 ;  /* 0x0000001516157221 */ /* 0x000fc80000010000 */
        /* <DEDUP_REMOVED lines=8> */
[----:B------:R-:W-:Y:S02]  /*0520*/  IMAD.MOV.U32 R20, RZ, RZ, 0x3f800000 ;  /* 0x3f800000ff147424 */ /* 0x000fe400078e00ff */
[----:B------:R-:W-:-:S08]  /*0530*/  FMUL.FTZ R6, R4, 1 ;  /* 0x3f80000004067820 */ /* 0x000fd00000410000 */
[----:B------:R-:W-:Y:S05]  /*0540*/  @P0 BRA `(.L_x_361) ;  /* 0x0000000000d80947 */ /* 0x000fea0003800000 */
[----:B------:R-:W1:Y:S01]  /*0550*/  LDC R21, c[0x0][0x228] ;  /* 0x00008a00ff157b82 */ /* 0x000e620000000800 */
[----:B------:R-:W-:Y:S01]  /*0560*/  ULDC UR4, c[0x0][0x224] ;  /* 0x0000890000047ab9 */ /* 0x000fe20000000800 */
        /* <DEDUP_REMOVED lines=8> */
[----:B0-----:R0:W1:Y:S02]  /*05f0*/  F2I.FTZ.U32.TRUNC.NTZ R5, R4 ;  /* 0x0000000400057305 */ /* 0x001064000021f000 */
[----:B0-----:R-:W-:Y:S01]  /*0600*/  IMAD.MOV.U32 R4, RZ, RZ, RZ ;  /* 0x000000ffff047224 */ /* 0x001fe200078e00ff */
[----:B-1----:R-:W-:-:S05]  /*0610*/  IADD3 R24, RZ, -R5, RZ ;  /* 0x80000005ff187210 */ /* 0x002fca0007ffe0ff */
[----:B------:R-:W-:Y:S01]  /*0620*/  IMAD R23, R24, R7, RZ ;  /* 0x0000000718177224 */ /* 0x000fe200078e02ff */
[----:B------:R-:W-:-:S03]  /*0630*/  IABS R24, R19 ;  /* 0x0000001300187213 */ /* 0x000fc60000000000 */
[----:B------:R-:W-:Y:S01]  /*0640*/  IMAD.HI.U32 R5, R5, R23, R4 ;  /* 0x0000001705057227 */ /* 0x000fe200078e0004 */
[----:B------:R-:W-:-:S04]  /*0650*/  IABS R23, R22 ;  /* 0x0000001600177213 */ /* 0x000fc80000000000 */
        /* <DEDUP_REMOVED lines=35> */
[----:B--2---:R-:W-:-:S05]  /*0890*/  HADD2.F32 R20, -RZ, R4.H0_H0 ;  /* 0x20000004ff147230 */ /* 0x004fca0000004100 */
[----:B------:R-:W-:-:S07]  /*08a0*/  FMUL.FTZ R20, R20, UR4 ;  /* 0x0000000414147c20 */ /* 0x000fce0008410000 */
.L_x_361:
[----:B------:R-:W-:Y:S05]  /*08b0*/  BSYNC B1 ;  /* 0x0000000000017941 */ /* 0x000fea0003800000 */
.L_x_360:
[----:B------:R-:W0:Y:S01]  /*08c0*/  F2F.F64.F32 R6, R6 ;  /* 0x0000000600067310 */ /* 0x000e220000201800 */
[----:B------:R-:W-:Y:S01]  /*08d0*/  UMOV UR10, 0xa0b5ed8d ;  /* 0xa0b5ed8d000a7882 */ /* 0x000fe20000000000 */
[----:B------:R-:W-:Y:S01]  /*08e0*/  UMOV UR11, 0x3eb0c6f7 ;  /* 0x3eb0c6f7000b7882 */ /* 0x000fe20000000000 */
[----:B------:R-:W-:Y:S01]  /*08f0*/  SHF.R.S32.HI R22, RZ, 0x1f, R17 ;  /* 0x0000001fff167819 */ /* 0x000fe20000011411 */
[----:B------:R-:W-:-:S03]  /*0900*/  UIADD3 UR4, UR5, 0x400, URZ ;  /* 0x0000040005047890 */ /* 0x000fc6000fffe03f */
[----:B------:R-:W-:Y:S01]  /*0910*/  LEA.HI R22, R22, R17, RZ, 0x2 ;  /* 0x0000001116167211 */ /* 0x000fe200078f10ff */
[----:B------:R-:W-:Y:S01]  /*0920*/  ULEA UR4, UR8, UR4, 0x18 ;  /* 0x0000000408047291 */ /* 0x000fe2000f8ec03f */
[----:B0-----:R-:W-:Y:S01]  /*0930*/  DADD R4, R6, UR10 ;  /* 0x0000000a06047e29 */ /* 0x001fe20008000000 */
[----:B------:R-:W-:Y:S01]  /*0940*/  UMOV UR10, 0xf0000000 ;  /* 0xf0000000000a7882 */ /* 0x000fe20000000000 */
[----:B------:R-:W-:Y:S01]  /*0950*/  UMOV UR11, 0x380fffff ;  /* 0x380fffff000b7882 */ /* 0x000fe20000000000 */
[----:B------:R-:W-:-:S03]  /*0960*/  SHF.R.U32.HI R7, RZ, 0x2, R22 ;  /* 0x00000002ff077819 */ /* 0x000fc60000011616 */
[----:B------:R-:W0:Y:S01]  /*0970*/  F2F.F32.F64 R19, R4 ;  /* 0x0000000400137310 */ /* 0x000e220000301000 */
[----:B------:R-:W-:Y:S01]  /*0980*/  LEA R7, R16, R7, 0x1 ;  /* 0x0000000710077211 */ /* 0x000fe200078e08ff */
[----:B------:R-:W-:-:S03]  /*0990*/  DSETP.GEU.AND P0, PT, |R4|, UR10, PT ;  /* 0x0000000a04007e2a */ /* 0x000fc6000bf0e200 */
[----:B------:R-:W-:-:S11]  /*09a0*/  LEA R7, R7, UR4, 0x2 ;  /* 0x0000000407077c11 */ /* 0x000fd6000f8e10ff */
[----:B0-----:R-:W-:-:S06]  /*09b0*/  @!P0 FMUL R19, R19, 1.175494350822287508e-38 ;  /* 0x0080000013138820 */ /* 0x001fcc0000400000 */
[----:B------:R-:W0:Y:S02]  /*09c0*/  MUFU.RSQ R19, R19 ;  /* 0x0000001300137308 */ /* 0x000e240000001400 */
[----:B0-----:R-:W-:-:S05]  /*09d0*/  FMUL.FTZ R20, R19, R20 ;  /* 0x0000001413147220 */ /* 0x001fca0000410000 */
[----:B------:R2:W-:Y:S02]  /*09e0*/  STS [R7], R20 ;  /* 0x0000001407007388 */ /* 0x0005e40000000800 */
.L_x_359:
[----:B------:R-:W-:Y:S05]  /*09f0*/  BSYNC B0 ;  /* 0x0000000000007941 */ /* 0x000fea0003800000 */
.L_x_358:
[----:B------:R-:W-:Y:S01]  /*0a00*/  BAR.SYNC.DEFER_BLOCKING 0x0 ;  /* 0x0000000000007b1d */ /* 0x000fe20000010000 */
[----:B------:R-:W-:Y:S01]  /*0a10*/  LEA.HI R14, R14, R15, RZ, 0x4 ;  /* 0x0000000f0e0e7211 */ /* 0x000fe200078f20ff */
[----:B------:R-:W-:-:S03]  /*0a20*/  UIADD3 UR4, UR5, 0x400, URZ ;  /* 0x0000040005047890 */ /* 0x000fc6000fffe03f */
[----:B0-----:R-:W-:Y:S01]  /*0a30*/  SHF.R.S32.HI R5, RZ, 0x4, R14 ;  /* 0x00000004ff057819 */ /* 0x001fe2000001140e */
[----:B------:R-:W-:-:S03]  /*0a40*/  ULEA UR4, UR8, UR4, 0x18 ;  /* 0x0000000408047291 */ /* 0x000fc6000f8ec03f */
[----:B------:R-:W-:-:S04]  /*0a50*/  LEA R5, R0, R5, 0x3 ;  /* 0x0000000500057211 */ /* 0x000fc800078e18ff */
[----:B------:R-:W-:Y:S01]  /*0a60*/  LEA R6, R5, UR4, 0x2 ;  /* 0x0000000405067c11 */ /* 0x000fe2000f8e10ff */
[----:B------:R-:W0:Y:S04]  /*0a70*/  LDS R14, [R18] ;  /* 0x00000000120e7984 */ /* 0x000e280000000800 */
[----:B--2---:R-:W2:Y:S04]  /*0a80*/  LDS R7, [R6] ;  /* 0x0000000006077984 */ /* 0x004ea80000000800 */
[----:B------:R-:W3:Y:S04]  /*0a90*/  LDS R17, [R18+0x80] ;  /* 0x0000800012117984 */ /* 0x000ee80000000800 */
[----:B------:R-:W4:Y:S04]  /*0aa0*/  LDS R19, [R18+0x100] ;  /* 0x0001000012137984 */ /* 0x000f280000000800 */
[----:B------:R-:W5:Y:S04]  /*0ab0*/  LDS R21, [R18+0x180] ;  /* 0x0001800012157984 */ /* 0x000f680000000800 */
[----:B------:R-:W5:Y:S04]  /*0ac0*/  LDS R15, [R6+0x8] ;  /* 0x00000800060f7984 */ /* 0x000f680000000800 */
[----:B-1----:R-:W1:Y:S04]  /*0ad0*/  LDS R4, [R6+0x10] ;  /* 0x0000100006047984 */ /* 0x002e680000000800 */
[----:B------:R-:W1:Y:S01]  /*0ae0*/  LDS R0, [R6+0x18] ;  /* 0x0000180006007984 */ /* 0x000e620000000800 */
[----:B0-----:R-:W-:-:S02]  /*0af0*/  HADD2.F32 R16, -RZ, R14.H0_H0 ;  /* 0x2000000eff107230 */ /* 0x001fc40000004100 */
[----:B------:R-:W-:-:S03]  /*0b00*/  HADD2.F32 R14, -RZ, R14.H1_H1 ;  /* 0x3000000eff0e7230 */ /* 0x000fc60000004100 */
[C---:B--2---:R-:W-:Y:S02]  /*0b10*/  FMUL.FTZ R5, R7.reuse, R16 ;  /* 0x0000001007057220 */ /* 0x044fe40000410000 */
[----:B------:R-:W-:Y:S01]  /*0b20*/  FMUL.FTZ R14, R7, R14 ;  /* 0x0000000e070e7220 */ /* 0x000fe20000410000 */
[--C-:B---3--:R-:W-:Y:S02]  /*0b30*/  HADD2.F32 R16, -RZ, R17.reuse.H0_H0 ;  /* 0x20000011ff107230 */ /* 0x108fe40000004100 */
[----:B------:R-:W-:Y:S02]  /*0b40*/  HADD2.F32 R20, -RZ, R17.H1_H1 ;  /* 0x30000011ff147230 */ /* 0x000fe40000004100 */
[--C-:B----4-:R-:W-:Y:S01]  /*0b50*/  HADD2.F32 R7, -RZ, R19.reuse.H0_H0 ;  /* 0x20000013ff077230 */ /* 0x110fe20000004100 */
[----:B------:R-:W-:Y:S01]  /*0b60*/  F2FP.F16.F32.PACK_AB R5, R14, R5 ;  /* 0x000000050e05723e */ /* 0x000fe200000000ff */
[----:B------:R-:W-:Y:S02]  /*0b70*/  HADD2.F32 R19, -RZ, R19.H1_H1 ;  /* 0x30000013ff137230 */ /* 0x000fe40000004100 */
[----:B-----5:R-:W-:-:S02]  /*0b80*/  HADD2.F32 R17, -RZ, R21.H0_H0 ;  /* 0x20000015ff117230 */ /* 0x020fc40000004100 */
[----:B------:R-:W-:Y:S01]  /*0b90*/  HADD2.F32 R21, -RZ, R21.H1_H1 ;  /* 0x30000015ff157230 */ /* 0x000fe20000004100 */
[----:B------:R-:W-:Y:S01]  /*0ba0*/  STG.E desc[UR6][R10.64], R5 ;  /* 0x000000050a007986 */ /* 0x000fe2000c101906 */
[C---:B------:R-:W-:Y:S01]  /*0bb0*/  FMUL.FTZ R16, R15.reuse, R16 ;  /* 0x000000100f107220 */ /* 0x040fe20000410000 */
[----:B------:R-:W-:Y:S01]  /*0bc0*/  FMUL.FTZ R15, R15, R20 ;  /* 0x000000140f0f7220 */ /* 0x000fe20000410000 */
[C---:B-1----:R-:W-:Y:S01]  /*0bd0*/  FMUL.FTZ R7, R4.reuse, R7 ;  /* 0x0000000704077220 */ /* 0x042fe20000410000 */
[----:B------:R-:W-:-:S03]  /*0be0*/  FMUL.FTZ R4, R4, R19 ;  /* 0x0000001304047220 */ /* 0x000fc60000410000 */
[----:B------:R-:W-:Y:S01]  /*0bf0*/  F2FP.F16.F32.PACK_AB R15, R15, R16 ;  /* 0x000000100f0f723e */ /* 0x000fe200000000ff */
[C---:B------:R-:W-:Y:S01]  /*0c00*/  FMUL.FTZ R17, R0.reuse, R17 ;  /* 0x0000001100117220 */ /* 0x040fe20000410000 */
[----:B------:R-:W-:Y:S01]  /*0c10*/  FMUL.FTZ R0, R0, R21 ;  /* 0x0000001500007220 */ /* 0x000fe20000410000 */
[----:B------:R-:W-:Y:S02]  /*0c20*/  F2FP.F16.F32.PACK_AB R7, R4, R7 ;  /* 0x000000070407723e */ /* 0x000fe400000000ff */
[----:B------:R-:W-:Y:S02]  /*0c30*/  STG.E desc[UR6][R8.64], R15 ;  /* 0x0000000f08007986 */ /* 0x000fe4000c101906 */
[----:B------:R-:W-:Y:S02]  /*0c40*/  F2FP.F16.F32.PACK_AB R17, R0, R17 ;  /* 0x000000110011723e */ /* 0x000fe400000000ff */
[----:B------:R-:W-:Y:S04]  /*0c50*/  STG.E desc[UR6][R2.64], R7 ;  /* 0x0000000702007986 */ /* 0x000fe8000c101906 */
[----:B------:R-:W-:Y:S01]  /*0c60*/  STG.E desc[UR6][R12.64], R17 ;  /* 0x000000110c007986 */ /* 0x000fe2000c101906 */
[----:B------:R-:W-:Y:S05]  /*0c70*/  EXIT ;  /* 0x000000000000794d */ /* 0x000fea0003800000 */
.L_x_362:
        /* <DEDUP_REMOVED lines=16> */
.L_x_423:


//--------------------- .text._ZN17fastertransformer33normalize_for_FMHA_headz32_kernelILi2ELi4ELi2EEEvP7__half2PK6__halfiiiif --------------------------
	.section	.text._ZN17fastertransformer33normalize_for_FMHA_headz32_kernelILi2ELi4ELi2EEEvP7__half2PK6__halfiiiif,"ax",@progbits
	.align	128
        .global         _ZN17fastertransformer33normalize_for_FMHA_headz32_kernelILi2ELi4ELi2EEEvP7__half2PK6__halfiiiif
        .type           _ZN17fastertransformer33normalize_for_FMHA_headz32_kernelILi2ELi4ELi2EEEvP7__half2PK6__halfiiiif,@function
        .size           _ZN17fastertransformer33normalize_for_FMHA_headz32_kernelILi2ELi4ELi2EEEvP7__half2PK6__halfiiiif,(.L_x_424 - _ZN17fastertransformer33normalize_for_FMHA_headz32_kernelILi2ELi4ELi2EEEvP7__half2PK6__halfiiiif)
        .other          _ZN17fastertransformer33normalize_for_FMHA_headz32_kernelILi2ELi4ELi2EEEvP7__half2PK6__halfiiiif,@"STO_CUDA_ENTRY STV_DEFAULT"
_ZN17fastertransformer33normalize_for_FMHA_headz32_kernelILi2ELi4ELi2EEEvP7__half2PK6__halfiiiif:
.text._ZN17fastertransformer33normalize_for_FMHA_headz32_kernelILi2ELi4ELi2EEEvP7__half2PK6__halfiiiif:
[----:B------:R-:W-:Y:S01]  /*0000*/  LDC R1, c[0x0][0x28] ;  /* 0x00000a00ff017b82 */ /* 0x000fe20000000800 */
[----:B------:R-:W0:Y:S01]  /*0010*/  S2R R13, SR_TID.X ;  /* 0x00000000000d7919 */ /* 0x000e220000002100 */
[----:B------:R-:W-:-:S06]  /*0020*/  ULDC UR4, c[0x0][0x22c] ;  /* 0x00008b0000047ab9 */ /* 0x000fcc0000000800 */
[----:B------:R-:W1:Y:S01]  /*0030*/  LDC.64 R4, c[0x0][0x210] ;  /* 0x00008400ff047b82 */ /* 0x000e620000000a00 */
[----:B------:R-:W-:Y:S01]  /*0040*/  UIMAD UR4, UR4, 0x3, URZ ;  /* 0x00000003040478a4 */ /* 0x000fe2000f8e023f */
[----:B------:R-:W2:Y:S01]  /*0050*/  S2R R9, SR_CTAID.X ;  /* 0x0000000000097919 */ /* 0x000ea20000002500 */
[----:B------:R-:W-:Y:S01]  /*0060*/  ULDC.64 UR8, c[0x0][0x208] ;  /* 0x0000820000087ab9 */ /* 0x000fe20000000a00 */
[----:B------:R-:W-:Y:S01]  /*0070*/  ULDC UR5, c[0x0][0x224] ;  /* 0x0000890000057ab9 */ /* 0x000fe20000000800 */
        /* <DEDUP_REMOVED lines=9> */
[C---:B------:R-:W-:Y:S02]  /*0110*/  IADD3 R2, R7.reuse, UR4, RZ ;  /* 0x0000000407027c10 */ /* 0x040fe4000fffe0ff */
[----:B------:R-:W-:Y:S02]  /*0120*/  LEA.HI.SX32 R27, R7, R0, 0x1f ;  /* 0x00000000071b7211 */ /* 0x000fe400078ffaff */
[C---:B------:R-:W-:Y:S02]  /*0130*/  LEA.HI R7, R2.reuse, R2, RZ, 0x1 ;  /* 0x0000000202077211 */ /* 0x040fe400078f08ff */
[----:B------:R-:W-:Y:S01]  /*0140*/  IADD3 R2, R2, UR4, RZ ;  /* 0x0000000402027c10 */ /* 0x000fe2000fffe0ff */
[----:B-1----:R-:W-:Y:S01]  /*0150*/  IMAD.WIDE R26, R27, 0x4, R4 ;  /* 0x000000041b1a7825 */ /* 0x002fe200078e0204 */
[----:B------:R-:W-:Y:S02]  /*0160*/  LEA.HI.SX32 R7, R7, R0, 0x1f ;  /* 0x0000000007077211 */ /* 0x000fe400078ffaff */
[----:B------:R-:W-:-:S02]  /*0170*/  LEA.HI R13, R2, R2, RZ, 0x1 ;  /* 0x00000002020d7211 */ /* 0x000fc400078f08ff */
[----:B------:R-:W2:Y:S01]  /*0180*/  LDG.E R28, desc[UR8][R26.64] ;  /* 0x000000081a1c7981 */ /* 0x000ea2000c1e1900 */
[--C-:B------:R-:W-:Y:S01]  /*0190*/  IMAD.WIDE R20, R7, 0x4, R4.reuse ;  /* 0x0000000407147825 */ /* 0x100fe200078e0204 */
[----:B------:R-:W-:Y:S02]  /*01a0*/  IADD3 R2, R2, UR4, RZ ;  /* 0x0000000402027c10 */ /* 0x000fe4000fffe0ff */
[----:B------:R-:W-:Y:S02]  /*01b0*/  LEA.HI.SX32 R13, R13, R0, 0x1f ;  /* 0x000000000d0d7211 */ /* 0x000fe400078ffaff */
[----:B------:R-:W3:Y:S01]  /*01c0*/  LDG.E R25, desc[UR8][R20.64] ;  /* 0x0000000814197981 */ /* 0x000ee2000c1e1900 */
[----:B------:R-:W-:Y:S02]  /*01d0*/  LEA.HI R7, R2, R2, RZ, 0x1 ;  /* 0x0000000202077211 */ /* 0x000fe400078f08ff */
[----:B------:R-:W0:Y:S01]  /*01e0*/  LDC R2, c[0x0][0x228] ;  /* 0x00008a00ff027b82 */ /* 0x000e220000000800 */
[----:B------:R-:W-:Y:S01]  /*01f0*/  IMAD.WIDE R18, R13, 0x4, R4 ;  /* 0x000000040d127825 */ /* 0x000fe200078e0204 */
[----:B------:R-:W-:-:S02]  /*0200*/  LEA.HI.SX32 R7, R7, R0, 0x1f ;  /* 0x0000000007077211 */ /* 0x000fc400078ffaff */
[----:B------:R-:W-:Y:S02]  /*0210*/  IABS R14, R9 ;  /* 0x00000009000e7213 */ /* 0x000fe40000000000 */
[----:B------:R-:W-:Y:S01]  /*0220*/  IADD3 R11, R11, 0x8, RZ ;  /* 0x000000080b0b7810 */ /* 0x000fe20007ffe0ff */
[----:B0-----:R-:W-:Y:S01]  /*0230*/  IMAD R8, R2, UR5, RZ ;  /* 0x0000000502087c24 */ /* 0x001fe2000f8e02ff */
[----:B------:R-:W0:Y:S01]  /*0240*/  S2UR UR6, SR_CgaCtaId ;  /* 0x00000000000679c3 */ /* 0x000e220000008800 */
[----:B------:R-:W-:Y:S01]  /*0250*/  LEA R3, R3, R0, 0x7 ;  /* 0x0000000003037211 */ /* 0x000fe200078e38ff */
[----:B------:R-:W4:Y:S01]  /*0260*/  LDG.E R22, desc[UR8][R18.64] ;  /* 0x0000000812167981 */ /* 0x000f22000c1e1900 */
[----:B------:R-:W-:Y:S01]  /*0270*/  IMAD.WIDE R16, R7, 0x4, R4 ;  /* 0x0000000407107825 */ /* 0x000fe200078e0204 */
[----:B------:R-:W-:-:S04]  /*0280*/  IABS R12, R8 ;  /* 0x00000008000c7213 */ /* 0x000fc80000000000 */
[----:B------:R-:W1:Y:S01]  /*0290*/  I2F.RP R13, R12 ;  /* 0x0000000c000d7306 */ /* 0x000e620000209400 */
[----:B------:R-:W-:Y:S01]  /*02a0*/  IMAD R11, R11, UR4, RZ ;  /* 0x000000040b0b7c24 */ /* 0x000fe2000f8e02ff */
[----:B------:R-:W-:Y:S01]  /*02b0*/  UMOV UR5, 0x400 ;  /* 0x0000040000057882 */ /* 0x000fe20000000000 */
[----:B------:R-:W-:Y:S01]  /*02c0*/  ISETP.GE.AND P1, PT, R9, RZ, PT ;  /* 0x000000ff0900720c */ /* 0x000fe20003f26270 */
[----:B------:R-:W5:Y:S04]  /*02d0*/  LDG.E R10, desc[UR8][R16.64] ;  /* 0x00000008100a7981 */ /* 0x000f68000c1e1900 */
[----:B-1----:R-:W1:Y:S01]  /*02e0*/  MUFU.RCP R13, R13 ;  /* 0x0000000d000d7308 */ /* 0x002e620000001000 */
[----:B0-----:R-:W-:-:S06]  /*02f0*/  ULEA UR5, UR6, UR5, 0x18 ;  /* 0x0000000506057291 */ /* 0x001fcc000f8ec03f */
[----:B------:R-:W-:Y:S02]  /*0300*/  LEA R3, R3, UR5, 0x2 ;  /* 0x0000000503037c11 */ /* 0x000fe4000f8e10ff */
[----:B-1----:R-:W-:-:S04]  /*0310*/  IADD3 R6, R13, 0xffffffe, RZ ;  /* 0x0ffffffe0d067810 */ /* 0x002fc80007ffe0ff */
[----:B------:R0:W1:Y:S02]  /*0320*/  F2I.FTZ.U32.TRUNC.NTZ R7, R6 ;  /* 0x0000000600077305 */ /* 0x000064000021f000 */
[----:B0-----:R-:W-:Y:S01]  /*0330*/  HFMA2.MMA R6, -RZ, RZ, 0, 0 ;  /* 0x00000000ff067435 */ /* 0x001fe200000001ff */
[----:B-1----:R-:W-:-:S05]  /*0340*/  IADD3 R15, RZ, -R7, RZ ;  /* 0x80000007ff0f7210 */ /* 0x002fca0007ffe0ff */
[----:B------:R-:W-:-:S04]  /*0350*/  IMAD R15, R15, R12, RZ ;  /* 0x0000000c0f0f7224 */ /* 0x000fc800078e02ff */
[----:B------:R-:W-:Y:S01]  /*0360*/  IMAD.HI.U32 R7, R7, R15, R6 ;  /* 0x0000000f07077227 */ /* 0x000fe200078e0006 */
[----:B------:R-:W-:Y:S02]  /*0370*/  IABS R15, R8 ;  /* 0x00000008000f7213 */ /* 0x000fe40000000000 */
[----:B------:R-:W-:Y:S02]  /*0380*/  IADD3 R6, R11, UR4, RZ ;  /* 0x000000040b067c10 */ /* 0x000fe4000fffe0ff */
[----:B------:R-:W-:Y:S01]  /*0390*/  IADD3 R23, RZ, -R15, RZ ;  /* 0x8000000fff177210 */ /* 0x000fe20007ffe0ff */
[----:B------:R-:W-:Y:S01]  /*03a0*/  IMAD.HI.U32 R7, R7, R14, RZ ;  /* 0x0000000e07077227 */ /* 0x000fe200078e00ff */
[----:B------:R-:W-:-:S03]  /*03b0*/  LEA.HI.SX32 R15, R11, R0, 0x1f ;  /* 0x000000000b0f7211 */ /* 0x000fc600078ffaff */
[----:B------:R-:W-:Y:S01]  /*03c0*/  IMAD R23, R7, R23, R14 ;  /* 0x0000001707177224 */ /* 0x000fe200078e020e */
[----:B------:R-:W-:Y:S01]  /*03d0*/  LEA.HI R7, R6, R6, RZ, 0x1 ;  /* 0x0000000606077211 */ /* 0x000fe200078f08ff */
[----:B------:R-:W-:-:S03]  /*03e0*/  IMAD.WIDE R14, R15, 0x4, R4 ;  /* 0x000000040f0e7825 */ /* 0x000fc600078e0204 */
[----:B------:R-:W-:Y:S02]  /*03f0*/  ISETP.GT.U32.AND P0, PT, R12, R23, PT ;  /* 0x000000170c00720c */ /* 0x000fe40003f04070 */
[----:B------:R-:W-:Y:S01]  /*0400*/  LEA.HI.SX32 R7, R7, R0, 0x1f ;  /* 0x0000000007077211 */ /* 0x000fe200078ffaff */
[----:B------:R-:W5:Y:S10]  /*0410*/  LDG.E R9, desc[UR8][R14.64] ;  /* 0x000000080e097981 */ /* 0x000f74000c1e1900 */
[----:B------:R-:W-:-:S04]  /*0420*/  @!P0 IADD3 R23, R23, -R12, RZ ;  /* 0x8000000c17178210 */ /* 0x000fc80007ffe0ff */
[----:B------:R-:W-:Y:S02]  /*0430*/  ISETP.GT.U32.AND P0, PT, R12, R23, PT ;  /* 0x000000170c00720c */ /* 0x000fe40003f04070 */
[----:B------:R-:W-:-:S11]  /*0440*/  IADD3 R6, R6, UR4, RZ ;  /* 0x0000000406067c10 */ /* 0x000fd6000fffe0ff */
[----:B------:R-:W-:Y:S01]  /*0450*/  @!P0 IADD3 R23, R23, -R12, RZ ;  /* 0x8000000c17178210 */ /* 0x000fe20007ffe0ff */
[----:B------:R-:W-:Y:S01]  /*0460*/  IMAD.WIDE R12, R7, 0x4, R4 ;  /* 0x00000004070c7825 */ /* 0x000fe200078e0204 */
[C---:B------:R-:W-:Y:S02]  /*0470*/  LEA.HI R7, R6.reuse, R6, RZ, 0x1 ;  /* 0x0000000606077211 */ /* 0x040fe400078f08ff */
[----:B------:R-:W-:Y:S02]  /*0480*/  IADD3 R6, R6, UR4, RZ ;  /* 0x0000000406067c10 */ /* 0x000fe4000fffe0ff */
[----:B------:R-:W5:Y:S02]  /*0490*/  LDG.E R11, desc[UR8][R12.64] ;  /* 0x000000080c0b7981 */ /* 0x000f64000c1e1900 */
[----:B------:R-:W-:Y:S02]  /*04a0*/  LEA.HI R29, R6, R6, RZ, 0x1 ;  /* 0x00000006061d7211 */ /* 0x000fe400078f08ff */
[----:B------:R-:W-:-:S02]  /*04b0*/  LEA.HI.SX32 R7, R7, R0, 0x1f ;  /* 0x0000000007077211 */ /* 0x000fc400078ffaff */
[----:B------:R-:W-:-:S03]  /*04c0*/  LEA.HI.SX32 R29, R29, R0, 0x1f ;  /* 0x000000001d1d7211 */ /* 0x000fc600078ffaff */
[----:B------:R-:W-:-:S04]  /*04d0*/  IMAD.WIDE R6, R7, 0x4, R4 ;  /* 0x0000000407067825 */ /* 0x000fc800078e0204 */
[----:B------:R-:W-:Y:S01]  /*04e0*/  IMAD.WIDE R4, R29, 0x4, R4 ;  /* 0x000000041d047825 */ /* 0x000fe200078e0204 */
[----:B--2---:R0:W-:Y:S04]  /*04f0*/  STS [R3], R28 ;  /* 0x0000001c03007388 */ /* 0x0041e80000000800 */
[----:B---3--:R1:W-:Y:S04]  /*0500*/  STS [R3+0x80], R25 ;  /* 0x0000801903007388 */ /* 0x0083e80000000800 */
[----:B0-----:R-:W2:Y:S04]  /*0510*/  LDG.E R28, desc[UR8][R6.64] ;  /* 0x00000008061c7981 */ /* 0x001ea8000c1e1900 */
[----:B-1----:R-:W3:Y:S01]  /*0520*/  LDG.E R25, desc[UR8][R4.64] ;  /* 0x0000000804197981 */ /* 0x002ee2000c1e1900 */
[----:B------:R-:W-:-:S04]  /*0530*/  SHF.R.S32.HI R29, RZ, 0x1f, R0 ;  /* 0x0000001fff1d7819 */ /* 0x000fc80000011400 */
[----:B------:R-:W-:-:S04]  /*0540*/  LEA.HI R29, R29, R0, RZ, 0x3 ;  /* 0x000000001d1d7211 */ /* 0x000fc800078f18ff */
[C---:B------:R-:W-:Y:S01]  /*0550*/  LEA.HI.SX32 R24, R29.reuse, R24, 0x1d ;  /* 0x000000181d187211 */ /* 0x040fe200078feaff */
[----:B----4-:R0:W-:Y:S04]  /*0560*/  STS [R3+0x100], R22 ;  /* 0x0001001603007388 */ /* 0x0101e80000000800 */
[----:B-----5:R-:W-:Y:S01]  /*0570*/  STS [R3+0x180], R10 ;  /* 0x0001800a03007388 */ /* 0x020fe20000000800 */
[----:B0-----:R-:W-:-:S04]  /*0580*/  LOP3.LUT R22, R29, 0xfffffff8, RZ, 0xc0, !PT ;  /* 0xfffffff81d167812 */ /* 0x001fc800078ec0ff */
[----:B------:R-:W-:Y:S02]  /*0590*/  IADD3 R22, R0, -R22, RZ ;  /* 0x8000001600167210 */ /* 0x000fe40007ffe0ff */
[----:B------:R-:W-:Y:S02]  /*05a0*/  ISETP.NE.AND P0, PT, R8, RZ, PT ;  /* 0x000000ff0800720c */ /* 0x000fe40003f05270 */
[----:B------:R-:W-:-:S04]  /*05b0*/  LEA R29, R24, R22, 0x3 ;  /* 0x00000016181d7211 */ /* 0x000fc800078e18ff */
[----:B------:R-:W-:-:S04]  /*05c0*/  SHF.L.U32 R29, R29, 0x2, RZ ;  /* 0x000000021d1d7819 */ /* 0x000fc800000006ff */
[----:B------:R-:W-:Y:S02]  /*05d0*/  LEA R29, R29, UR5, 0x2 ;  /* 0x000000051d1d7c11 */ /* 0x000fe4000f8e10ff */
[----:B------:R-:W-:Y:S02]  /*05e0*/  @!P1 IADD3 R23, -R23, RZ, RZ ;  /* 0x000000ff17179210 */ /* 0x000fe40007ffe1ff */
[----:B------:R-:W-:Y:S01]  /*05f0*/  @!P0 LOP3.LUT R23, RZ, R8, RZ, 0x33, !PT ;  /* 0x00000008ff178212 */ /* 0x000fe200078e33ff */
[----:B------:R-:W-:Y:S04]  /*0600*/  STS [R3+0x400], R9 ;  /* 0x0004000903007388 */ /* 0x000fe80000000800 */
[----:B------:R-:W-:Y:S04]  /*0610*/  STS [R3+0x480], R11 ;  /* 0x0004800b03007388 */ /* 0x000fe80000000800 */
[----:B--2---:R-:W-:Y:S04]  /*0620*/  STS [R3+0x500], R28 ;  /* 0x0005001c03007388 */ /* 0x004fe80000000800 */
[----:B---3--:R-:W-:Y:S01]  /*0630*/  STS [R3+0x580], R25 ;  /* 0x0005801903007388 */ /* 0x008fe20000000800 */
[----:B------:R-:W-:Y:S06]  /*0640*/  BAR.SYNC.DEFER_BLOCKING 0x0 ;  /* 0x0000000000007b1d */ /* 0x000fec0000010000 */
[----:B------:R-:W0:Y:S02]  /*0650*/  LDS.128 R8, [R29] ;  /* 0x000000001d087984 */ /* 0x000e240000000c00 */
[----:B0-----:R-:W-:-:S02]  /*0660*/  HADD2.F32 R25, -RZ, R8.H1_H1 ;  /* 0x30000008ff197230 */ /* 0x001fc40000004100 */
[----:B------:R-:W-:Y:S02]  /*0670*/  HADD2.F32 R8, -RZ, R8.H0_H0 ;  /* 0x20000008ff087230 */ /* 0x000fe40000004100 */
[--C-:B------:R-:W-:Y:S02]  /*0680*/  HADD2.F32 R28, -RZ, R9.reuse.H1_H1 ;  /* 0x30000009ff1c7230 */ /* 0x100fe40000004100 */
[----:B------:R-:W-:Y:S01]  /*0690*/  FMUL.FTZ R25, R25, R25 ;  /* 0x0000001919197220 */ /* 0x000fe20000410000 */
[----:B------:R-:W-:-:S03]  /*06a0*/  HADD2.F32 R9, -RZ, R9.H0_H0 ;  /* 0x20000009ff097230 */ /* 0x000fc60000004100 */
[----:B------:R-:W-:Y:S01]  /*06b0*/  FFMA.FTZ R8, R8, R8, R25 ;  /* 0x0000000808087223 */ /* 0x000fe20000010019 */
[----:B------:R-:W-:-:S03]  /*06c0*/  FMUL.FTZ R28, R28, R28 ;  /* 0x0000001c1c1c7220 */ /* 0x000fc60000410000 */
[----:B------:R-:W-:Y:S01]  /*06d0*/  FADD.FTZ R8, RZ, R8 ;  /* 0x00000008ff087221 */ /* 0x000fe20000010000 */
[----:B------:R-:W-:-:S04]  /*06e0*/  FFMA.FTZ R9, R9, R9, R28 ;  /* 0x0000000909097223 */ /* 0x000fc8000001001c */
[----:B------:R-:W-:Y:S01]  /*06f0*/  FADD.FTZ R8, R8, R9 ;  /* 0x0000000908087221 */ /* 0x000fe20000010000 */
[--C-:B------:R-:W-:Y:S02]  /*0700*/  HADD2.F32 R9, -RZ, R10.reuse.H1_H1 ;  /* 0x3000000aff097230 */ /* 0x100fe40000004100 */
[----:B------:R-:W-:-:S03]  /*0710*/  HADD2.F32 R10, -RZ, R10.H0_H0 ;  /* 0x2000000aff0a7230 */ /* 0x000fc60000004100 */
[----:B------:R-:W-:-:S04]  /*0720*/  FMUL.FTZ R9, R9, R9 ;  /* 0x0000000909097220 */ /* 0x000fc80000410000 */
[----:B------:R-:W-:-:S04]  /*0730*/  FFMA.FTZ R9, R10, R10, R9 ;  /* 0x0000000a0a097223 */ /* 0x000fc80000010009 */
[----:B------:R-:W-:Y:S01]  /*0740*/  FADD.FTZ R8, R8, R9 ;  /* 0x0000000908087221 */ /* 0x000fe20000010000 */
[--C-:B------:R-:W-:Y:S02]  /*0750*/  HADD2.F32 R9, -RZ, R11.reuse.H1_H1 ;  /* 0x3000000bff097230 */ /* 0x100fe40000004100 */
[----:B------:R-:W-:-:S03]  /*0760*/  HADD2.F32 R11, -RZ, R11.H0_H0 ;  /* 0x2000000bff0b7230 */ /* 0x000fc60000004100 */
[----:B------:R-:W-:-:S04]  /*0770*/  FMUL.FTZ R10, R9, R9 ;  /* 0x00000009090a7220 */ /* 0x000fc80000410000 */
[----:B------:R-:W-:-:S04]  /*0780*/  FFMA.FTZ R25, R11, R11, R10 ;  /* 0x0000000b0b197223 */ /* 0x000fc8000001000a */
[----:B------:R-:W-:Y:S02]  /*0790*/  FADD.FTZ R25, R8, R25 ;  /* 0x0000001908197221 */ /* 0x000fe40000010000 */
[----:B------:R-:W0:Y:S02]  /*07a0*/  LDS.128 R8, [R29+0x400] ;  /* 0x000400001d087984 */ /* 0x000e240000000c00 */
[--C-:B0-----:R-:W-:Y:S02]  /*07b0*/  HADD2.F32 R28, -RZ, R8.reuse.H1_H1 ;  /* 0x30000008ff1c7230 */ /* 0x101fe40000004100 */
[----:B------:R-:W-:-:S03]  /*07c0*/  HADD2.F32 R8, -RZ, R8.H0_H0 ;  /* 0x20000008ff087230 */ /* 0x000fc60000004100 */
[----:B------:R-:W-:-:S04]  /*07d0*/  FMUL.FTZ R28, R28, R28 ;  /* 0x0000001c1c1c7220 */ /* 0x000fc80000410000 */
[----:B------:R-:W-:Y:S01]  /*07e0*/  FFMA.FTZ R8, R8, R8, R28 ;  /* 0x0000000808087223 */ /* 0x000fe2000001001c */
[--C-:B------:R-:W-:Y:S02]  /*07f0*/  HADD2.F32 R28, -RZ, R9.reuse.H1_H1 ;  /* 0x30000009ff1c7230 */ /* 0x100fe40000004100 */
[----:B------:R-:W-:-:S03]  /*0800*/  HADD2.F32 R9, -RZ, R9.H0_H0 ;  /* 0x20000009ff097230 */ /* 0x000fc60000004100 */
[----:B------:R-:W-:Y:S01]  /*0810*/  FMUL.FTZ R28, R28, R28 ;  /* 0x0000001c1c1c7220 */ /* 0x000fe20000410000 */
[----:B------:R-:W-:-:S03]  /*0820*/  FADD.FTZ R8, RZ, R8 ;  /* 0x00000008ff087221 */ /* 0x000fc60000010000 */
[----:B------:R-:W-:-:S04]  /*0830*/  FFMA.FTZ R9, R9, R9, R28 ;  /* 0x0000000909097223 */ /* 0x000fc8000001001c */
[----:B------:R-:W-:Y:S01]  /*0840*/  FADD.FTZ R8, R8, R9 ;  /* 0x0000000908087221 */ /* 0x000fe20000010000 */
[--C-:B------:R-:W-:Y:S02]  /*0850*/  HADD2.F32 R9, -RZ, R10.reuse.H1_H1 ;  /* 0x3000000aff097230 */ /* 0x100fe40000004100 */
[----:B------:R-:W-:-:S03]  /*0860*/  HADD2.F32 R10, -RZ, R10.H0_H0 ;  /* 0x2000000aff0a7230 */ /* 0x000fc60000004100 */
[----:B------:R-:W-:-:S04]  /*0870*/  FMUL.FTZ R9, R9, R9 ;  /* 0x0000000909097220 */ /* 0x000fc80000410000 */
[----:B------:R-:W-:Y:S01]  /*0880*/  FFMA.FTZ R9, R10, R10, R9 ;  /* 0x0000000a0a097223 */ /* 0x000fe20000010009 */
[----:B------:R-:W-:-:S03]  /*0890*/  HADD2.F32 R10, -RZ, R11.H1_H1 ;  /* 0x3000000bff0a7230 */ /* 0x000fc60000004100 */
[----:B------:R-:W-:Y:S01]  /*08a0*/  FADD.FTZ R8, R8, R9 ;  /* 0x0000000908087221 */ /* 0x000fe20000010000 */
[----:B------:R-:W-:Y:S02]  /*08b0*/  HADD2.F32 R9, -RZ, R11.H0_H0 ;  /* 0x2000000bff097230 */ /* 0x000fe40000004100 */
[----:B------:R-:W-:Y:S01]  /*08c0*/  FMUL.FTZ R10, R10, R10 ;  /* 0x0000000a0a0a7220 */ /* 0x000fe20000410000 */
[----:B------:R-:W0:Y:S03]  /*08d0*/  S2UR UR5, SR_CgaCtaId ;  /* 0x00000000000579c3 */ /* 0x000e260000008800 */
[----:B------:R-:W-:Y:S02]  /*08e0*/  FFMA.FTZ R9, R9, R9, R10 ;  /* 0x0000000909097223 */ /* 0x000fe4000001000a */
[----:B------:R-:W1:Y:S01]  /*08f0*/  SHFL.BFLY PT, R10, R25, 0x1, 0x1f ;  /* 0x0c201f00190a7f89 */ /* 0x000e6200000e0000 */
[----:B------:R-:W-:-:S02]  /*0900*/  SHF.R.S32.HI R11, RZ, 0x1f, R22 ;  /* 0x0000001fff0b7819 */ /* 0x000fc40000011416 */
[----:B------:R-:W-:Y:S02]  /*0910*/  LOP3.LUT P0, RZ, R22, 0x3, RZ, 0xc0, !PT ;  /* 0x0000000316ff7812 */ /* 0x000fe4000780c0ff */
[----:B------:R-:W-:Y:S01]  /*0920*/  LEA.HI R11, R11, R22, RZ, 0x2 ;  /* 0x000000160b0b7211 */ /* 0x000fe200078f10ff */
[----:B------:R-:W-:-:S03]  /*0930*/  UMOV UR4, 0x400 ;  /* 0x0000040000047882 */ /* 0x000fc60000000000 */
[----:B------:R-:W-:Y:S01]  /*0940*/  SHF.R.U32.HI R11, RZ, 0x2, R11 ;  /* 0x00000002ff0b7819 */ /* 0x000fe2000001160b */
[----:B------:R-:W-:Y:S01]  /*0950*/  UIADD3 UR4, UR4, 0x800, URZ ;  /* 0x0000080004047890 */ /* 0x000fe2000fffe03f */
[----:B------:R-:W-:Y:S02]  /*0960*/  IADD3 R23, R23, R24, RZ ;  /* 0x0000001817177210 */ /* 0x000fe40007ffe0ff */
[----:B------:R-:W-:Y:S01]  /*0970*/  LEA R11, R24, R11, 0x1 ;  /* 0x0000000b180b7211 */ /* 0x000fe200078e08ff */
[----:B------:R-:W-:Y:S01]  /*0980*/  BSSY B0, `(.L_x_363) ;  /* 0x0000035000007945 */ /* 0x000fe20003800000 */
[----:B0-----:R-:W-:Y:S01]  /*0990*/  ULEA UR4, UR5, UR4, 0x18 ;  /* 0x0000000405047291 */ /* 0x001fe2000f8ec03f */
[----:B-1----:R-:W-:Y:S01]  /*09a0*/  FADD.FTZ R24, R25, R10 ;  /* 0x0000000a19187221 */ /* 0x002fe20000010000 */
[----:B------:R-:W-:-:S04]  /*09b0*/  FADD.FTZ R10, R8, R9 ;  /* 0x00000009080a7221 */ /* 0x000fc80000010000 */
[----:B------:R-:W-:Y:S01]  /*09c0*/  LEA R11, R11, UR4, 0x2 ;  /* 0x000000040b0b7c11 */ /* 0x000fe2000f8e10ff */
[----:B------:R0:W1:Y:S01]  /*09d0*/  SHFL.BFLY PT, R29, R24, 0x2, 0x1f ;  /* 0x0c401f00181d7f89 */ /* 0x00006200000e0000 */
[----:B------:R-:W-:Y:S05]  /*09e0*/  @P0 BRA `(.L_x_364) ;  /* 0x0000000000b80947 */ /* 0x000fea0003800000 */
[----:B------:R-:W-:Y:S01]  /*09f0*/  ISETP.GT.AND P1, PT, R22, 0x3, PT ;  /* 0x000000031600780c */ /* 0x000fe20003f24270 */
[----:B01----:R-:W-:Y:S01]  /*0a00*/  FADD.FTZ R24, R24, R29 ;  /* 0x0000001d18187221 */ /* 0x003fe20000010000 */
[----:B------:R-:W-:Y:S01]  /*0a10*/  BSSY B1, `(.L_x_365) ;  /* 0x000001f000017945 */ /* 0x000fe20003800000 */
[----:B------:R-:W-:Y:S02]  /*0a20*/  MOV R25, 0x3f800000 ;  /* 0x3f80000000197802 */ /* 0x000fe40000000f00 */
[----:B------:R-:W-:-:S08]  /*0a30*/  FMUL.FTZ R24, R24, 1 ;  /* 0x3f80000018187820 */ /* 0x000fd00000410000 */
[----:B------:R-:W-:Y:S05]  /*0a40*/  @P1 BRA `(.L_x_366) ;  /* 0x00000000006c1947 */ /* 0x000fea0003800000 */
[----:B------:R-:W-:Y:S01]  /*0a50*/  IABS R25, R2 ;  /* 0x0000000200197213 */ /* 0x000fe20000000000 */
[----:B------:R-:W-:Y:S01]  /*0a60*/  ULDC UR5, c[0x0][0x230] ;  /* 0x00008c0000057ab9 */ /* 0x000fe20000000800 */
[----:B------:R-:W-:Y:S02]  /*0a70*/  ISETP.GE.AND P2, PT, R23, RZ, PT ;  /* 0x000000ff1700720c */ /* 0x000fe40003f46270 */
        /* <DEDUP_REMOVED lines=10> */
[----:B------:R-:W-:Y:S02]  /*0b20*/  IADD3 R28, -R9, RZ, RZ ;  /* 0x000000ff091c7210 */ /* 0x000fe40007ffe1ff */
[----:B------:R-:W0:Y:S03]  /*0b30*/  LDC.64 R8, c[0x0][0x218] ;  /* 0x00008600ff087b82 */ /* 0x000e260000000a00 */
[----:B------:R-:W-:-:S05]  /*0b40*/  IMAD R28, R25, R28, R29 ;  /* 0x0000001c191c7224 */ /* 0x000fca00078e021d */
[----:B------:R-:W-:-:S13]  /*0b50*/  ISETP.GT.U32.AND P1, PT, R25, R28, PT ;  /* 0x0000001c1900720c */ /* 0x000fda0003f24070 */
[----:B------:R-:W-:-:S04]  /*0b60*/  @!P1 IADD3 R28, R28, -R25, RZ ;  /* 0x800000191c1c9210 */ /* 0x000fc80007ffe0ff */
[----:B------:R-:W-:-:S13]  /*0b70*/  ISETP.GT.U32.AND P1, PT, R25, R28, PT ;  /* 0x0000001c1900720c */ /* 0x000fda0003f24070 */
[----:B------:R-:W-:Y:S02]  /*0b80*/  @!P1 IADD3 R28, R28, -R25, RZ ;  /* 0x800000191c1c9210 */ /* 0x000fe40007ffe0ff */
[----:B------:R-:W-:Y:S02]  /*0b90*/  ISETP.NE.AND P1, PT, R2, RZ, PT ;  /* 0x000000ff0200720c */ /* 0x000fe40003f25270 */
[----:B------:R-:W-:-:S11]  /*0ba0*/  @!P2 IADD3 R28, -R28, RZ, RZ ;  /* 0x000000ff1c1ca210 */ /* 0x000fd60007ffe1ff */
[----:B------:R-:W-:-:S05]  /*0bb0*/  @!P1 LOP3.LUT R28, RZ, R2, RZ, 0x33, !PT ;  /* 0x00000002ff1c9212 */ /* 0x000fca00078e33ff */
[----:B0-----:R-:W-:-:S06]  /*0bc0*/  IMAD.WIDE R8, R28, 0x2, R8 ;  /* 0x000000021c087825 */ /* 0x001fcc00078e0208 */
[----:B------:R-:W2:Y:S02]  /*0bd0*/  LDG.E.U16 R8, desc[UR8][R8.64] ;  /* 0x0000000808087981 */ /* 0x000ea4000c1e1500 */
[----:B--2---:R-:W-:-:S05]  /*0be0*/  HADD2.F32 R25, -RZ, R8.H0_H0 ;  /* 0x20000008ff197230 */ /* 0x004fca0000004100 */
[----:B------:R-:W-:-:S07]  /*0bf0*/  FMUL.FTZ R25, R25, UR5 ;  /* 0x0000000519197c20 */ /* 0x000fce0008410000 */
.L_x_366:
[----:B------:R-:W-:Y:S05]  /*0c00*/  BSYNC B1 ;  /* 0x0000000000017941 */ /* 0x000fea0003800000 */
.L_x_365:
        /* <DEDUP_REMOVED lines=12> */
.L_x_364:
[----:B------:R-:W-:Y:S05]  /*0cd0*/  BSYNC B0 ;  /* 0x0000000000007941 */ /* 0x000fea0003800000 */
.L_x_363:
[----:B0-----:R-:W-:Y:S01]  /*0ce0*/  IABS R24, R2 ;  /* 0x0000000200187213 */ /* 0x001fe20000000000 */
[----:B------:R-:W-:Y:S01]  /*0cf0*/  BSSY B0, `(.L_x_367) ;  /* 0x0000039000007945 */ /* 0x000fe20003800000 */
[----:B------:R-:W-:Y:S02]  /*0d00*/  MOV R8, RZ ;  /* 0x000000ff00087202 */ /* 0x000fe40000000f00 */
[----:B--2---:R-:W0:Y:S01]  /*0d10*/  I2F.RP R25, R24 ;  /* 0x0000001800197306 */ /* 0x004e220000209400 */
[----:B------:R-:W-:-:S04]  /*0d20*/  IADD3 R23, R23, 0x8, RZ ;  /* 0x0000000817177810 */ /* 0x000fc80007ffe0ff */
[----:B------:R-:W-:-:S03]  /*0d30*/  ISETP.GE.AND P1, PT, R23, RZ, PT ;  /* 0x000000ff1700720c */ /* 0x000fc60003f26270 */
[----:B0-----:R-:W0:Y:S02]  /*0d40*/  MUFU.RCP R25, R25 ;  /* 0x0000001900197308 */ /* 0x001e240000001000 */
[----:B0-----:R-:W-:Y:S02]  /*0d50*/  IADD3 R28, R25, 0xffffffe, RZ ;  /* 0x0ffffffe191c7810 */ /* 0x001fe40007ffe0ff */
[----:B------:R-:W0:Y:S04]  /*0d60*/  SHFL.BFLY PT, R25, R10, 0x1, 0x1f ;  /* 0x0c201f000a197f89 */ /* 0x000e2800000e0000 */
[----:B------:R-:W1:Y:S02]  /*0d70*/  F2I.FTZ.U32.TRUNC.NTZ R9, R28 ;  /* 0x0000001c00097305 */ /* 0x000e64000021f000 */
[----:B-1----:R-:W-:-:S05]  /*0d80*/  IADD3 R29, RZ, -R9, RZ ;  /* 0x80000009ff1d7210 */ /* 0x002fca0007ffe0ff */
[----:B------:R-:W-:-:S04]  /*0d90*/  IMAD R29, R29, R24, RZ ;  /* 0x000000181d1d7224 */ /* 0x000fc800078e02ff */
[----:B------:R-:W-:Y:S01]  /*0da0*/  IMAD.HI.U32 R8, R9, R29, R8 ;  /* 0x0000001d09087227 */ /* 0x000fe200078e0008 */
[----:B------:R-:W-:Y:S02]  /*0db0*/  IABS R9, R23 ;  /* 0x0000001700097213 */ /* 0x000fe40000000000 */
[----:B------:R-:W1:Y:S01]  /*0dc0*/  S2R R23, SR_TID.X ;  /* 0x0000000000177919 */ /* 0x000e620000002100 */
[----:B------:R-:W-:Y:S02]  /*0dd0*/  SHF.R.S32.HI R29, RZ, 0x1f, R0 ;  /* 0x0000001fff1d7819 */ /* 0x000fe40000011400 */
[----:B------:R-:W-:Y:S02]  /*0de0*/  IMAD.HI.U32 R8, R8, R9, RZ ;  /* 0x0000000908087227 */ /* 0x000fe400078e00ff */
[----:B------:R-:W-:-:S03]  /*0df0*/  LEA.HI R0, R29, R0, RZ, 0x4 ;  /* 0x000000001d007211 */ /* 0x000fc600078f20ff */
[----:B------:R-:W-:Y:S02]  /*0e00*/  IADD3 R8, -R8, RZ, RZ ;  /* 0x000000ff08087210 */ /* 0x000fe40007ffe1ff */
[----:B------:R-:W-:-:S03]  /*0e10*/  SHF.R.S32.HI R0, RZ, 0x4, R0 ;  /* 0x00000004ff007819 */ /* 0x000fc60000011400 */
[----:B------:R-:W-:Y:S02]  /*0e20*/  IMAD R9, R24, R8, R9 ;  /* 0x0000000818097224 */ /* 0x000fe400078e0209 */
[----:B0-----:R-:W-:-:S03]  /*0e30*/  FADD.FTZ R8, R10, R25 ;  /* 0x000000190a087221 */ /* 0x001fc60000010000 */
[----:B------:R-:W-:Y:S02]  /*0e40*/  ISETP.GT.U32.AND P2, PT, R24, R9, PT ;  /* 0x000000091800720c */ /* 0x000fe40003f44070 */
[----:B------:R-:W0:Y:S11]  /*0e50*/  SHFL.BFLY PT, R25, R8, 0x2, 0x1f ;  /* 0x0c401f0008197f89 */ /* 0x000e3600000e0000 */
[----:B------:R-:W-:-:S04]  /*0e60*/  @!P2 IADD3 R9, R9, -R24, RZ ;  /* 0x800000180909a210 */ /* 0x000fc80007ffe0ff */
[----:B------:R-:W-:Y:S01]  /*0e70*/  ISETP.GT.U32.AND P2, PT, R24, R9, PT ;  /* 0x000000091800720c */ /* 0x000fe20003f44070 */
[----:B0-----:R-:W-:-:S12]  /*0e80*/  FADD.FTZ R25, R8, R25 ;  /* 0x0000001908197221 */ /* 0x001fd80000010000 */
[----:B------:R-:W-:Y:S02]  /*0e90*/  @!P2 IADD3 R9, R9, -R24, RZ ;  /* 0x800000180909a210 */ /* 0x000fe40007ffe0ff */
[----:B-1----:R-:W-:Y:S02]  /*0ea0*/  SHF.R.S32.HI R24, RZ, 0x1f, R23 ;  /* 0x0000001fff187819 */ /* 0x002fe40000011417 */
[----:B------:R-:W-:Y:S02]  /*0eb0*/  ISETP.NE.AND P2, PT, R2, RZ, PT ;  /* 0x000000ff0200720c */ /* 0x000fe40003f45270 */
[----:B------:R-:W-:Y:S02]  /*0ec0*/  LEA.HI R24, R24, R23, RZ, 0x5 ;  /* 0x0000001718187211 */ /* 0x000fe400078f28ff */
[----:B------:R-:W-:Y:S02]  /*0ed0*/  @!P1 IADD3 R9, -R9, RZ, RZ ;  /* 0x000000ff09099210 */ /* 0x000fe40007ffe1ff */
[----:B------:R-:W-:-:S04]  /*0ee0*/  SHF.R.S32.HI R23, RZ, 0x5, R24 ;  /* 0x00000005ff177819 */ /* 0x000fc80000011418 */
[----:B------:R-:W-:-:S03]  /*0ef0*/  LEA R0, R23, R0, 0x3 ;  /* 0x0000000017007211 */ /* 0x000fc600078e18ff */
[----:B------:R-:W-:Y:S02]  /*0f00*/  @!P2 LOP3.LUT R9, RZ, R2, RZ, 0x33, !PT ;  /* 0x00000002ff09a212 */ /* 0x000fe400078e33ff */
[----:B------:R-:W-:Y:S01]  /*0f10*/  LEA R0, R0, UR4, 0x2 ;  /* 0x0000000400007c11 */ /* 0x000fe2000f8e10ff */
[----:B------:R-:W-:Y:S06]  /*0f20*/  @P0 BRA `(.L_x_368) ;  /* 0x0000000000540947 */ /* 0x000fec0003800000 */
[----:B------:R-:W-:-:S13]  /*0f30*/  ISETP.GT.AND P1, PT, R22, 0x3, PT ;  /* 0x000000031600780c */ /* 0x000fda0003f24270 */
[----:B------:R-:W0:Y:S01]  /*0f40*/  @!P1 LDC.64 R22, c[0x0][0x218] ;  /* 0x00008600ff169b82 */ /* 0x000e220000000a00 */
[----:B------:R-:W-:Y:S01]  /*0f50*/  FMUL.FTZ R25, R25, 1 ;  /* 0x3f80000019197820 */ /* 0x000fe20000410000 */
[----:B------:R-:W-:Y:S01]  /*0f60*/  UMOV UR6, 0xa0b5ed8d ;  /* 0xa0b5ed8d00067882 */ /* 0x000fe20000000000 */
[----:B------:R-:W-:-:S05]  /*0f70*/  UMOV UR7, 0x3eb0c6f7 ;  /* 0x3eb0c6f700077882 */ /* 0x000fca0000000000 */
[----:B------:R-:W1:Y:S01]  /*0f80*/  @!P1 LDC R24, c[0x0][0x230] ;  /* 0x00008c00ff189b82 */ /* 0x000e620000000800 */
[----:B0-----:R-:W-:-:S05]  /*0f90*/  @!P1 IMAD.WIDE R8, R9, 0x2, R22 ;  /* 0x0000000209089825 */ /* 0x001fca00078e0216 */
[----:B------:R0:W2:Y:S01]  /*0fa0*/  @!P1 LDG.E.U16 R2, desc[UR8][R8.64] ;  /* 0x0000000808029981 */ /* 0x0000a2000c1e1500 */
[----:B------:R-:W3:Y:S01]  /*0fb0*/  F2F.F64.F32 R22, R25 ;  /* 0x0000001900167310 */ /* 0x000ee20000201800 */
[----:B0-----:R-:W-:Y:S01]  /*0fc0*/  MOV R8, 0x3f800000 ;  /* 0x3f80000000087802 */ /* 0x001fe20000000f00 */
[----:B---3--:R-:W-:Y:S01]  /*0fd0*/  DADD R22, R22, UR6 ;  /* 0x0000000616167e29 */ /* 0x008fe20008000000 */
[----:B------:R-:W-:Y:S01]  /*0fe0*/  UMOV UR6, 0xf0000000 ;  /* 0xf000000000067882 */ /* 0x000fe20000000000 */
[----:B------:R-:W-:-:S04]  /*0ff0*/  UMOV UR7, 0x380fffff ;  /* 0x380fffff00077882 */ /* 0x000fc80000000000 */
[----:B------:R-:W0:Y:S02]  /*1000*/  F2F.F32.F64 R10, R22 ;  /* 0x00000016000a7310 */ /* 0x000e240000301000 */
[----:B------:R-:W-:-:S14]  /*1010*/  DSETP.GEU.AND P0, PT, |R22|, UR6, PT ;  /* 0x0000000616007e2a */ /* 0x000fdc000bf0e200 */
[----:B0-----:R-:W-:-:S04]  /*1020*/  @!P0 FMUL R10, R10, 1.175494350822287508e-38 ;  /* 0x008000000a0a8820 */ /* 0x001fc80000400000 */
[----:B------:R-:W0:Y:S01]  /*1030*/  MUFU.RSQ R29, R10 ;  /* 0x0000000a001d7308 */ /* 0x000e220000001400 */
[----:B--2---:R-:W-:-:S05]  /*1040*/  @!P1 HADD2.F32 R2, -RZ, R2.H0_H0 ;  /* 0x20000002ff029230 */ /* 0x004fca0000004100 */
[----:B-1----:R-:W-:-:S04]  /*1050*/  @!P1 FMUL.FTZ R8, R2, R24 ;  /* 0x0000001802089220 */ /* 0x002fc80000410000 */
[----:B0-----:R-:W-:-:S05]  /*1060*/  FMUL.FTZ R8, R29, R8 ;  /* 0x000000081d087220 */ /* 0x001fca0000410000 */
[----:B------:R0:W-:Y:S02]  /*1070*/  STS [R11+0x40], R8 ;  /* 0x000040080b007388 */ /* 0x0001e40000000800 */
.L_x_368:
[----:B------:R-:W-:Y:S05]  /*1080*/  BSYNC B0 ;  /* 0x0000000000007941 */ /* 0x000fea0003800000 */
.L_x_367:
[----:B------:R-:W-:Y:S06]  /*1090*/  BAR.SYNC.DEFER_BLOCKING 0x0 ;  /* 0x0000000000007b1d */ /* 0x000fec0000010000 */
[----:B------:R-:W1:Y:S04]  /*10a0*/  LDS R22, [R3] ;  /* 0x0000000003167984 */ /* 0x000e680000000800 */
[----:B0-----:R-:W0:Y:S04]  /*10b0*/  LDS R11, [R0] ;  /* 0x00000000000b7984 */ /* 0x001e280000000800 */
[----:B------:R-:W2:Y:S04]  /*10c0*/  LDS R9, [R3+0x100] ;  /* 0x0001000003097984 */ /* 0x000ea80000000800 */
[----:B------:R-:W3:Y:S04]  /*10d0*/  LDS R2, [R3+0x80] ;  /* 0x0000800003027984 */ /* 0x000ee80000000800 */
[----:B------:R-:W4:Y:S04]  /*10e0*/  LDS R8, [R0+0x10] ;  /* 0x0000100000087984 */ /* 0x000f280000000800 */
[----:B------:R-:W5:Y:S01]  /*10f0*/  LDS R10, [R0+0x8] ;  /* 0x00000800000a7984 */ /* 0x000f620000000800 */
[----:B-1----:R-:W-:-:S02]  /*1100*/  HADD2.F32 R24, -RZ, R22.H0_H0 ;  /* 0x20000016ff187230 */ /* 0x002fc40000004100 */
[----:B------:R-:W-:-:S03]  /*1110*/  HADD2.F32 R22, -RZ, R22.H1_H1 ;  /* 0x30000016ff167230 */ /* 0x000fc60000004100 */
[C---:B0-----:R-:W-:Y:S02]  /*1120*/  FMUL.FTZ R24, R11.reuse, R24 ;  /* 0x000000180b187220 */ /* 0x041fe40000410000 */
[----:B------:R-:W-:Y:S01]  /*1130*/  FMUL.FTZ R11, R11, R22 ;  /* 0x000000160b0b7220 */ /* 0x000fe20000410000 */
[--C-:B--2---:R-:W-:Y:S02]  /*1140*/  HADD2.F32 R29, -RZ, R9.reuse.H0_H0 ;  /* 0x20000009ff1d7230 */ /* 0x104fe40000004100 */
[----:B------:R-:W-:Y:S02]  /*1150*/  HADD2.F32 R9, -RZ, R9.H1_H1 ;  /* 0x30000009ff097230 */ /* 0x000fe40000004100 */
[--C-:B---3--:R-:W-:Y:S01]  /*1160*/  HADD2.F32 R25, -RZ, R2.reuse.H1_H1 ;  /* 0x30000002ff197230 */ /* 0x108fe20000004100 */
[----:B------:R-:W-:Y:S01]  /*1170*/  F2FP.F16.F32.PACK_AB R11, R11, R24 ;  /* 0x000000180b0b723e */ /* 0x000fe200000000ff */
[----:B------:R-:W-:Y:S01]  /*1180*/  HADD2.F32 R23, -RZ, R2.H0_H0 ;  /* 0x20000002ff177230 */ /* 0x000fe20000004100 */
[----:B------:R-:W-:Y:S01]  /*1190*/  LDS R24, [R0+0x58] ;  /* 0x0000580000187984 */ /* 0x000fe20000000800 */
[C---:B----4-:R-:W-:Y:S01]  /*11a0*/  FMUL.FTZ R29, R8.reuse, R29 ;  /* 0x0000001d081d7220 */ /* 0x050fe20000410000 */
[----:B------:R-:W-:-:S02]  /*11b0*/  FMUL.FTZ R8, R8, R9 ;  /* 0x0000000908087220 */ /* 0x000fc40000410000 */
[----:B------:R-:W0:Y:S01]  /*11c0*/  LDS R2, [R3+0x180] ;  /* 0x0001800003027984 */ /* 0x000e220000000800 */
[C---:B-----5:R-:W-:Y:S01]  /*11d0*/  FMUL.FTZ R22, R10.reuse, R25 ;  /* 0x000000190a167220 */ /* 0x060fe20000410000 */
[----:B------:R-:W-:Y:S01]  /*11e0*/  FMUL.FTZ R23, R10, R23 ;  /* 0x000000170a177220 */ /* 0x000fe20000410000 */
[----:B------:R-:W-:Y:S01]  /*11f0*/  F2FP.F16.F32.PACK_AB R29, R8, R29 ;  /* 0x0000001d081d723e */ /* 0x000fe200000000ff */
[----:B------:R-:W1:Y:S04]  /*1200*/  LDS R25, [R3+0x400] ;  /* 0x0004000003197984 */ /* 0x000e680000000800 */
[----:B------:R2:W-:Y:S04]  /*1210*/  STG.E desc[UR8][R26.64], R11 ;  /* 0x0000000b1a007986 */ /* 0x0005e8000c101908 */
[----:B------:R-:W-:Y:S04]  /*1220*/  LDS R9, [R3+0x480] ;  /* 0x0004800003097984 */ /* 0x000fe80000000800 */
[----:B------:R-:W3:Y:S04]  /*1230*/  LDS R26, [R0+0x18] ;  /* 0x00001800001a7984 */ /* 0x000ee80000000800 */
[----:B------:R-:W4:Y:S01]  /*1240*/  LDS R8, [R3+0x500] ;  /* 0x0005000003087984 */ /* 0x000f220000000800 */
[----:B--2---:R-:W-:-:S03]  /*1250*/  F2FP.F16.F32.PACK_AB R27, R22, R23 ;  /* 0x00000017161b723e */ /* 0x004fc600000000ff */
[----:B------:R-:W2:Y:S04]  /*1260*/  LDS R11, [R3+0x580] ;  /* 0x00058000030b7984 */ /* 0x000ea80000000800 */
[----:B------:R-:W5:Y:S04]  /*1270*/  LDS R10, [R0+0x40] ;  /* 0x00004000000a7984 */ /* 0x000f680000000800 */
[----:B------:R-:W5:Y:S04]  /*1280*/  LDS R22, [R0+0x48] ;  /* 0x0000480000167984 */ /* 0x000f680000000800 */
[----:B------:R-:W5:Y:S04]  /*1290*/  LDS R23, [R0+0x50] ;  /* 0x0000500000177984 */ /* 0x000f680000000800 */
[----:B------:R1:W-:Y:S01]  /*12a0*/  STG.E desc[UR8][R20.64], R27 ;  /* 0x0000001b14007986 */ /* 0x0003e2000c101908 */
[----:B0-----:R-:W-:-:S03]  /*12b0*/  HADD2.F32 R28, -RZ, R2.H0_H0 ;  /* 0x20000002ff1c7230 */ /* 0x001fc60000004100 */
[----:B------:R0:W-:Y:S01]  /*12c0*/  STG.E desc[UR8][R18.64], R29 ;  /* 0x0000001d12007986 */ /* 0x0001e2000c101908 */
[--C-:B-1----:R-:W-:Y:S02]  /*12d0*/  HADD2.F32 R21, -RZ, R25.reuse.H0_H0 ;  /* 0x20000019ff157230 */ /* 0x102fe40000004100 */
[----:B------:R-:W-:Y:S02]  /*12e0*/  HADD2.F32 R27, -RZ, R25.H1_H1 ;  /* 0x30000019ff1b7230 */ /* 0x000fe40000004100 */
[----:B0-----:R-:W-:Y:S02]  /*12f0*/  HADD2.F32 R19, -RZ, R2.H1_H1 ;  /* 0x30000002ff137230 */ /* 0x001fe40000004100 */
[----:B---3--:R-:W-:Y:S01]  /*1300*/  FMUL.FTZ R2, R26, R28 ;  /* 0x0000001c1a027220 */ /* 0x008fe20000410000 */
[--C-:B------:R-:W-:Y:S02]  /*1310*/  HADD2.F32 R0, -RZ, R9.reuse.H0_H0 ;  /* 0x20000009ff007230 */ /* 0x100fe40000004100 */
[----:B------:R-:W-:-:S02]  /*1320*/  HADD2.F32 R9, -RZ, R9.H1_H1 ;  /* 0x30000009ff097230 */ /* 0x000fc40000004100 */
[----:B------:R-:W-:Y:S01]  /*1330*/  FMUL.FTZ R3, R26, R19 ;  /* 0x000000131a037220 */ /* 0x000fe20000410000 */
[--C-:B----4-:R-:W-:Y:S02]  /*1340*/  HADD2.F32 R18, -RZ, R8.reuse.H0_H0 ;  /* 0x20000008ff127230 */ /* 0x110fe40000004100 */
[----:B------:R-:W-:Y:S02]  /*1350*/  HADD2.F32 R8, -RZ, R8.H1_H1 ;  /* 0x30000008ff087230 */ /* 0x000fe40000004100 */
[--C-:B--2---:R-:W-:Y:S01]  /*1360*/  HADD2.F32 R19, -RZ, R11.reuse.H0_H0 ;  /* 0x2000000bff137230 */ /* 0x104fe20000004100 */
[----:B------:R-:W-:Y:S01]  /*1370*/  F2FP.F16.F32.PACK_AB R3, R3, R2 ;  /* 0x000000020303723e */ /* 0x000fe200000000ff */
[----:B------:R-:W-:Y:S02]  /*1380*/  HADD2.F32 R11, -RZ, R11.H1_H1 ;  /* 0x3000000bff0b7230 */ /* 0x000fe40000004100 */
[C---:B-----5:R-:W-:Y:S01]  /*1390*/  FMUL.FTZ R25, R10.reuse, R21 ;  /* 0x000000150a197220 */ /* 0x060fe20000410000 */
[----:B------:R-:W-:Y:S01]  /*13a0*/  FMUL.FTZ R10, R10, R27 ;  /* 0x0000001b0a0a7220 */ /* 0x000fe20000410000 */
[----:B------:R-:W-:Y:S01]  /*13b0*/  FMUL.FTZ R19, R24, R19 ;  /* 0x0000001318137220 */ /* 0x000fe20000410000 */
[C---:B------:R-:W-:Y:S01]  /*13c0*/  FMUL.FTZ R0, R22.reuse, R0 ;  /* 0x0000000016007220 */ /* 0x040fe20000410000 */
[----:B------:R-:W-:Y:S01]  /*13d0*/  FMUL.FTZ R9, R22, R9 ;  /* 0x0000000916097220 */ /* 0x000fe20000410000 */
[----:B------:R-:W-:Y:S01]  /*13e0*/  FMUL.FTZ R24, R24, R11 ;  /* 0x0000000b18187220 */ /* 0x000fe20000410000 */
[----:B------:R-:W-:Y:S01]  /*13f0*/  F2FP.F16.F32.PACK_AB R25, R10, R25 ;  /* 0x000000190a19723e */ /* 0x000fe200000000ff */
[C---:B------:R-:W-:Y:S01]  /*1400*/  FMUL.FTZ R18, R23.reuse, R18 ;  /* 0x0000001217127220 */ /* 0x040fe20000410000 */
[----:B------:R-:W-:Y:S01]  /*1410*/  FMUL.FTZ R23, R23, R8 ;  /* 0x0000000817177220 */ /* 0x000fe20000410000 */
[----:B------:R-:W-:Y:S01]  /*1420*/  F2FP.F16.F32.PACK_AB R9, R9, R0 ;  /* 0x000000000909723e */ /* 0x000fe200000000ff */
[----:B------:R-:W-:Y:S01]  /*1430*/  STG.E desc[UR8][R16.64], R3 ;  /* 0x0000000310007986 */ /* 0x000fe2000c101908 */
[----:B------:R-:W-:-:S02]  /*1440*/  F2FP.F16.F32.PACK_AB R19, R24, R19 ;  /* 0x000000131813723e */ /* 0x000fc400000000ff */
[----:B------:R-:W-:Y:S01]  /*1450*/  F2FP.F16.F32.PACK_AB R23, R23, R18 ;  /* 0x000000121717723e */ /* 0x000fe200000000ff */
[----:B------:R-:W-:Y:S04]  /*1460*/  STG.E desc[UR8][R14.64], R25 ;  /* 0x000000190e007986 */ /* 0x000fe8000c101908 */
[----:B------:R-:W-:Y:S04]  /*1470*/  STG.E desc[UR8][R12.64], R9 ;  /* 0x000000090c007986 */ /* 0x000fe8000c101908 */
[----:B------:R-:W-:Y:S04]  /*1480*/  STG.E desc[UR8][R6.64], R23 ;  /* 0x0000001706007986 */ /* 0x000fe8000c101908 */
[----:B------:R-:W-:Y:S01]  /*1490*/  STG.E desc[UR8][R4.64], R19 ;  /* 0x0000001304007986 */ /* 0x000fe2000c101908 */
[----:B------:R-:W-:Y:S05]  /*14a0*/  EXIT ;  /* 0x000000000000794d */ /* 0x000fea0003800000 */
.L_x_369:
        /* <DEDUP_REMOVED lines=13> */
.L_x_424:


//--------------------- .text._ZN17fastertransformer16normalize_kernelI6__halfEEvPaPKT_iiiiff --------------------------
	.section	.text._ZN17fastertransformer16normalize_kernelI6__halfEEvPaPKT_iiiiff,"ax",@progbits
	.align	128
        .global         _ZN17fastertransformer16normalize_kernelI6__halfEEvPaPKT_iiiiff
        .type           _ZN17fastertransformer16normalize_kernelI6__halfEEvPaPKT_iiiiff,@function
        .size           _ZN17fastertransformer16normalize_kernelI6__halfEEvPaPKT_iiiiff,(.L_x_425 - _ZN17fastertransformer16normalize_kernelI6__halfEEvPaPKT_iiiiff)
        .other          _ZN17fastertransformer16normalize_kernelI6__halfEEvPaPKT_iiiiff,@"STO_CUDA_ENTRY STV_DEFAULT"
_ZN17fastertransformer16normalize_kernelI6__halfEEvPaPKT_iiiiff:
.text._ZN17fastertransformer16normalize_kernelI6__halfEEvPaPKT_iiiiff:
[----:B------:R-:W-:Y:S01]  /*0000*/  LDC R1, c[0x0][0x28] ;  /* 0x00000a00ff017b82 */ /* 0x000fe20000000800 */
[----:B------:R-:W0:Y:S07]  /*0010*/  S2R R7, SR_CTAID.Y ;  /* 0x0000000000077919 */ /* 0x000e2e0000002600 */
[----:B------:R-:W1:Y:S01]  /*0020*/  S2UR UR4, SR_CTAID.X ;  /* 0x00000000000479c3 */ /* 0x000e620000002500 */
[----:B------:R-:W-:Y:S01]  /*0030*/  ULDC.64 UR6, c[0x0][0x228] ;  /* 0x00008a0000067ab9 */ /* 0x000fe20000000a00 */
[----:B------:R-:W0:Y:S01]  /*0040*/  S2R R4, SR_CTAID.Z ;  /* 0x0000000000047919 */ /* 0x000e220000002700 */
[----:B------:R-:W2:Y:S05]  /*0050*/  S2R R0, SR_TID.X ;  /* 0x0000000000007919 */ /* 0x000eaa0000002100 */
[----:B------:R-:W3:Y:S08]  /*0060*/  LDC.64 R8, c[0x0][0x218] ;  /* 0x00008600ff087b82 */ /* 0x000ef00000000a00 */
[----:B------:R-:W1:Y:S08]  /*0070*/  LDC R5, c[0x0][0x224] ;  /* 0x00008900ff057b82 */ /* 0x000e700000000800 */
[----:B------:R-:W4:Y:S01]  /*0080*/  LDC.64 R2, c[0x0][0x210] ;  /* 0x00008400ff027b82 */ /* 0x000f220000000a00 */
[----:B---3--:R-:W-:Y:S01]  /*0090*/  ISETP.NE.U32.AND P0, PT, R8, RZ, PT ;  /* 0x000000ff0800720c */ /* 0x008fe20003f05070 */
[----:B0-----:R-:W-:-:S03]  /*00a0*/  IMAD R4, R4, UR6, R7 ;  /* 0x0000000604047c24 */ /* 0x001fc6000f8e0207 */
[----:B------:R-:W-:Y:S01]  /*00b0*/  ISETP.NE.AND.EX P0, PT, R9, RZ, PT, P0 ;  /* 0x000000ff0900720c */ /* 0x000fe20003f05300 */
[----:B-1----:R-:W-:Y:S01]  /*00c0*/  IMAD R4, R4, R5, UR4 ;  /* 0x0000000404047e24 */ /* 0x002fe2000f8e0205 */
[----:B------:R-:W-:-:S03]  /*00d0*/  ULEA.HI UR4, UR7, UR7, URZ, 0x1 ;  /* 0x0000000707047291 */ /* 0x000fc6000f8f083f */
[----:B------:R-:W-:Y:S01]  /*00e0*/  IMAD R4, R4, UR7, RZ ;  /* 0x0000000704047c24 */ /* 0x000fe2000f8e02ff */
[----:B------:R-:W-:Y:S01]  /*00f0*/  USHF.R.S32.HI UR4, URZ, 0x1, UR4 ;  /* 0x000000013f047899 */ /* 0x000fe20008011404 */
[----:B------:R-:W-:-:S03]  /*0100*/  ULDC.64 UR6, c[0x0][0x208] ;  /* 0x0000820000067ab9 */ /* 0x000fc60000000a00 */
[----:B------:R-:W-:-:S03]  /*0110*/  LEA.HI R5, R4, R4, RZ, 0x1 ;  /* 0x0000000404057211 */ /* 0x000fc600078f08ff */
[----:B------:R-:W0:Y:S01]  /*0120*/  @P0 LDC.64 R8, c[0x0][0x218] ;  /* 0x00008600ff080b82 */ /* 0x000e220000000a00 */
[----:B--2---:R-:W-:Y:S02]  /*0130*/  ISETP.GE.AND P1, PT, R0, UR4, PT ;  /* 0x0000000400007c0c */ /* 0x004fe4000bf26270 */
[----:B------:R-:W-:-:S05]  /*0140*/  LEA.HI.SX32 R5, R5, R0, 0x1f ;  /* 0x0000000005057211 */ /* 0x000fca00078ffaff */
[----:B----4-:R-:W-:-:S06]  /*0150*/  IMAD.WIDE R2, R5, 0x2, R2 ;  /* 0x0000000205027825 */ /* 0x010fcc00078e0202 */
[----:B------:R-:W2:Y:S01]  /*0160*/  @!P1 LDG.E.U16 R11, desc[UR6][R2.64] ;  /* 0x00000006020b9981 */ /* 0x000ea2000c1e1500 */
[----:B------:R-:W1:Y:S08]  /*0170*/  LDC R12, c[0x0][RZ] ;  /* 0x00000000ff0c7b82 */ /* 0x000e700000000800 */
[----:B------:R-:W3:Y:S01]  /*0180*/  @!P1 LDC R10, c[0x0][0x230] ;  /* 0x00008c00ff0a9b82 */ /* 0x000ee20000000800 */
[----:B0-----:R-:W-:-:S06]  /*0190*/  @P0 IMAD.WIDE R8, R7, 0x2, R8 ;  /* 0x0000000207080825 */ /* 0x001fcc00078e0208 */
[----:B------:R-:W4:Y:S01]  /*01a0*/  @P0 LDG.E.U16 R8, desc[UR6][R8.64] ;  /* 0x0000000608080981 */ /* 0x000f22000c1e1500 */
[----:B------:R-:W-:Y:S02]  /*01b0*/  CS2R R4, SRZ ;  /* 0x0000000000047805 */ /* 0x000fe4000001ff00 */
[----:B-1----:R-:W-:Y:S01]  /*01c0*/  ISETP.GE.U32.AND P2, PT, R12, 0x21, PT ;  /* 0x000000210c00780c */ /* 0x002fe20003f46070 */
[----:B--2---:R-:W3:Y:S08]  /*01d0*/  @!P1 I2F.S8 R6, R11.B1 ;  /* 0x1000000b00069306 */ /* 0x004ef00000001400 */
[----:B------:R-:W0:Y:S01]  /*01e0*/  @!P1 I2F.S8 R7, R11 ;  /* 0x0000000b00079306 */ /* 0x000e220000001400 */
[----:B---3--:R-:W-:Y:S01]  /*01f0*/  @!P1 FMUL.FTZ R4, R6, R10 ;  /* 0x0000000a06049220 */ /* 0x008fe20000410000 */
[----:B------:R-:W-:-:S05]  /*0200*/  HFMA2.MMA R6, -RZ, RZ, 1.875, 0 ;  /* 0x3f800000ff067435 */ /* 0x000fca00000001ff */
[----:B----4-:R-:W-:Y:S02]  /*0210*/  @P0 HADD2.F32 R6, -RZ, R8.H0_H0 ;  /* 0x20000008ff060230 */ /* 0x010fe40000004100 */
[----:B0-----:R-:W-:Y:S01]  /*0220*/  @!P1 FMUL.FTZ R5, R7, R10 ;  /* 0x0000000a07059220 */ /* 0x001fe20000410000 */
[----:B------:R-:W-:-:S04]  /*0230*/  FMUL.FTZ R10, R4, R4 ;  /* 0x00000004040a7220 */ /* 0x000fc80000410000 */
[----:B------:R-:W-:Y:S01]  /*0240*/  FFMA.FTZ R14, R5, R5, R10 ;  /* 0x00000005050e7223 */ /* 0x000fe2000001000a */
[----:B------:R-:W-:Y:S06]  /*0250*/  @!P2 BRA `(.L_x_370) ;  /* 0x0000000000a8a947 */ /* 0x000fec0003800000 */
        /* <DEDUP_REMOVED lines=18> */
[----:B------:R-:W-:Y:S02]  /*0380*/  @!P0 IADD3 R12, R8, 0x4, RZ ;  /* 0x00000004080c8810 */ /* 0x000fe40007ffe0ff */
[----:B------:R-:W-:-:S04]  /*0390*/  @!P0 SHF.R.U32.HI R8, RZ, 0x3, R0 ;  /* 0x00000003ff088819 */ /* 0x000fc80000011600 */
[----:B------:R-:W-:Y:S01]  /*03a0*/  @!P0 LOP3.LUT R8, R8, 0x1ffffffc, RZ, 0xc0, !PT ;  /* 0x1ffffffc08088812 */ /* 0x000fe200078ec0ff */
[----:B0-----:R-:W-:Y:S01]  /*03b0*/  FADD.FTZ R10, R9, R10 ;  /* 0x0000000a090a7221 */ /* 0x001fe20000010000 */
[----:B-1----:R-:W-:-:S04]  /*03c0*/  @!P0 LEA R9, R13, R12, 0x18 ;  /* 0x0000000c0d098211 */ /* 0x002fc800078ec0ff */
[----:B------:R-:W0:Y:S01]  /*03d0*/  SHFL.BFLY PT, R7, R10, 0x1, 0x1f ;  /* 0x0c201f000a077f89 */ /* 0x000e2200000e0000 */
[----:B------:R-:W-:Y:S02]  /*03e0*/  @!P0 IADD3 R8, R8, R9, RZ ;  /* 0x0000000908088210 */ /* 0x000fe40007ffe0ff */
        /* <DEDUP_REMOVED lines=17> */
.L_x_370:
        /* <DEDUP_REMOVED lines=10> */
.L_x_371:
[----:B------:R-:W-:Y:S01]  /*05a0*/  ISETP.NE.AND P0, PT, R0, RZ, PT ;  /* 0x000000ff0000720c */ /* 0x000fe20003f05270 */
[----:B------:R-:W-:-:S12]  /*05b0*/  BSSY B0, `(.L_x_372) ;  /* 0x0000012000007945 */ /* 0x000fd80003800000 */
[----:B------:R-:W-:Y:S05]  /*05c0*/  @P0 BRA `(.L_x_373) ;  /* 0x0000000000400947 */ /* 0x000fea0003800000 */
        /* <DEDUP_REMOVED lines=13> */
[----:B-1----:R-:W-:Y:S01]  /*06a0*/  ULEA UR4, UR5, UR4, 0x18 ;  /* 0x0000000405047291 */ /* 0x002fe2000f8ec03f */
[----:B0-----:R-:W-:-:S08]  /*06b0*/  FMUL.FTZ R6, R7, R6 ;  /* 0x0000000607067220 */ /* 0x001fd00000410000 */
[----:B------:R0:W-:Y:S03]  /*06c0*/  STS [UR4], R6 ;  /* 0x00000006ff007988 */ /* 0x0001e60008000804 */
.L_x_373:
[----:B------:R-:W-:Y:S05]  /*06d0*/  BSYNC B0 ;  /* 0x0000000000007941 */ /* 0x000fea0003800000 */
.L_x_372:
[----:B------:R-:W-:Y:S06]  /*06e0*/  BAR.SYNC.DEFER_BLOCKING 0x0 ;  /* 0x0000000000007b1d */ /* 0x000fec0000010000 */
[----:B------:R-:W-:Y:S05]  /*06f0*/  @P1 EXIT ;  /* 0x000000000000194d */ /* 0x000fea0003800000 */
[----:B------:R-:W1:Y:S01]  /*0700*/  S2UR UR5, SR_CgaCtaId ;  /* 0x00000000000579c3 */ /* 0x000e620000008800 */
[----:B------:R-:W-:Y:S02]  /*0710*/  UMOV UR4, 0x400 ;  /* 0x0000040000047882 */ /* 0x000fe40000000000 */
[----:B-1----:R-:W-:-:S09]  /*0720*/  ULEA UR4, UR5, UR4, 0x18 ;  /* 0x0000000405047291 */ /* 0x002fd2000f8ec03f */
[----:B------:R-:W1:Y:S01]  /*0730*/  LDS R0, [UR4] ;  /* 0x00000004ff007984 */ /* 0x000e620008000800 */
[----:B------:R-:W-:Y:S01]  /*0740*/  ULDC UR4, c[0x0][0x234] ;  /* 0x00008d0000047ab9 */ /* 0x000fe20000000800 */
[C---:B-1----:R-:W-:Y:S01]  /*0750*/  FMUL.FTZ R5, R0.reuse, R5 ;  /* 0x0000000500057220 */ /* 0x042fe20000410000 */
[----:B------:R-:W-:-:S03]  /*0760*/  FMUL.FTZ R0, R0, R4 ;  /* 0x0000000400007220 */ /* 0x000fc60000410000 */
[----:B------:R-:W-:Y:S01]  /*0770*/  FMUL.FTZ R5, R5, UR4 ;  /* 0x0000000405057c20 */ /* 0x000fe20008410000 */
[----:B------:R-:W-:-:S05]  /*0780*/  FMUL.FTZ R0, R0, UR4 ;  /* 0x0000000400007c20 */ /* 0x000fca0008410000 */
[----:B------:R-:W-:Y:S08]  /*0790*/  F2I.S8.NTZ R5, R5 ;  /* 0x0000000500057305 */ /* 0x000ff00000202100 */
[----:B------:R-:W1:Y:S02]  /*07a0*/  F2I.S8.NTZ R0, R0 ;  /* 0x0000000000007305 */ /* 0x000e640000202100 */
[----:B-1----:R-:W-:-:S05]  /*07b0*/  PRMT R7, R0, 0x7604, R5 ;  /* 0x0000760400077816 */ /* 0x002fca0000000005 */
[----:B------:R-:W-:Y:S01]  /*07c0*/  STG.E.U16 desc[UR6][R2.64], R7 ;  /* 0x0000000702007986 */ /* 0x000fe2000c101506 */
[----:B------:R-:W-:Y:S05]  /*07d0*/  EXIT ;  /* 0x000000000000794d */ /* 0x000fea0003800000 */
.L_x_374:
        /* <DEDUP_REMOVED lines=10> */
.L_x_425:


//--------------------- .text._ZN17fastertransformer16normalize_kernelI7__half26__halfEEvPT_PKT0_iiii --------------------------
	.section	.text._ZN17fastertransformer16normalize_kernelI7__half26__halfEEvPT_PKT0_iiii,"ax",@progbits
	.align	128
        .global         _ZN17fastertransformer16normalize_kernelI7__half26__halfEEvPT_PKT0_iiii
        .type           _ZN17fastertransformer16normalize_kernelI7__half26__halfEEvPT_PKT0_iiii,@function
        .size           _ZN17fastertransformer16normalize_kernelI7__half26__halfEEvPT_PKT0_iiii,(.L_x_426 - _ZN17fastertransformer16normalize_kernelI7__half26__halfEEvPT_PKT0_iiii)
        .other          _ZN17fastertransformer16normalize_kernelI7__half26__halfEEvPT_PKT0_iiii,@"STO_CUDA_ENTRY STV_DEFAULT"
_ZN17fastertransformer16normalize_kernelI7__half26__halfEEvPT_PKT0_iiii:
.text._ZN17fastertransformer16normalize_kernelI7__half26__halfEEvPT_PKT0_iiii:
[----:B------:R-:W0:Y:S01]  /*0000*/  LDC R1, c[0x0][0x28] ;  /* 0x00000a00ff017b82 */ /* 0x000e220000000800 */
[----:B------:R-:W1:Y:S07]  /*0010*/  S2R R7, SR_CTAID.Y ;  /* 0x0000000000077919 */ /* 0x000e6e0000002600 */
[----:B------:R-:W2:Y:S01]  /*0020*/  LDC.64 R10, c[0x0][0x218] ;  /* 0x00008600ff0a7b82 */ /* 0x000ea20000000a00 */
[----:B------:R-:W-:Y:S01]  /*0030*/  ULDC.64 UR6, c[0x0][0x228] ;  /* 0x00008a0000067ab9 */ /* 0x000fe20000000a00 */
[----:B0-----:R-:W-:Y:S01]  /*0040*/  IADD3 R1, R1, -0x8, RZ ;  /* 0xfffffff801017810 */ /* 0x001fe20007ffe0ff */
[----:B------:R-:W1:Y:S01]  /*0050*/  S2R R0, SR_CTAID.Z ;  /* 0x0000000000007919 */ /* 0x000e620000002700 */
[----:B------:R-:W-:Y:S01]  /*0060*/  ULDC UR5, c[0x0][0x20] ;  /* 0x0000080000057ab9 */ /* 0x000fe20000000800 */
[----:B------:R-:W-:Y:S01]  /*0070*/  ULDC.64 UR8, c[0x0][0x208] ;  /* 0x0000820000087ab9 */ /* 0x000fe20000000a00 */
[----:B------:R-:W-:Y:S01]  /*0080*/  IADD3 R13, P2, R1, UR5, RZ ;  /* 0x00000005010d7c10 */ /* 0x000fe2000ff5e0ff */
[----:B------:R-:W0:Y:S01]  /*0090*/  S2R R8, SR_TID.X ;  /* 0x0000000000087919 */ /* 0x000e220000002100 */
[----:B------:R-:W3:Y:S01]  /*00a0*/  S2UR UR4, SR_CTAID.X ;  /* 0x00000000000479c3 */ /* 0x000ee20000002500 */
[----:B------:R-:W-:Y:S01]  /*00b0*/  ULDC UR5, c[0x0][0x24] ;  /* 0x0000090000057ab9 */ /* 0x000fe20000000800 */
[----:B------:R4:W-:Y:S06]  /*00c0*/  STL [R1], RZ ;  /* 0x000000ff01007387 */ /* 0x0009ec0000100800 */
[----:B------:R-:W3:Y:S01]  /*00d0*/  LDC R5, c[0x0][0x224] ;  /* 0x00008900ff057b82 */ /* 0x000ee20000000800 */
[----:B--2---:R-:W-:-:S07]  /*00e0*/  ISETP.NE.U32.AND P0, PT, R10, RZ, PT ;  /* 0x000000ff0a00720c */ /* 0x004fce0003f05070 */
[----:B------:R-:W2:Y:S01]  /*00f0*/  LDC.64 R2, c[0x0][0x210] ;  /* 0x00008400ff027b82 */ /* 0x000ea20000000a00 */
[----:B------:R-:W-:Y:S02]  /*0100*/  ISETP.NE.AND.EX P0, PT, R11, RZ, PT, P0 ;  /* 0x000000ff0b00720c */ /* 0x000fe40003f05300 */
[----:B------:R-:W-:Y:S01]  /*0110*/  IADD3.X R11, RZ, UR5, RZ, P2, !PT ;  /* 0x00000005ff0b7c10 */ /* 0x000fe200097fe4ff */
[----:B-1----:R-:W-:-:S04]  /*0120*/  IMAD R0, R0, UR6, R7 ;  /* 0x0000000600007c24 */ /* 0x002fc8000f8e0207 */
[----:B---3--:R-:W-:Y:S01]  /*0130*/  IMAD R0, R0, R5, UR4 ;  /* 0x0000000400007e24 */ /* 0x008fe2000f8e0205 */
[----:B------:R-:W-:-:S05]  /*0140*/  ULEA.HI UR4, UR7, UR7, URZ, 0x1 ;  /* 0x0000000707047291 */ /* 0x000fca000f8f083f */
[----:B------:R-:W1:Y:S01]  /*0150*/  @P0 LDC.64 R4, c[0x0][0x218] ;  /* 0x00008600ff040b82 */ /* 0x000e620000000a00 */
[----:B------:R-:W-:Y:S01]  /*0160*/  IMAD R0, R0, UR7, RZ ;  /* 0x0000000700007c24 */ /* 0x000fe2000f8e02ff */
[----:B------:R-:W-:-:S04]  /*0170*/  USHF.R.S32.HI UR4, URZ, 0x1, UR4 ;  /* 0x000000013f047899 */ /* 0x000fc80008011404 */
[----:B------:R-:W-:Y:S02]  /*0180*/  LEA.HI R9, R0, R0, RZ, 0x1 ;  /* 0x0000000000097211 */ /* 0x000fe400078f08ff */
[----:B0-----:R-:W-:Y:S02]  /*0190*/  ISETP.GE.AND P1, PT, R8, UR4, PT ;  /* 0x0000000408007c0c */ /* 0x001fe4000bf26270 */
[----:B------:R-:W-:-:S05]  /*01a0*/  LEA.HI.SX32 R9, R9, R8, 0x1f ;  /* 0x0000000809097211 */ /* 0x000fca00078ffaff */
[----:B--2---:R-:W-:-:S03]  /*01b0*/  IMAD.WIDE R2, R9, 0x4, R2 ;  /* 0x0000000409027825 */ /* 0x004fc600078e0202 */
[----:B------:R-:W-:Y:S02]  /*01c0*/  SEL R12, R2, R13, !P1 ;  /* 0x0000000d020c7207 */ /* 0x000fe40004800000 */
[----:B------:R-:W-:Y:S01]  /*01d0*/  SEL R13, R3, R11, !P1 ;  /* 0x0000000b030d7207 */ /* 0x000fe20004800000 */
[----:B-1----:R-:W-:-:S04]  /*01e0*/  @P0 IMAD.WIDE R4, R7, 0x2, R4 ;  /* 0x0000000207040825 */ /* 0x002fc800078e0204 */
[----:B------:R-:W2:Y:S04]  /*01f0*/  LD.E R3, desc[UR8][R12.64] ;  /* 0x000000080c037980 */ /* 0x000ea8000c101900 */
[----:B------:R-:W3:Y:S01]  /*0200*/  @P0 LDG.E.U16 R4, desc[UR8][R4.64] ;  /* 0x0000000804040981 */ /* 0x000ee2000c1e1500 */
[----:B------:R-:W0:Y:S01]  /*0210*/  LDC R7, c[0x0][RZ] ;  /* 0x00000000ff077b82 */ /* 0x000e220000000800 */
[----:B------:R-:W-:Y:S01]  /*0220*/  HFMA2.MMA R2, -RZ, RZ, 1.875, 0 ;  /* 0x3f800000ff027435 */ /* 0x000fe200000001ff */
[----:B------:R-:W-:Y:S02]  /*0230*/  SHF.R.S32.HI R10, RZ, 0x1f, R9 ;  /* 0x0000001fff0a7819 */ /* 0x000fe40000011409 */
[----:B0-----:R-:W-:Y:S01]  /*0240*/  ISETP.GE.U32.AND P1, PT, R7, 0x21, PT ;  /* 0x000000210700780c */ /* 0x001fe20003f26070 */
[----:B--2---:R-:W-:-:S02]  /*0250*/  HADD2.F32 R0, -RZ, R3.H1_H1 ;  /* 0x30000003ff007230 */ /* 0x004fc40000004100 */
[----:B------:R-:W-:Y:S02]  /*0260*/  HADD2.F32 R3, -RZ, R3.H0_H0 ;  /* 0x20000003ff037230 */ /* 0x000fe40000004100 */
[----:B---3--:R-:W-:Y:S02]  /*0270*/  @P0 HADD2.F32 R2, -RZ, R4.H0_H0 ;  /* 0x20000004ff020230 */ /* 0x008fe40000004100 */
[----:B------:R-:W-:-:S04]  /*0280*/  FMUL.FTZ R6, R0, R0 ;  /* 0x0000000000067220 */ /* 0x000fc80000410000 */
[----:B------:R-:W-:Y:S02]  /*0290*/  FFMA.FTZ R6, R3, R3, R6 ;  /* 0x0000000303067223 */ /* 0x000fe40000010006 */
[----:B----4-:R-:W-:Y:S05]  /*02a0*/  @!P1 BRA `(.L_x_375) ;  /* 0x0000000000a89947 */ /* 0x010fea0003800000 */
[----:B------:R-:W0:Y:S01]  /*02b0*/  SHFL.BFLY PT, R5, R6, 0x10, 0x1f ;  /* 0x0e001f0006057f89 */ /* 0x000e2200000e0000 */
[----:B------:R-:W-:Y:S02]  /*02c0*/  I2FP.F32.U32 R7, R7 ;  /* 0x0000000700077245 */ /* 0x000fe40000201000 */
[----:B------:R-:W-:-:S03]  /*02d0*/  I2FP.F32.U32 R14, R8 ;  /* 0x00000008000e7245 */ /* 0x000fc60000201000 */
[----:B------:R-:W-:Y:S01]  /*02e0*/  FMUL.FTZ R13, R7, 0.03125 ;  /* 0x3d000000070d7820 */ /* 0x000fe20000410000 */
[----:B------:R-:W-:-:S04]  /*02f0*/  LOP3.LUT P0, R7, R8, 0x1f, RZ, 0xc0, !PT ;  /* 0x0000001f08077812 */ /* 0x000fc8000780c0ff */
[----:B------:R-:W-:-:S09]  /*0300*/  FSETP.GT.FTZ.AND P1, PT, R13, R14, PT ;  /* 0x0000000e0d00720b */ /* 0x000fd20003f34000 */
[----:B------:R-:W1:Y:S01]  /*0310*/  @!P0 S2R R13, SR_CgaCtaId ;  /* 0x00000000000d8919 */ /* 0x000e620000008800 */
[----:B0-----:R-:W-:-:S03]  /*0320*/  FADD.FTZ R5, R6, R5 ;  /* 0x0000000506057221 */ /* 0x001fc60000010000 */
[----:B------:R-:W0:Y:S01]  /*0330*/  @P1 S2R R15, SR_CgaCtaId ;  /* 0x00000000000f1919 */ /* 0x000e220000008800 */
[----:B------:R-:W-:Y:S01]  /*0340*/  @P1 MOV R14, 0x400 ;  /* 0x00000400000e1802 */ /* 0x000fe20000000f00 */
[----:B------:R-:W2:Y:S03]  /*0350*/  SHFL.BFLY PT, R4, R5, 0x8, 0x1f ;  /* 0x0d001f0005047f89 */ /* 0x000ea600000e0000 */
[----:B------:R-:W-:Y:S01]  /*0360*/  @P1 IADD3 R14, R14, 0x4, RZ ;  /* 0x000000040e0e1810 */ /* 0x000fe20007ffe0ff */
[----:B--2---:R-:W-:-:S03]  /*0370*/  FADD.FTZ R4, R5, R4 ;  /* 0x0000000405047221 */ /* 0x004fc60000010000 */
[----:B0-----:R-:W-:Y:S02]  /*0380*/  @P1 LEA R14, R15, R14, 0x18 ;  /* 0x0000000e0f0e1211 */ /* 0x001fe400078ec0ff */
[----:B------:R-:W0:Y:S02]  /*0390*/  SHFL.BFLY PT, R11, R4, 0x4, 0x1f ;  /* 0x0c801f00040b7f89 */ /* 0x000e2400000e0000 */
[----:B------:R-:W-:Y:S01]  /*03a0*/  @P1 LEA R7, R7, R14, 0x2 ;  /* 0x0000000e07071211 */ /* 0x000fe200078e10ff */
[----:B0-----:R-:W-:Y:S01]  /*03b0*/  FADD.FTZ R11, R4, R11 ;  /* 0x0000000b040b7221 */ /* 0x001fe20000010000 */
[----:B------:R-:W-:-:S04]  /*03c0*/  @!P0 MOV R4, 0x400 ;  /* 0x0000040000048802 */ /* 0x000fc80000000f00 */
[----:B------:R-:W0:Y:S01]  /*03d0*/  SHFL.BFLY PT, R12, R11, 0x2, 0x1f ;  /* 0x0c401f000b0c7f89 */ /* 0x000e2200000e0000 */
[----:B------:R-:W-:Y:S02]  /*03e0*/  @!P0 IADD3 R6, R4, 0x4, RZ ;  /* 0x0000000404068810 */ /* 0x000fe40007ffe0ff */
[----:B------:R-:W-:-:S04]  /*03f0*/  @!P0 SHF.R.U32.HI R4, RZ, 0x3, R8 ;  /* 0x00000003ff048819 */ /* 0x000fc80000011608 */
[----:B------:R-:W-:Y:S01]  /*0400*/  @!P0 LOP3.LUT R4, R4, 0x1ffffffc, RZ, 0xc0, !PT ;  /* 0x1ffffffc04048812 */ /* 0x000fe200078ec0ff */
[----:B0-----:R-:W-:Y:S01]  /*0410*/  FADD.FTZ R12, R11, R12 ;  /* 0x0000000c0b0c7221 */ /* 0x001fe20000010000 */
[----:B-1----:R-:W-:Y:S02]  /*0420*/  @!P0 LEA R11, R13, R6, 0x18 ;  /* 0x000000060d0b8211 */ /* 0x002fe400078ec0ff */
[----:B------:R-:W-:Y:S02]  /*0430*/  MOV R6, RZ ;  /* 0x000000ff00067202 */ /* 0x000fe40000000f00 */
[----:B------:R-:W0:Y:S01]  /*0440*/  SHFL.BFLY PT, R5, R12, 0x1, 0x1f ;  /* 0x0c201f000c057f89 */ /* 0x000e2200000e0000 */
[----:B------:R-:W-:Y:S01]  /*0450*/  @!P0 IADD3 R4, R4, R11, RZ ;  /* 0x0000000b04048210 */ /* 0x000fe20007ffe0ff */
[----:B0-----:R-:W-:-:S05]  /*0460*/  FADD.FTZ R5, R12, R5 ;  /* 0x000000050c057221 */ /* 0x001fca0000010000 */
        /* <DEDUP_REMOVED lines=14> */
.L_x_375:
        /* <DEDUP_REMOVED lines=10> */
.L_x_376:
[----:B------:R-:W-:Y:S01]  /*05f0*/  ISETP.NE.AND P0, PT, R8, RZ, PT ;  /* 0x000000ff0800720c */ /* 0x000fe20003f05270 */
[----:B------:R-:W-:-:S12]  /*0600*/  BSSY B0, `(.L_x_377) ;  /* 0x0000012000007945 */ /* 0x000fd80003800000 */
[----:B------:R-:W-:Y:S05]  /*0610*/  @P0 BRA `(.L_x_378) ;  /* 0x0000000000400947 */ /* 0x000fea0003800000 */
        /* <DEDUP_REMOVED lines=13> */
[----:B-1----:R-:W-:Y:S01]  /*06f0*/  ULEA UR5, UR6, UR5, 0x18 ;  /* 0x0000000506057291 */ /* 0x002fe2000f8ec03f */
[----:B0-----:R-:W-:-:S08]  /*0700*/  FMUL.FTZ R2, R7, R2 ;  /* 0x0000000207027220 */ /* 0x001fd00000410000 */
[----:B------:R0:W-:Y:S03]  /*0710*/  STS [UR5], R2 ;  /* 0x00000002ff007988 */ /* 0x0001e60008000805 */
.L_x_378:
[----:B------:R-:W-:Y:S05]  /*0720*/  BSYNC B0 ;  /* 0x0000000000007941 */ /* 0x000fea0003800000 */
.L_x_377:
[----:B------:R-:W1:Y:S08]  /*0730*/  S2UR UR6, SR_CgaCtaId ;  /* 0x00000000000679c3 */ /* 0x000e700000008800 */
[----:B------:R-:W-:Y:S01]  /*0740*/  BAR.SYNC.DEFER_BLOCKING 0x0 ;  /* 0x0000000000007b1d */ /* 0x000fe20000010000 */
[----:B------:R-:W-:-:S05]  /*0750*/  ISETP.GE.AND P0, PT, R8, UR4, PT ;  /* 0x0000000408007c0c */ /* 0x000fca000bf06270 */
[----:B------:R-:W-:Y:S02]  /*0760*/  UMOV UR5, 0x400 ;  /* 0x0000040000057882 */ /* 0x000fe40000000000 */
[----:B-1----:R-:W-:-:S09]  /*0770*/  ULEA UR5, UR6, UR5, 0x18 ;  /* 0x0000000506057291 */ /* 0x002fd2000f8ec03f */
[----:B0-----:R-:W0:Y:S02]  /*0780*/  LDS R2, [UR5] ;  /* 0x00000005ff027984 */ /* 0x001e240008000800 */
[----:B0-----:R-:W-:Y:S01]  /*0790*/  FMUL.FTZ R4, R3, R2 ;  /* 0x0000000203047220 */ /* 0x001fe20000410000 */
[----:B------:R-:W-:Y:S06]  /*07a0*/  @P0 EXIT ;  /* 0x000000000000094d */ /* 0x000fec0003800000 */
[----:B------:R-:W-:Y:S01]  /*07b0*/  ULDC.64 UR4, c[0x0][0x210] ;  /* 0x0000840000047ab9 */ /* 0x000fe20000000a00 */
[----:B------:R-:W-:Y:S01]  /*07c0*/  FMUL.FTZ R5, R0, R2 ;  /* 0x0000000200057220 */ /* 0x000fe20000410000 */
[----:B------:R-:W-:-:S04]  /*07d0*/  LEA R2, P0, R9, UR4, 0x2 ;  /* 0x0000000409027c11 */ /* 0x000fc8000f8010ff */
[----:B------:R-:W-:Y:S02]  /*07e0*/  LEA.HI.X R3, R9, UR5, R10, 0x2, P0 ;  /* 0x0000000509037c11 */ /* 0x000fe400080f140a */
[----:B------:R-:W-:-:S05]  /*07f0*/  F2FP.F16.F32.PACK_AB R5, R5, R4 ;  /* 0x000000040505723e */ /* 0x000fca00000000ff */
[----:B------:R-:W-:Y:S01]  /*0800*/  STG.E desc[UR8][R2.64], R5 ;  /* 0x0000000502007986 */ /* 0x000fe2000c101908 */
[----:B------:R-:W-:Y:S05]  /*0810*/  EXIT ;  /* 0x000000000000794d */ /* 0x000fea0003800000 */
.L_x_379:
        /* <DEDUP_REMOVED lines=14> */
.L_x_426:


//--------------------- .text._ZN17fastertransformer30normalize_for_FMHA_INT8_kernelEP5char2PK6__halfiiiiffff --------------------------
	.section	.text._ZN17fastertransformer30normalize_for_FMHA_INT8_kernelEP5char2PK6__halfiiiiffff,"ax",@progbits
	.align	128
        .global         _ZN17fastertransformer30normalize_for_FMHA_INT8_kernelEP5char2PK6__halfiiiiffff
        .type           _ZN17fastertransformer30normalize_for_FMHA_INT8_kernelEP5char2PK6__halfiiiiffff,@function
        .size           _ZN17fastertransformer30normalize_for_FMHA_INT8_kernelEP5char2PK6__halfiiiiffff,(.L_x_427 - _ZN17fastertransformer30normalize_for_FMHA_INT8_kernelEP5char2PK6__halfiiiiffff)
        .other          _ZN17fastertransformer30normalize_for_FMHA_INT8_kernelEP5char2PK6__halfiiiiffff,@"STO_CUDA_ENTRY STV_DEFAULT"
_ZN17fastertransformer30normalize_for_FMHA_INT8_kernelEP5char2PK6__halfiiiiffff:
.text._ZN17fastertransformer30normalize_for_FMHA_INT8_kernelEP5char2PK6__halfiiiiffff:
[----:B------:R-:W-:Y:S01]  /*0000*/  LDC R1, c[0x0][0x28] ;  /* 0x00000a00ff017b82 */ /* 0x000fe20000000800 */
[----:B------:R-:W0:Y:S07]  /*0010*/  S2R R8, SR_CTAID.X ;  /* 0x0000000000087919 */ /* 0x000e2e0000002500 */
[----:B------:R-:W1:Y:S01]  /*0020*/  LDC R2, c[0x0][0x224] ;  /* 0x00008900ff027b82 */ /* 0x000e620000000800 */
[----:B------:R-:W-:Y:S01]  /*0030*/  ULDC.64 UR6, c[0x0][0x208] ;  /* 0x0000820000067ab9 */ /* 0x000fe20000000a00 */
[----:B------:R-:W1:Y:S01]  /*0040*/  S2R R4, SR_CTAID.Y ;  /* 0x0000000000047919 */ /* 0x000e620000002600 */
[----:B------:R-:W1:Y:S05]  /*0050*/  S2R R3, SR_CTAID.Z ;  /* 0x0000000000037919 */ /* 0x000e6a0000002700 */
[----:B------:R-:W2:Y:S01]  /*0060*/  LDC.64 R10, c[0x0][0x228] ;  /* 0x00008a00ff0a7b82 */ /* 0x000ea20000000a00 */
[----:B------:R-:W3:Y:S01]  /*0070*/  S2R R0, SR_TID.X ;  /* 0x0000000000007919 */ /* 0x000ee20000002100 */
[----:B0-----:R-:W-:-:S02]  /*0080*/  SHF.R.U32.HI R5, RZ, 0x1, R8 ;  /* 0x00000001ff057819 */ /* 0x001fc40000011608 */
[----:B------:R-:W-:-:S04]  /*0090*/  LOP3.LUT R8, R8, 0x1, RZ, 0xc0, !PT ;  /* 0x0000000108087812 */ /* 0x000fc800078ec0ff */
[----:B------:R-:W-:Y:S01]  /*00a0*/  ISETP.NE.U32.AND P2, PT, R8, 0x1, PT ;  /* 0x000000010800780c */ /* 0x000fe20003f45070 */
[----:B-1----:R-:W-:Y:S02]  /*00b0*/  IMAD R4, R3, R2, R4 ;  /* 0x0000000203047224 */ /* 0x002fe400078e0204 */
[----:B------:R-:W0:Y:S02]  /*00c0*/  LDC.64 R2, c[0x0][0x210] ;  /* 0x00008400ff027b82 */ /* 0x000e240000000a00 */
[----:B--2---:R-:W-:Y:S01]  /*00d0*/  IMAD R7, R4, R10, R5 ;  /* 0x0000000a04077224 */ /* 0x004fe200078e0205 */
[----:B------:R-:W-:-:S03]  /*00e0*/  LEA.HI R4, R11, R11, RZ, 0x1 ;  /* 0x0000000b0b047211 */ /* 0x000fc600078f08ff */
[----:B------:R-:W-:Y:S01]  /*00f0*/  IMAD R6, R7, 0x3, R8 ;  /* 0x0000000307067824 */ /* 0x000fe200078e0208 */
[----:B------:R-:W-:-:S03]  /*0100*/  SHF.R.S32.HI R7, RZ, 0x1, R4 ;  /* 0x00000001ff077819 */ /* 0x000fc60000011404 */
[----:B------:R-:W-:Y:S01]  /*0110*/  IMAD R6, R6, R11, RZ ;  /* 0x0000000b06067224 */ /* 0x000fe200078e02ff */
[----:B---3--:R-:W-:-:S04]  /*0120*/  ISETP.GE.AND P0, PT, R0, R7, PT ;  /* 0x000000070000720c */ /* 0x008fc80003f06270 */
[----:B------:R-:W-:Y:S02]  /*0130*/  LEA.HI R9, R6, R6, RZ, 0x1 ;  /* 0x0000000606097211 */ /* 0x000fe400078f08ff */
[----:B------:R-:W1:Y:S02]  /*0140*/  @P2 LDC.64 R6, c[0x0][0x218] ;  /* 0x00008600ff062b82 */ /* 0x000e640000000a00 */
[----:B------:R-:W-:-:S05]  /*0150*/  LEA.HI.SX32 R9, R9, R0, 0x1f ;  /* 0x0000000009097211 */ /* 0x000fca00078ffaff */
[----:B0-----:R-:W-:Y:S02]  /*0160*/  IMAD.WIDE R2, R9, 0x2, R2 ;  /* 0x0000000209027825 */ /* 0x001fe400078e0202 */
[----:B------:R-:W0:Y:S03]  /*0170*/  @!P0 LDC R9, c[0x0][0x230] ;  /* 0x00008c00ff098b82 */ /* 0x000e260000000800 */
[----:B------:R-:W2:Y:S01]  /*0180*/  @!P0 LDG.E.U16 R11, desc[UR6][R2.64] ;  /* 0x00000006020b8981 */ /* 0x000ea2000c1e1500 */
[----:B-1----:R-:W-:-:S06]  /*0190*/  @P2 IMAD.WIDE.U32 R6, R5, 0x2, R6 ;  /* 0x0000000205062825 */ /* 0x002fcc00078e0006 */
[----:B------:R1:W3:Y:S01]  /*01a0*/  @P2 LDG.E.U16 R7, desc[UR6][R6.64] ;  /* 0x0000000606072981 */ /* 0x0002e2000c1e1500 */
[----:B------:R-:W-:Y:S01]  /*01b0*/  ISETP.NE.AND P1, PT, R8, RZ, !P0 ;  /* 0x000000ff0800720c */ /* 0x000fe20004725270 */
[----:B------:R-:W4:Y:S01]  /*01c0*/  LDC R13, c[0x0][RZ] ;  /* 0x00000000ff0d7b82 */ /* 0x000f220000000800 */
[----:B------:R-:W-:Y:S01]  /*01d0*/  CS2R R4, SRZ ;  /* 0x0000000000047805 */ /* 0x000fe2000001ff00 */
[----:B-1----:R-:W-:-:S10]  /*01e0*/  HFMA2.MMA R6, -RZ, RZ, 1.875, 0 ;  /* 0x3f800000ff067435 */ /* 0x002fd400000001ff */
[----:B0-----:R-:W0:Y:S01]  /*01f0*/  @P1 LDC R9, c[0x0][0x234] ;  /* 0x00008d00ff091b82 */ /* 0x001e220000000800 */
[----:B------:R-:W-:Y:S02]  /*0200*/  ISETP.NE.AND P1, PT, R8, RZ, PT ;  /* 0x000000ff0800720c */ /* 0x000fe40003f25270 */
[----:B----4-:R-:W-:Y:S01]  /*0210*/  ISETP.GE.U32.AND P3, PT, R13, 0x21, PT ;  /* 0x000000210d00780c */ /* 0x010fe20003f66070 */
[----:B--2---:R-:W0:Y:S08]  /*0220*/  @!P0 I2F.S8 R12, R11.B1 ;  /* 0x1000000b000c8306 */ /* 0x004e300000001400 */
[----:B------:R-:W1:Y:S01]  /*0230*/  @!P0 I2F.S8 R10, R11 ;  /* 0x0000000b000a8306 */ /* 0x000e620000001400 */
[----:B0-----:R-:W-:Y:S01]  /*0240*/  @!P0 FMUL.FTZ R4, R9, R12 ;  /* 0x0000000c09048220 */ /* 0x001fe20000410000 */
[----:B---3--:R-:W-:-:S03]  /*0250*/  @P2 HADD2.F32 R6, -RZ, R7.H0_H0 ;  /* 0x20000007ff062230 */ /* 0x008fc60000004100 */
[----:B------:R-:W-:Y:S01]  /*0260*/  FMUL.FTZ R8, R4, R4 ;  /* 0x0000000404087220 */ /* 0x000fe20000410000 */
[----:B-1----:R-:W-:-:S04]  /*0270*/  @!P0 FMUL.FTZ R5, R9, R10 ;  /* 0x0000000a09058220 */ /* 0x002fc80000410000 */
        /* <DEDUP_REMOVED lines=44> */
.L_x_380:
        /* <DEDUP_REMOVED lines=10> */
.L_x_381:
[----:B------:R-:W-:Y:S01]  /*05e0*/  ISETP.NE.AND P2, PT, R0, RZ, PT ;  /* 0x000000ff0000720c */ /* 0x000fe20003f45270 */
[----:B------:R-:W-:-:S12]  /*05f0*/  BSSY B0, `(.L_x_382) ;  /* 0x0000015000007945 */ /* 0x000fd80003800000 */
[----:B------:R-:W-:Y:S05]  /*0600*/  @P2 BRA `(.L_x_383) ;  /* 0x00000000004c2947 */ /* 0x000fea0003800000 */
[----:B------:R-:W-:Y:S01]  /*0610*/  FMUL.FTZ R11, R11, 1 ;  /* 0x3f8000000b0b7820 */ /* 0x000fe20000410000 */
[----:B------:R-:W-:Y:S01]  /*0620*/  UMOV UR4, 0xa0b5ed8d ;  /* 0xa0b5ed8d00047882 */ /* 0x000fe20000000000 */
[----:B------:R-:W-:Y:S01]  /*0630*/  UMOV UR5, 0x3eb0c6f7 ;  /* 0x3eb0c6f700057882 */ /* 0x000fe20000000000 */
[----:B------:R-:W0:Y:S01]  /*0640*/  LDC R13, c[0x0][0x238] ;  /* 0x00008e00ff0d7b82 */ /* 0x000e220000000800 */
[----:B------:R-:W1:Y:S02]  /*0650*/  F2F.F64.F32 R8, R11 ;  /* 0x0000000b00087310 */ /* 0x000e640000201800 */
[----:B-1----:R-:W-:Y:S01]  /*0660*/  DADD R8, R8, UR4 ;  /* 0x0000000408087e29 */ /* 0x002fe20008000000 */
[----:B------:R-:W-:Y:S01]  /*0670*/  UMOV UR4, 0xf0000000 ;  /* 0xf000000000047882 */ /* 0x000fe20000000000 */
[----:B------:R-:W-:-:S04]  /*0680*/  UMOV UR5, 0x380fffff ;  /* 0x380fffff00057882 */ /* 0x000fc80000000000 */
[----:B------:R-:W1:Y:S02]  /*0690*/  F2F.F32.F64 R0, R8 ;  /* 0x0000000800007310 */ /* 0x000e640000301000 */
[----:B------:R-:W-:Y:S01]  /*06a0*/  DSETP.GEU.AND P2, PT, |R8|, UR4, PT ;  /* 0x0000000408007e2a */ /* 0x000fe2000bf4e200 */
[----:B------:R-:W2:Y:S01]  /*06b0*/  S2UR UR5, SR_CgaCtaId ;  /* 0x00000000000579c3 */ /* 0x000ea20000008800 */
[----:B------:R-:W-:-:S07]  /*06c0*/  UMOV UR4, 0x400 ;  /* 0x0000040000047882 */ /* 0x000fce0000000000 */
[----:B0-----:R-:W0:Y:S05]  /*06d0*/  @P1 LDC R13, c[0x0][0x23c] ;  /* 0x00008f00ff0d1b82 */ /* 0x001e2a0000000800 */
[----:B-1----:R-:W-:-:S04]  /*06e0*/  @!P2 FMUL R0, R0, 1.175494350822287508e-38 ;  /* 0x008000000000a820 */ /* 0x002fc80000400000 */
[----:B------:R-:W1:Y:S01]  /*06f0*/  MUFU.RSQ R7, R0 ;  /* 0x0000000000077308 */ /* 0x000e620000001400 */
[----:B--2---:R-:W-:Y:S01]  /*0700*/  ULEA UR4, UR5, UR4, 0x18 ;  /* 0x0000000405047291 */ /* 0x004fe2000f8ec03f */
[----:B-1----:R-:W-:-:S04]  /*0710*/  FMUL.FTZ R6, R7, R6 ;  /* 0x0000000607067220 */ /* 0x002fc80000410000 */
[----:B0-----:R-:W-:-:S05]  /*0720*/  FMUL.FTZ R6, R6, R13 ;  /* 0x0000000d06067220 */ /* 0x001fca0000410000 */
[----:B------:R0:W-:Y:S02]  /*0730*/  STS [UR4], R6 ;  /* 0x00000006ff007988 */ /* 0x0001e40008000804 */
.L_x_383:
[----:B------:R-:W-:Y:S05]  /*0740*/  BSYNC B0 ;  /* 0x0000000000007941 */ /* 0x000fea0003800000 */
.L_x_382:
[----:B------:R-:W-:Y:S06]  /*0750*/  BAR.SYNC.DEFER_BLOCKING 0x0 ;  /* 0x0000000000007b1d */ /* 0x000fec0000010000 */
[----:B------:R-:W-:Y:S05]  /*0760*/  @P0 EXIT ;  /* 0x000000000000094d */ /* 0x000fea0003800000 */
[----:B------:R-:W1:Y:S01]  /*0770*/  S2UR UR5, SR_CgaCtaId ;  /* 0x00000000000579c3 */ /* 0x000e620000008800 */
[----:B------:R-:W-:Y:S02]  /*0780*/  UMOV UR4, 0x400 ;  /* 0x0000040000047882 */ /* 0x000fe40000000000 */
[----:B-1----:R-:W-:-:S09]  /*0790*/  ULEA UR4, UR5, UR4, 0x18 ;  /* 0x0000000405047291 */ /* 0x002fd2000f8ec03f */
[----:B------:R-:W1:Y:S02]  /*07a0*/  LDS R0, [UR4] ;  /* 0x00000004ff007984 */ /* 0x000e640008000800 */
[C---:B-1----:R-:W-:Y:S01]  /*07b0*/  FMUL.FTZ R5, R0.reuse, R5 ;  /* 0x0000000500057220 */ /* 0x042fe20000410000 */
[----:B------:R-:W-:-:S05]  /*07c0*/  FMUL.FTZ R0, R0, R4 ;  /* 0x0000000400007220 */ /* 0x000fca0000410000 */
[----:B------:R-:W-:Y:S08]  /*07d0*/  F2I.S8.NTZ R5, R5 ;  /* 0x0000000500057305 */ /* 0x000ff00000202100 */
[----:B------:R-:W1:Y:S02]  /*07e0*/  F2I.S8.NTZ R0, R0 ;  /* 0x0000000000007305 */ /* 0x000e640000202100 */
[----:B-1----:R-:W-:-:S05]  /*07f0*/  PRMT R7, R0, 0x7604, R5 ;  /* 0x0000760400077816 */ /* 0x002fca0000000005 */
[----:B------:R-:W-:Y:S01]  /*0800*/  STG.E.U16 desc[UR6][R2.64], R7 ;  /* 0x0000000702007986 */ /* 0x000fe2000c101506 */
[----:B------:R-:W-:Y:S05]  /*0810*/  EXIT ;  /* 0x000000000000794d */ /* 0x000fea0003800000 */
.L_x_384:
        /* <DEDUP_REMOVED lines=14> */
.L_x_427:


//--------------------- .text._ZN17fastertransformer25normalize_for_FMHA_kernelEP7__half2PK6__halfiiiif --------------------------
	.section	.text._ZN17fastertransformer25normalize_for_FMHA_kernelEP7__half2PK6__halfiiiif,"ax",@progbits
	.align	128
        .global         _ZN17fastertransformer25normalize_for_FMHA_kernelEP7__half2PK6__halfiiiif
        .type           _ZN17fastertransformer25normalize_for_FMHA_kernelEP7__half2PK6__halfiiiif,@function
        .size           _ZN17fastertransformer25normalize_for_FMHA_kernelEP7__half2PK6__halfiiiif,(.L_x_428 - _ZN17fastertransformer25normalize_for_FMHA_kernelEP7__half2PK6__halfiiiif)
        .other          _ZN17fastertransformer25normalize_for_FMHA_kernelEP7__half2PK6__halfiiiif,@"STO_CUDA_ENTRY STV_DEFAULT"
_ZN17fastertransformer25normalize_for_FMHA_kernelEP7__half2PK6__halfiiiif:
.text._ZN17fastertransformer25normalize_for_FMHA_kernelEP7__half2PK6__halfiiiif:
[----:B------:R-:W0:Y:S01]  /*0000*/  LDC R1, c[0x0][0x28] ;  /* 0x00000a00ff017b82 */ /* 0x000e220000000800 */
[----:B------:R-:W1:Y:S07]  /*0010*/  S2R R0, SR_CTAID.X ;  /* 0x0000000000007919 */ /* 0x000e6e0000002500 */
[----:B------:R-:W-:Y:S01]  /*0020*/  S2UR UR4, SR_CTAID.Z ;  /* 0x00000000000479c3 */ /* 0x000fe20000002700 */
[----:B------:R-:W-:Y:S01]  /*0030*/  ULDC UR6, c[0x0][0x224] ;  /* 0x0000890000067ab9 */ /* 0x000fe20000000800 */
[----:B0-----:R-:W-:Y:S01]  /*0040*/  IADD3 R1, R1, -0x8, RZ ;  /* 0xfffffff801017810 */ /* 0x001fe20007ffe0ff */
[----:B------:R-:W0:Y:S04]  /*0050*/  S2R R8, SR_TID.X ;  /* 0x0000000000087919 */ /* 0x000e280000002100 */
[----:B------:R2:W-:Y:S01]  /*0060*/  STL [R1], RZ ;  /* 0x000000ff01007387 */ /* 0x0005e20000100800 */
[----:B------:R-:W3:Y:S08]  /*0070*/  S2UR UR5, SR_CTAID.Y ;  /* 0x00000000000579c3 */ /* 0x000ef00000002600 */
[----:B------:R-:W4:Y:S01]  /*0080*/  LDC.64 R12, c[0x0][0x228] ;  /* 0x00008a00ff0c7b82 */ /* 0x000f220000000a00 */
[----:B-1----:R-:W-:Y:S01]  /*0090*/  SHF.R.U32.HI R3, RZ, 0x1, R0 ;  /* 0x00000001ff037819 */ /* 0x002fe20000011600 */
[----:B---3--:R-:W-:Y:S01]  /*00a0*/  UIMAD UR4, UR4, UR6, UR5 ;  /* 0x00000006040472a4 */ /* 0x008fe2000f8e0205 */
[----:B------:R-:W-:-:S02]  /*00b0*/  LOP3.LUT R0, R0, 0x1, RZ, 0xc0, !PT ;  /* 0x0000000100007812 */ /* 0x000fc400078ec0ff */
[----:B------:R-:W-:Y:S02]  /*00c0*/  ULDC.64 UR6, c[0x0][0x208] ;  /* 0x0000820000067ab9 */ /* 0x000fe40000000a00 */
[----:B------:R-:W-:Y:S01]  /*00d0*/  ISETP.NE.U32.AND P0, PT, R0, 0x1, PT ;  /* 0x000000010000780c */ /* 0x000fe20003f05070 */
[----:B----4-:R-:W-:Y:S01]  /*00e0*/  IMAD R5, R12, UR4, R3 ;  /* 0x000000040c057c24 */ /* 0x010fe2000f8e0203 */
[----:B------:R-:W-:-:S03]  /*00f0*/  ULDC.64 UR4, c[0x0][0x210] ;  /* 0x0000840000047ab9 */ /* 0x000fc60000000a00 */
[----:B------:R-:W-:-:S04]  /*0100*/  IMAD R0, R5, 0x3, R0 ;  /* 0x0000000305007824 */ /* 0x000fc800078e0200 */
[-C--:B------:R-:W-:Y:S01]  /*0110*/  IMAD R0, R0, R13.reuse, RZ ;  /* 0x0000000d00007224 */ /* 0x080fe200078e02ff */
[----:B------:R-:W-:-:S03]  /*0120*/  LEA.HI R13, R13, R13, RZ, 0x1 ;  /* 0x0000000d0d0d7211 */ /* 0x000fc600078f08ff */
[----:B------:R-:W1:Y:S01]  /*0130*/  @P0 LDC.64 R14, c[0x0][0x218] ;  /* 0x00008600ff0e0b82 */ /* 0x000e620000000a00 */
[----:B------:R-:W-:Y:S02]  /*0140*/  LEA.HI R5, R0, R0, RZ, 0x1 ;  /* 0x0000000000057211 */ /* 0x000fe400078f08ff */
[----:B------:R-:W-:Y:S02]  /*0150*/  SHF.R.S32.HI R13, RZ, 0x1, R13 ;  /* 0x00000001ff0d7819 */ /* 0x000fe4000001140d */
[----:B0-----:R-:W-:-:S03]  /*0160*/  LEA.HI.SX32 R5, R5, R8, 0x1f ;  /* 0x0000000805057211 */ /* 0x001fc600078ffaff */
[----:B------:R-:W0:Y:S01]  /*0170*/  @P0 LDC R9, c[0x0][0x230] ;  /* 0x00008c00ff090b82 */ /* 0x000e220000000800 */
[----:B------:R-:W-:Y:S02]  /*0180*/  SHF.R.S32.HI R0, RZ, 0x1f, R5 ;  /* 0x0000001fff007819 */ /* 0x000fe40000011405 */
[C---:B------:R-:W-:Y:S01]  /*0190*/  LEA R10, P2, R5.reuse, UR4, 0x2 ;  /* 0x00000004050a7c11 */ /* 0x040fe2000f8410ff */
[----:B------:R-:W-:Y:S01]  /*01a0*/  ULDC UR4, c[0x0][0x20] ;  /* 0x0000080000047ab9 */ /* 0x000fe20000000800 */
[----:B------:R-:W-:Y:S02]  /*01b0*/  SHF.L.U64.HI R0, R5, 0x2, R0 ;  /* 0x0000000205007819 */ /* 0x000fe40000010200 */
[----:B------:R-:W-:Y:S01]  /*01c0*/  IADD3 R17, P1, R1, UR4, RZ ;  /* 0x0000000401117c10 */ /* 0x000fe2000ff3e0ff */
[----:B------:R-:W-:Y:S01]  /*01d0*/  ULDC UR4, c[0x0][0x24] ;  /* 0x0000090000047ab9 */ /* 0x000fe20000000800 */
[----:B------:R-:W-:Y:S02]  /*01e0*/  IADD3.X R11, R0, UR5, RZ, P2, !PT ;  /* 0x00000005000b7c10 */ /* 0x000fe400097fe4ff */
[----:B------:R-:W-:Y:S01]  /*01f0*/  ISETP.GE.AND P2, PT, R8, R13, PT ;  /* 0x0000000d0800720c */ /* 0x000fe20003f46270 */
[----:B------:R-:W-:-:S02]  /*0200*/  IMAD.X R5, RZ, RZ, UR4, P1 ;  /* 0x00000004ff057e24 */ /* 0x000fc400088e06ff */
[----:B-1----:R-:W-:Y:S01]  /*0210*/  @P0 IMAD.WIDE.U32 R14, R3, 0x2, R14 ;  /* 0x00000002030e0825 */ /* 0x002fe200078e000e */
[----:B------:R-:W-:Y:S02]  /*0220*/  SEL R16, R10, R17, !P2 ;  /* 0x000000110a107207 */ /* 0x000fe40005000000 */
[----:B------:R-:W-:Y:S02]  /*0230*/  SEL R17, R11, R5, !P2 ;  /* 0x000000050b117207 */ /* 0x000fe40005000000 */
[----:B------:R-:W3:Y:S04]  /*0240*/  @P0 LDG.E.U16 R3, desc[UR6][R14.64] ;  /* 0x000000060e030981 */ /* 0x000ee8000c1e1500 */
[----:B------:R-:W4:Y:S01]  /*0250*/  LD.E R5, desc[UR6][R16.64] ;  /* 0x0000000610057980 */ /* 0x000f22000c101900 */
[----:B------:R-:W1:Y:S01]  /*0260*/  LDC R7, c[0x0][RZ] ;  /* 0x00000000ff077b82 */ /* 0x000e620000000800 */
[----:B------:R-:W-:Y:S01]  /*0270*/  HFMA2.MMA R2, -RZ, RZ, 1.875, 0 ;  /* 0x3f800000ff027435 */ /* 0x000fe200000001ff */
[----:B-1----:R-:W-:Y:S01]  /*0280*/  ISETP.GE.U32.AND P1, PT, R7, 0x21, PT ;  /* 0x000000210700780c */ /* 0x002fe20003f26070 */
[----:B---3--:R-:W-:-:S02]  /*0290*/  @P0 HADD2.F32 R4, -RZ, R3.H0_H0 ;  /* 0x20000003ff040230 */ /* 0x008fc40000004100 */
[--C-:B----4-:R-:W-:Y:S02]  /*02a0*/  HADD2.F32 R0, -RZ, R5.reuse.H1_H1 ;  /* 0x30000005ff007230 */ /* 0x110fe40000004100 */
[----:B------:R-:W-:-:S03]  /*02b0*/  HADD2.F32 R3, -RZ, R5.H0_H0 ;  /* 0x20000005ff037230 */ /* 0x000fc60000004100 */
[----:B------:R-:W-:Y:S01]  /*02c0*/  FMUL.FTZ R6, R0, R0 ;  /* 0x0000000000067220 */ /* 0x000fe20000410000 */
[----:B0-----:R-:W-:-:S03]  /*02d0*/  @P0 FMUL.FTZ R2, R4, R9 ;  /* 0x0000000904020220 */ /* 0x001fc60000410000 */
[----:B------:R-:W-:Y:S01]  /*02e0*/  FFMA.FTZ R6, R3, R3, R6 ;  /* 0x0000000303067223 */ /* 0x000fe20000010006 */
[----:B--2---:R-:W-:Y:S06]  /*02f0*/  @!P1 BRA `(.L_x_385) ;  /* 0x0000000000a89947 */ /* 0x004fec0003800000 */
        /* <DEDUP_REMOVED lines=19> */
[----:B------:R-:W-:Y:S01]  /*0430*/  @!P0 VIADD R6, R4, 0x4 ;  /* 0x0000000404068836 */ /* 0x000fe20000000000 */
[----:B------:R-:W-:-:S04]  /*0440*/  @!P0 SHF.R.U32.HI R4, RZ, 0x3, R8 ;  /* 0x00000003ff048819 */ /* 0x000fc80000011608 */
[----:B------:R-:W-:Y:S01]  /*0450*/  @!P0 LOP3.LUT R4, R4, 0x1ffffffc, RZ, 0xc0, !PT ;  /* 0x1ffffffc04048812 */ /* 0x000fe200078ec0ff */
[----:B0-----:R-:W-:Y:S01]  /*0460*/  FADD.FTZ R12, R9, R12 ;  /* 0x0000000c090c7221 */ /* 0x001fe20000010000 */
[----:B-1----:R-:W-:Y:S02]  /*0470*/  @!P0 LEA R9, R15, R6, 0x18 ;  /* 0x000000060f098211 */ /* 0x002fe400078ec0ff */
[----:B------:R-:W-:Y:S02]  /*0480*/  MOV R6, RZ ;  /* 0x000000ff00067202 */ /* 0x000fe40000000f00 */
[----:B------:R-:W0:Y:S01]  /*0490*/  SHFL.BFLY PT, R5, R12, 0x1, 0x1f ;  /* 0x0c201f000c057f89 */ /* 0x000e2200000e0000 */
[----:B------:R-:W-:Y:S02]  /*04a0*/  @!P0 IMAD.IADD R4, R4, 0x1, R9 ;  /* 0x0000000104048824 */ /* 0x000fe400078e0209 */
        /* <DEDUP_REMOVED lines=15> */
.L_x_385:
        /* <DEDUP_REMOVED lines=10> */
.L_x_386:
        /* <DEDUP_REMOVED lines=19> */
.L_x_388:
[----:B------:R-:W-:Y:S05]  /*0770*/  BSYNC B0 ;  /* 0x0000000000007941 */ /* 0x000fea0003800000 */
.L_x_387:
[----:B------:R-:W1:Y:S08]  /*0780*/  S2UR UR5, SR_CgaCtaId ;  /* 0x00000000000579c3 */ /* 0x000e700000008800 */
[----:B------:R-:W-:Y:S01]  /*0790*/  BAR.SYNC.DEFER_BLOCKING 0x0 ;  /* 0x0000000000007b1d */ /* 0x000fe20000010000 */
[----:B------:R-:W-:-:S05]  /*07a0*/  ISETP.GE.AND P0, PT, R8, R13, PT ;  /* 0x0000000d0800720c */ /* 0x000fca0003f06270 */
[----:B------:R-:W-:Y:S02]  /*07b0*/  UMOV UR4, 0x400 ;  /* 0x0000040000047882 */ /* 0x000fe40000000000 */
[----:B-1----:R-:W-:-:S09]  /*07c0*/  ULEA UR4, UR5, UR4, 0x18 ;  /* 0x0000000405047291 */ /* 0x002fd2000f8ec03f */
[----:B0-----:R-:W0:Y:S02]  /*07d0*/  LDS R2, [UR4] ;  /* 0x00000004ff027984 */ /* 0x001e240008000800 */
[-C--:B0-----:R-:W-:Y:S01]  /*07e0*/  FMUL.FTZ R3, R3, R2.reuse ;  /* 0x0000000203037220 */ /* 0x081fe20000410000 */
[----:B------:R-:W-:-:S05]  /*07f0*/  FMUL.FTZ R0, R0, R2 ;  /* 0x0000000200007220 */ /* 0x000fca0000410000 */
[----:B------:R-:W-:Y:S01]  /*0800*/  F2FP.F16.F32.PACK_AB R3, R0, R3 ;  /* 0x000000030003723e */ /* 0x000fe200000000ff */
[----:B------:R-:W-:Y:S06]  /*0810*/  @P0 EXIT ;  /* 0x000000000000094d */ /* 0x000fec0003800000 */
[----:B------:R-:W-:Y:S01]  /*0820*/  STG.E desc[UR6][R10.64], R3 ;  /* 0x000000030a007986 */ /* 0x000fe2000c101906 */
[----:B------:R-:W-:Y:S05]  /*0830*/  EXIT ;  /* 0x000000000000794d */ /* 0x000fea0003800000 */
.L_x_389:
        /* <DEDUP_REMOVED lines=12> */
.L_x_428:


//--------------------- .nv.global.init           --------------------------
	.section	.nv.global.init,"aw",@progbits
	.align	4
.nv.global.init:
	.type		mrg32k3aM1SubSeq,@object
	.size		mrg32k3aM1SubSeq,(mrg32k3aM2SubSeq - mrg32k3aM1SubSeq)
mrg32k3aM1SubSeq:
        /*0000*/ 	.byte	0x0b, 0xcc, 0xee, 0x04, 0x73, 0x29, 0x8b, 0x6f, 0xf6, 0x53, 0x03, 0xf6, 0x23, 0xf6, 0xea, 0xda
        /* <DEDUP_REMOVED lines=125> */
	.type		mrg32k3aM2SubSeq,@object
	.size		mrg32k3aM2SubSeq,(mrg32k3aM1 - mrg32k3aM2SubSeq)
mrg32k3aM2SubSeq:
        /* <DEDUP_REMOVED lines=126> */
	.type		mrg32k3aM1,@object
	.size		mrg32k3aM1,(mrg32k3aM1Seq - mrg32k3aM1)
mrg32k3aM1:
        /* <DEDUP_REMOVED lines=144> */
	.type		mrg32k3aM1Seq,@object
	.size		mrg32k3aM1Seq,(mrg32k3aM2 - mrg32k3aM1Seq)
mrg32k3aM1Seq:
        /* <DEDUP_REMOVED lines=144> */
	.type		mrg32k3aM2,@object
	.size		mrg32k3aM2,(mrg32k3aM2Seq - mrg32k3aM2)
mrg32k3aM2:
        /* <DEDUP_REMOVED lines=144> */
	.type		mrg32k3aM2Seq,@object
	.size		mrg32k3aM2Seq,(precalc_xorwow_matrix - mrg32k3aM2Seq)
mrg32k3aM2Seq:
        /* <DEDUP_REMOVED lines=144> */
	.type		precalc_xorwow_matrix,@object
	.size		precalc_xorwow_matrix,(precalc_xorwow_offset_matrix - precalc_xorwow_matrix)
precalc_xorwow_matrix:
        /* <DEDUP_REMOVED lines=6400> */
	.type		precalc_xorwow_offset_matrix,@object
	.size		precalc_xorwow_offset_matrix,(.L_1 - precalc_xorwow_offset_matrix)
precalc_xorwow_offset_matrix:
        /* <DEDUP_REMOVED lines=6400> */
.L_1:


//--------------------- .nv.shared._ZN17fastertransformer19normalize_kernel_v2ILi4ELi1ELi4EEEvP5char4PK6__halfiiiiff --------------------------
	.section	.nv.shared._ZN17fastertransformer19normalize_kernel_v2ILi4ELi1ELi4EEEvP5char4PK6__halfiiiiff,"aw",@nobits
	.sectionflags	@""
	.align	16
.nv.shared._ZN17fastertransformer19normalize_kernel_v2ILi4ELi1ELi4EEEvP5char4PK6__halfiiiiff:
	.zero		1040


//--------------------- .nv.shared.reserved.0     --------------------------
	.section	.nv.shared.reserved.0,"aw",@nobits
	.weak		__nv_reservedSMEM_offset_0_alias
	.size		__nv_reservedSMEM_offset_0_alias, 0, 0
	.other		__nv_reservedSMEM_offset_0_alias,@"STO_CUDA_RESERVED_SHARED STV_DEFAULT"
__nv_reservedSMEM_offset_0_alias:
	.zero		0


//--------------------- .nv.global                --------------------------
	.section	.nv.global,"aw",@nobits
.nv.global:
	.type		_ZN51_INTERNAL_1fd921f6_20_normalize_kernels_cu_b578a2214cuda3std6ranges3__45__cpo9iter_moveE,@object
	.size		_ZN51_INTERNAL_1fd921f6_20_normalize_kernels_cu_b578a2214cuda3std6ranges3__45__cpo9iter_moveE,(_ZN51_INTERNAL_1fd921f6_20_normalize_kernels_cu_b578a2214cuda3std3__453_GLOBAL__N__1fd921f6_20_normalize_kernels_cu_b578a2216ignoreE - _ZN51_INTERNAL_1fd921f6_20_normalize_kernels_cu_b578a2214cuda3std6ranges3__45__cpo9iter_moveE)
_ZN51_INTERNAL_1fd921f6_20_normalize_kernels_cu_b578a2214cuda3std6ranges3__45__cpo9iter_moveE:
	.zero		1
	.type		_ZN51_INTERNAL_1fd921f6_20_normalize_kernels_cu_b578a2214cuda3std3__453_GLOBAL__N__1fd921f6_20_normalize_kernels_cu_b578a2216ignoreE,@object
	.size		_ZN51_INTERNAL_1fd921f6_20_normalize_kernels_cu_b578a2214cuda3std3__453_GLOBAL__N__1fd921f6_20_normalize_kernels_cu_b578a2216ignoreE,(_ZN51_INTERNAL_1fd921f6_20_normalize_kernels_cu_b578a2214cuda3std3__45__cpo4cendE - _ZN51_INTERNAL_1fd921f6_20_normalize_kernels_cu_b578a2214cuda3std3__453_GLOBAL__N__1fd921f6_20_normalize_kernels_cu_b578a2216ignoreE)
_ZN51_INTERNAL_1fd921f6_20_normalize_kernels_cu_b578a2214cuda3std3__453_GLOBAL__N__1fd921f6_20_normalize_kernels_cu_b578a2216ignoreE:
	.zero		1
	.type		_ZN51_INTERNAL_1fd921f6_20_normalize_kernels_cu_b578a2214cuda3std3__45__cpo4cendE,@object
	.size		_ZN51_INTERNAL_1fd921f6_20_normalize_kernels_cu_b578a2214cuda3std3__45__cpo4cendE,(_ZN51_INTERNAL_1fd921f6_20_normalize_kernels_cu_b578a2214cuda3std3__45__cpo3endE - _ZN51_INTERNAL_1fd921f6_20_normalize_kernels_cu_b578a2214cuda3std3__45__cpo4cendE)
_ZN51_INTERNAL_1fd921f6_20_normalize_kernels_cu_b578a2214cuda3std3__45__cpo4cendE:
	.zero		1
	.type		_ZN51_INTERNAL_1fd921f6_20_normalize_kernels_cu_b578a2214cuda3std3__45__cpo3endE,@object
	.size		_ZN51_INTERNAL_1fd921f6_20_normalize_kernels_cu_b578a2214cuda3std3__45__cpo3endE,(_ZN51_INTERNAL_1fd921f6_20_normalize_kernels_cu_b578a2214cuda3std3__48in_placeE - _ZN51_INTERNAL_1fd921f6_20_normalize_kernels_cu_b578a2214cuda3std3__45__cpo3endE)
_ZN51_INTERNAL_1fd921f6_20_normalize_kernels_cu_b578a2214cuda3std3__45__cpo3endE:
	.zero		1
	.type		_ZN51_INTERNAL_1fd921f6_20_normalize_kernels_cu_b578a2214cuda3std3__48in_placeE,@object
	.size		_ZN51_INTERNAL_1fd921f6_20_normalize_kernels_cu_b578a2214cuda3std3__48in_placeE,(_ZN51_INTERNAL_1fd921f6_20_normalize_kernels_cu_b578a2214cuda3std6ranges3__45__cpo7advanceE - _ZN51_INTERNAL_1fd921f6_20_normalize_kernels_cu_b578a2214cuda3std3__48in_placeE)
_ZN51_INTERNAL_1fd921f6_20_normalize_kernels_cu_b578a2214cuda3std3__48in_placeE:
	.zero		1
	.type		_ZN51_INTERNAL_1fd921f6_20_normalize_kernels_cu_b578a2214cuda3std6ranges3__45__cpo7advanceE,@object
	.size		_ZN51_INTERNAL_1fd921f6_20_normalize_kernels_cu_b578a2214cuda3std6ranges3__45__cpo7advanceE,(_ZN51_INTERNAL_1fd921f6_20_normalize_kernels_cu_b578a2214cuda3std3__45__cpo5beginE - _ZN51_INTERNAL_1fd921f6_20_normalize_kernels_cu_b578a2214cuda3std6ranges3__45__cpo7advanceE)
_ZN51_INTERNAL_1fd921f6_20_normalize_kernels_cu_b578a2214cuda3std6ranges3__45__cpo7advanceE:
	.zero		1
	.type		_ZN51_INTERNAL_1fd921f6_20_normalize_kernels_cu_b578a2214cuda3std3__45__cpo5beginE,@object
	.size		_ZN51_INTERNAL_1fd921f6_20_normalize_kernels_cu_b578a2214cuda3std3__45__cpo5beginE,(_ZN51_INTERNAL_1fd921f6_20_normalize_kernels_cu_b578a2214cuda3std3__419piecewise_constructE - _ZN51_INTERNAL_1fd921f6_20_normalize_kernels_cu_b578a2214cuda3std3__45__cpo5beginE)
_ZN51_INTERNAL_1fd921f6_20_normalize_kernels_cu_b578a2214cuda3std3__45__cpo5beginE:
	.zero		1
	.type		_ZN51_INTERNAL_1fd921f6_20_normalize_kernels_cu_b578a2214cuda3std3__419piecewise_constructE,@object
	.size		_ZN51_INTERNAL_1fd921f6_20_normalize_kernels_cu_b578a2214cuda3std3__419piecewise_constructE,(_ZN51_INTERNAL_1fd921f6_20_normalize_kernels_cu_b578a2214cuda3std3__45__cpo6cbeginE - _ZN51_INTERNAL_1fd921f6_20_normalize_kernels_cu_b578a2214cuda3std3__419piecewise_constructE)
_ZN51_INTERNAL_1fd921f6_20_normalize_kernels_cu_b578a2214cuda3std3__419piecewise_constructE:
	.zero		1
	.type		_ZN51_INTERNAL_1fd921f6_20_normalize_kernels_cu_b578a2214cuda3std3__45__cpo6cbeginE,@object
	.size		_ZN51_INTERNAL_1fd921f6_20_normalize_kernels_cu_b578a2214cuda3std3__45__cpo6cbeginE,(_ZN51_INTERNAL_1fd921f6_20_normalize_kernels_cu_b578a2214cuda3std6ranges3__45__cpo4swapE - _ZN51_INTERNAL_1fd921f6_20_normalize_kernels_cu_b578a2214cuda3std3__45__cpo6cbeginE)
_ZN51_INTERNAL_1fd921f6_20_normalize_kernels_cu_b578a2214cuda3std3__45__cpo6cbeginE:
	.zero		1
	.type		_ZN51_INTERNAL_1fd921f6_20_normalize_kernels_cu_b578a2214cuda3std6ranges3__45__cpo4swapE,@object
	.size		_ZN51_INTERNAL_1fd921f6_20_normalize_kernels_cu_b578a2214cuda3std6ranges3__45__cpo4swapE,(.L_16 - _ZN51_INTERNAL_1fd921f6_20_normalize_kernels_cu_b578a2214cuda3std6ranges3__45__cpo4swapE)
_ZN51_INTERNAL_1fd921f6_20_normalize_kernels_cu_b578a2214cuda3std6ranges3__45__cpo4swapE:
	.zero		1
.L_16:


//--------------------- .nv.shared._ZN17fastertransformer19normalize_kernel_v2ILi4ELi2ELi4EEEvP5char4PK6__halfiiiiff --------------------------
	.section	.nv.shared._ZN17fastertransformer19normalize_kernel_v2ILi4ELi2ELi4EEEvP5char4PK6__halfiiiiff,"aw",@nobits
	.sectionflags	@""
	.align	16
.nv.shared._ZN17fastertransformer19normalize_kernel_v2ILi4ELi2ELi4EEEvP5char4PK6__halfiiiiff:
	.zero		1056


//--------------------- .nv.shared._ZN17fastertransformer19normalize_kernel_v2ILi4ELi4ELi4EEEvP5char4PK6__halfiiiiff --------------------------
	.section	.nv.shared._ZN17fastertransformer19normalize_kernel_v2ILi4ELi4ELi4EEEvP5char4PK6__halfiiiiff,"aw",@nobits
	.sectionflags	@""
	.align	16
.nv.shared._ZN17fastertransformer19normalize_kernel_v2ILi4ELi4ELi4EEEvP5char4PK6__halfiiiiff:
	.zero		1088


//--------------------- .nv.shared._ZN17fastertransformer16normalize_kernelI6__halfS1_EEvPT_PKT0_iiii --------------------------
	.section	.nv.shared._ZN17fastertransformer16normalize_kernelI6__halfS1_EEvPT_PKT0_iiii,"aw",@nobits
	.sectionflags	@""
	.align	16
.nv.shared._ZN17fastertransformer16normalize_kernelI6__halfS1_EEvPT_PKT0_iiii:
	.zero		1168


//--------------------- .nv.shared._ZN17fastertransformer19normalize_kernel_v2I6__halfS1_Li1ELi4ELi1EEEvPT_PKT0_iiii --------------------------
	.section	.nv.shared._ZN17fastertransformer19normalize_kernel_v2I6__halfS1_Li1ELi4ELi1EEEvPT_PKT0_iiii,"aw",@nobits
	.sectionflags	@""
	.align	16
.nv.shared._ZN17fastertransformer19normalize_kernel_v2I6__halfS1_Li1ELi4ELi1EEEvPT_PKT0_iiii:
	.zero		1040


//--------------------- .nv.shared._ZN17fastertransformer19normalize_kernel_v2I7__half26__halfLi1ELi4ELi2EEEvPT_PKT0_iiii --------------------------
	.section	.nv.shared._ZN17fastertransformer19normalize_kernel_v2I7__half26__halfLi1ELi4ELi2EEEvPT_PKT0_iiii,"aw",@nobits
	.sectionflags	@""
	.align	16
.nv.shared._ZN17fastertransformer19normalize_kernel_v2I7__half26__halfLi1ELi4ELi2EEEvPT_PKT0_iiii:
	.zero		1040


//--------------------- .nv.shared._ZN17fastertransformer19normalize_kernel_v2INS_5half4E6__halfLi1ELi4ELi4EEEvPT_PKT0_iiii --------------------------
	.section	.nv.shared._ZN17fastertransformer19normalize_kernel_v2INS_5half4E6__halfLi1ELi4ELi4EEEvPT_PKT0_iiii,"aw",@nobits
	.sectionflags	@""
	.align	16
.nv.shared._ZN17fastertransformer19normalize_kernel_v2INS_5half4E6__halfLi1ELi4ELi4EEEvPT_PKT0_iiii:
	.zero		1040


//--------------------- .nv.shared._ZN17fastertransformer19normalize_kernel_v2I6__halfS1_Li2ELi4ELi1EEEvPT_PKT0_iiii --------------------------
	.section	.nv.shared._ZN17fastertransformer19normalize_kernel_v2I6__halfS1_Li2ELi4ELi1EEEvPT_PKT0_iiii,"aw",@nobits
	.sectionflags	@""
	.align	16
.nv.shared._ZN17fastertransformer19normalize_kernel_v2I6__halfS1_Li2ELi4ELi1EEEvPT_PKT0_iiii:
	.zero		1056


//--------------------- .nv.shared._ZN17fastertransformer19normalize_kernel_v2I7__half26__halfLi2ELi4ELi2EEEvPT_PKT0_iiii --------------------------
	.section	.nv.shared._ZN17fastertransformer19normalize_kernel_v2I7__half26__halfLi2ELi4ELi2EEEvPT_PKT0_iiii,"aw",@nobits
	.sectionflags	@""
	.align	16
.nv.shared._ZN17fastertransformer19normalize_kernel_v2I7__half26__halfLi2ELi4ELi2EEEvPT_PKT0_iiii:
	.zero		1056


//--------------------- .nv.shared._ZN17fastertransformer19normalize_kernel_v2INS_5half4E6__halfLi2ELi4ELi4EEEvPT_PKT0_iiii --------------------------
	.section	.nv.shared._ZN17fastertransformer19normalize_kernel_v2INS_5half4E6__halfLi2ELi4ELi4EEEvPT_PKT0_iiii,"aw",@nobits
	.sectionflags	@""
	.align	16
.nv.shared._ZN17fastertransformer19normalize_kernel_v2INS_5half4E6__halfLi2ELi4ELi4EEEvPT_PKT0_iiii:
	.zero		1056


//--------------------- .nv.shared._ZN17fastertransformer19normalize_kernel_v2I6__halfS1_Li4ELi4ELi1EEEvPT_PKT0_iiii --------------------------
	.section	.nv.shared._ZN17fastertransformer19normalize_kernel_v2I6__halfS1_Li4ELi4ELi1EEEvPT_PKT0_iiii,"aw",@nobits
	.sectionflags	@""
	.align	16
.nv.shared._ZN17fastertransformer19normalize_kernel_v2I6__halfS1_Li4ELi4ELi1EEEvPT_PKT0_iiii:
	.zero		1088


//--------------------- .nv.shared._ZN17fastertransformer19normalize_kernel_v2I7__half26__halfLi4ELi4ELi2EEEvPT_PKT0_iiii --------------------------
	.section	.nv.shared._ZN17fastertransformer19normalize_kernel_v2I7__half26__halfLi4ELi4ELi2EEEvPT_PKT0_iiii,"aw",@nobits
	.sectionflags	@""
	.align	16
.nv.shared._ZN17fastertransformer19normalize_kernel_v2I7__half26__halfLi4ELi4ELi2EEEvPT_PKT0_iiii:
	.zero		1088


//--------------------- .nv.shared._ZN17fastertransformer19normalize_kernel_v2INS_5half4E6__halfLi4ELi4ELi4EEEvPT_PKT0_iiii --------------------------
	.section	.nv.shared._ZN17fastertransformer19normalize_kernel_v2INS_5half4E6__halfLi4ELi4ELi4EEEvPT_PKT0_iiii,"aw",@nobits
	.sectionflags	@""
	.align	16
.nv.shared._ZN17fastertransformer19normalize_kernel_v2INS_5half4E6__halfLi4ELi4ELi4EEEvPT_PKT0_iiii:
	.zero		1088


//--------------------- .nv.shared._ZN17fastertransformer16normalize_kernelIffEEvPT_PKT0_iiii --------------------------
	.section	.nv.shared._ZN17fastertransformer16normalize_kernelIffEEvPT_PKT0_iiii,"aw",@nobits
	.sectionflags	@""
	.align	16
.nv.shared._ZN17fastertransformer16normalize_kernelIffEEvPT_PKT0_iiii:
	.zero		1168


//--------------------- .nv.shared._ZN17fastertransformer19normalize_kernel_v2IffLi1ELi4ELi1EEEvPT_PKT0_iiii --------------------------
	.section	.nv.shared._ZN17fastertransformer19normalize_kernel_v2IffLi1ELi4ELi1EEEvPT_PKT0_iiii,"aw",@nobits
	.sectionflags	@""
	.align	16
.nv.shared._ZN17fastertransformer19normalize_kernel_v2IffLi1ELi4ELi1EEEvPT_PKT0_iiii:
	.zero		1040


//--------------------- .nv.shared._ZN17fastertransformer19normalize_kernel_v2I6float2fLi1ELi4ELi2EEEvPT_PKT0_iiii --------------------------
	.section	.nv.shared._ZN17fastertransformer19normalize_kernel_v2I6float2fLi1ELi4ELi2EEEvPT_PKT0_iiii,"aw",@nobits
	.sectionflags	@""
	.align	16
.nv.shared._ZN17fastertransformer19normalize_kernel_v2I6float2fLi1ELi4ELi2EEEvPT_PKT0_iiii:
	.zero		1040


//--------------------- .nv.shared._ZN17fastertransformer19normalize_kernel_v2I6float4fLi1ELi4ELi4EEEvPT_PKT0_iiii --------------------------
	.section	.nv.shared._ZN17fastertransformer19normalize_kernel_v2I6float4fLi1ELi4ELi4EEEvPT_PKT0_iiii,"aw",@nobits
	.sectionflags	@""
	.align	16
.nv.shared._ZN17fastertransformer19normalize_kernel_v2I6float4fLi1ELi4ELi4EEEvPT_PKT0_iiii:
	.zero		1040


//--------------------- .nv.shared._ZN17fastertransformer19normalize_kernel_v2IffLi2ELi4ELi1EEEvPT_PKT0_iiii --------------------------
	.section	.nv.shared._ZN17fastertransformer19normalize_kernel_v2IffLi2ELi4ELi1EEEvPT_PKT0_iiii,"aw",@nobits
	.sectionflags	@""
	.align	16
.nv.shared._ZN17fastertransformer19normalize_kernel_v2IffLi2ELi4ELi1EEEvPT_PKT0_iiii:
	.zero		1056


//--------------------- .nv.shared._ZN17fastertransformer19normalize_kernel_v2I6float2fLi2ELi4ELi2EEEvPT_PKT0_iiii --------------------------
	.section	.nv.shared._ZN17fastertransformer19normalize_kernel_v2I6float2fLi2ELi4ELi2EEEvPT_PKT0_iiii,"aw",@nobits
	.sectionflags	@""
	.align	16
.nv.shared._ZN17fastertransformer19normalize_kernel_v2I6float2fLi2ELi4ELi2EEEvPT_PKT0_iiii:
	.zero		1056


//--------------------- .nv.shared._ZN17fastertransformer19normalize_kernel_v2I6float4fLi2ELi4ELi4EEEvPT_PKT0_iiii --------------------------
	.section	.nv.shared._ZN17fastertransformer19normalize_kernel_v2I6float4fLi2ELi4ELi4EEEvPT_PKT0_iiii,"aw",@nobits
	.sectionflags	@""
	.align	16
.nv.shared._ZN17fastertransformer19normalize_kernel_v2I6float4fLi2ELi4ELi4EEEvPT_PKT0_iiii:
	.zero		1056


//--------------------- .nv.shared._ZN17fastertransformer19normalize_kernel_v2IffLi4ELi4ELi1EEEvPT_PKT0_iiii --------------------------
	.section	.nv.shared._ZN17fastertransformer19normalize_kernel_v2IffLi4ELi4ELi1EEEvPT_PKT0_iiii,"aw",@nobits
	.sectionflags	@""
	.align	16
.nv.shared._ZN17fastertransformer19normalize_kernel_v2IffLi4ELi4ELi1EEEvPT_PKT0_iiii:
	.zero		1088


//--------------------- .nv.shared._ZN17fastertransformer19normalize_kernel_v2I6float2fLi4ELi4ELi2EEEvPT_PKT0_iiii --------------------------
	.section	.nv.shared._ZN17fastertransformer19normalize_kernel_v2I6float2fLi4ELi4ELi2EEEvPT_PKT0_iiii,"aw",@nobits
	.sectionflags	@""
	.align	16
.nv.shared._ZN17fastertransformer19normalize_kernel_v2I6float2fLi4ELi4ELi2EEEvPT_PKT0_iiii:
	.zero		1088


//--------------------- .nv.shared._ZN17fastertransformer19normalize_kernel_v2I6float4fLi4ELi4ELi4EEEvPT_PKT0_iiii --------------------------
	.section	.nv.shared._ZN17fastertransformer19normalize_kernel_v2I6float4fLi4ELi4ELi4EEEvPT_PKT0_iiii,"aw",@nobits
	.sectionflags	@""
	.align	16
.nv.shared._ZN17fastertransformer19normalize_kernel_v2I6float4fLi4ELi4ELi4EEEvPT_PKT0_iiii:
	.zero		1088


//--------------------- .nv.shared._ZN17fastertransformer38normalize_for_FMHA_headz32_INT8_kernelILi1ELi1ELi1EEEvP5char2PK6__halfiiiiffff --------------------------
	.section	.nv.shared._ZN17fastertransformer38normalize_for_FMHA_headz32_INT8_kernelILi1ELi1ELi1EEEvP5char2PK6__halfiiiiffff,"aw",@nobits
	.sectionflags	@""
	.align	16
.nv.shared._ZN17fastertransformer38normalize_for_FMHA_headz32_INT8_kernelILi1ELi1ELi1EEEvP5char2PK6__halfiiiiffff:
	.zero		1104


//--------------------- .nv.shared._ZN17fastertransformer38normalize_for_FMHA_headz32_INT8_kernelILi1ELi2ELi1EEEvP5char2PK6__halfiiiiffff --------------------------
	.section	.nv.shared._ZN17fastertransformer38normalize_for_FMHA_headz32_INT8_kernelILi1ELi2ELi1EEEvP5char2PK6__halfiiiiffff,"aw",@nobits
	.sectionflags	@""
	.align	16
.nv.shared._ZN17fastertransformer38normalize_for_FMHA_headz32_INT8_kernelILi1ELi2ELi1EEEvP5char2PK6__halfiiiiffff:
	.zero		1168


//--------------------- .nv.shared._ZN17fastertransformer38normalize_for_FMHA_headz32_INT8_kernelILi1ELi2ELi2EEEvP5char2PK6__halfiiiiffff --------------------------
	.section	.nv.shared._ZN17fastertransformer38normalize_for_FMHA_headz32_INT8_kernelILi1ELi2ELi2EEEvP5char2PK6__halfiiiiffff,"aw",@nobits
	.sectionflags	@""
	.align	16
.nv.shared._ZN17fastertransformer38normalize_for_FMHA_headz32_INT8_kernelILi1ELi2ELi2EEEvP5char2PK6__halfiiiiffff:
	.zero		1312


//--------------------- .nv.shared._ZN17fastertransformer38normalize_for_FMHA_headz32_INT8_kernelILi1ELi4ELi2EEEvP5char2PK6__halfiiiiffff --------------------------
	.section	.nv.shared._ZN17fastertransformer38normalize_for_FMHA_headz32_INT8_kernelILi1ELi4ELi2EEEvP5char2PK6__halfiiiiffff,"aw",@nobits
	.sectionflags	@""
	.align	16
.nv.shared._ZN17fastertransformer38normalize_for_FMHA_headz32_INT8_kernelILi1ELi4ELi2EEEvP5char2PK6__halfiiiiffff:
	.zero		1600


//--------------------- .nv.shared._ZN17fastertransformer38normalize_for_FMHA_headz32_INT8_kernelILi2ELi4ELi2EEEvP5char2PK6__halfiiiiffff --------------------------
	.section	.nv.shared._ZN17fastertransformer38normalize_for_FMHA_headz32_INT8_kernelILi2ELi4ELi2EEEvP5char2PK6__halfiiiiffff,"aw",@nobits
	.sectionflags	@""
	.align	16
.nv.shared._ZN17fastertransformer38normalize_for_FMHA_headz32_INT8_kernelILi2ELi4ELi2EEEvP5char2PK6__halfiiiiffff:
	.zero		2176


//--------------------- .nv.shared._ZN17fastertransformer33normalize_for_FMHA_headz32_kernelILi1ELi1ELi1EEEvP7__half2PK6__halfiiiif --------------------------
	.section	.nv.shared._ZN17fastertransformer33normalize_for_FMHA_headz32_kernelILi1ELi1ELi1EEEvP7__half2PK6__halfiiiif,"aw",@nobits
	.sectionflags	@""
	.align	16
.nv.shared._ZN17fastertransformer33normalize_for_FMHA_headz32_kernelILi1ELi1ELi1EEEvP7__half2PK6__halfiiiif:
	.zero		1168


//--------------------- .nv.shared._ZN17fastertransformer33normalize_for_FMHA_headz32_kernelILi1ELi2ELi1EEEvP7__half2PK6__halfiiiif --------------------------
	.section	.nv.shared._ZN17fastertransformer33normalize_for_FMHA_headz32_kernelILi1ELi2ELi1EEEvP7__half2PK6__halfiiiif,"aw",@nobits
	.sectionflags	@""
	.align	16
.nv.shared._ZN17fastertransformer33normalize_for_FMHA_headz32_kernelILi1ELi2ELi1EEEvP7__half2PK6__halfiiiif:
	.zero		1296


//--------------------- .nv.shared._ZN17fastertransformer33normalize_for_FMHA_headz32_kernelILi1ELi2ELi2EEEvP7__half2PK6__halfiiiif --------------------------
	.section	.nv.shared._ZN17fastertransformer33normalize_for_FMHA_headz32_kernelILi1ELi2ELi2EEEvP7__half2PK6__halfiiiif,"aw",@nobits
	.sectionflags	@""
	.align	16
.nv.shared._ZN17fastertransformer33normalize_for_FMHA_headz32_kernelILi1ELi2ELi2EEEvP7__half2PK6__halfiiiif:
	.zero		1568


//--------------------- .nv.shared._ZN17fastertransformer33normalize_for_FMHA_headz32_kernelILi1ELi4ELi2EEEvP7__half2PK6__halfiiiif --------------------------
	.section	.nv.shared._ZN17fastertransformer33normalize_for_FMHA_headz32_kernelILi1ELi4ELi2EEEvP7__half2PK6__halfiiiif,"aw",@nobits
	.sectionflags	@""
	.align	16
.nv.shared._ZN17fastertransformer33normalize_for_FMHA_headz32_kernelILi1ELi4ELi2EEEvP7__half2PK6__halfiiiif:
	.zero		2112


//--------------------- .nv.shared._ZN17fastertransformer33normalize_for_FMHA_headz32_kernelILi2ELi4ELi2EEEvP7__half2PK6__halfiiiif --------------------------
	.section	.nv.shared._ZN17fastertransformer33normalize_for_FMHA_headz32_kernelILi2ELi4ELi2EEEvP7__half2PK6__halfiiiif,"aw",@nobits
	.sectionflags	@""
	.align	16
.nv.shared._ZN17fastertransformer33normalize_for_FMHA_headz32_kernelILi2ELi4ELi2EEEvP7__half2PK6__halfiiiif:
	.zero		3200


//--------------------- .nv.shared._ZN17fastertransformer16normalize_kernelI6__halfEEvPaPKT_iiiiff --------------------------
	.section	.nv.shared._ZN17fastertransformer16normalize_kernelI6__halfEEvPaPKT_iiiiff,"aw",@nobits
	.sectionflags	@""
	.align	16
.nv.shared._ZN17fastertransformer16normalize_kernelI6__halfEEvPaPKT_iiiiff:
	.zero		1168


//--------------------- .nv.shared._ZN17fastertransformer16normalize_kernelI7__half26__halfEEvPT_PKT0_iiii --------------------------
	.section	.nv.shared._ZN17fastertransformer16normalize_kernelI7__half26__halfEEvPT_PKT0_iiii,"aw",@nobits
	.sectionflags	@""
	.align	16
.nv.shared._ZN17fastertransformer16normalize_kernelI7__half26__halfEEvPT_PKT0_iiii:
	.zero		1168


//--------------------- .nv.shared._ZN17fastertransformer30normalize_for_FMHA_INT8_kernelEP5char2PK6__halfiiiiffff --------------------------
	.section	.nv.shared._ZN17fastertransformer30normalize_for_FMHA_INT8_kernelEP5char2PK6__halfiiiiffff,"aw",@nobits
	.sectionflags	@""
	.align	16
.nv.shared._ZN17fastertransformer30normalize_for_FMHA_INT8_kernelEP5char2PK6__halfiiiiffff:
	.zero		1168


//--------------------- .nv.shared._ZN17fastertransformer25normalize_for_FMHA_kernelEP7__half2PK6__halfiiiif --------------------------
	.section	.nv.shared._ZN17fastertransformer25normalize_for_FMHA_kernelEP7__half2PK6__halfiiiif,"aw",@nobits
	.sectionflags	@""
	.align	16
.nv.shared._ZN17fastertransformer25normalize_for_FMHA_kernelEP7__half2PK6__halfiiiif:
	.zero		1168


//--------------------- .nv.constant0._ZN17fastertransformer19normalize_kernel_v2ILi4ELi1ELi4EEEvP5char4PK6__halfiiiiff --------------------------
	.section	.nv.constant0._ZN17fastertransformer19normalize_kernel_v2ILi4ELi1ELi4EEEvP5char4PK6__halfiiiiff,"a",@progbits
	.sectionflags	@""
	.align	4
.nv.constant0._ZN17fastertransformer19normalize_kernel_v2ILi4ELi1ELi4EEEvP5char4PK6__halfiiiiff:
	.zero		568


//--------------------- .nv.constant0._ZN17fastertransformer19normalize_kernel_v2ILi4ELi2ELi4EEEvP5char4PK6__halfiiiiff --------------------------
	.section	.nv.constant0._ZN17fastertransformer19normalize_kernel_v2ILi4ELi2ELi4EEEvP5char4PK6__halfiiiiff,"a",@progbits
	.sectionflags	@""
	.align	4
.nv.constant0._ZN17fastertransformer19normalize_kernel_v2ILi4ELi2ELi4EEEvP5char4PK6__halfiiiiff:
	.zero		568


//--------------------- .nv.constant0._ZN17fastertransformer19normalize_kernel_v2ILi4ELi4ELi4EEEvP5char4PK6__halfiiiiff --------------------------
	.section	.nv.constant0._ZN17fastertransformer19normalize_kernel_v2ILi4ELi4ELi4EEEvP5char4PK6__halfiiiiff,"a",@progbits
	.sectionflags	@""
	.align	4
.nv.constant0._ZN17fastertransformer19normalize_kernel_v2ILi4ELi4ELi4EEEvP5char4PK6__halfiiiiff:
	.zero		568


//--------------------- .nv.constant0._ZN17fastertransformer16normalize_kernelI6__halfS1_EEvPT_PKT0_iiii --------------------------
	.section	.nv.constant0._ZN17fastertransformer16normalize_kernelI6__halfS1_EEvPT_PKT0_iiii,"a",@progbits
	.sectionflags	@""
	.align	4
.nv.constant0._ZN17fastertransformer16normalize_kernelI6__halfS1_EEvPT_PKT0_iiii:
	.zero		560


//--------------------- .nv.constant0._ZN17fastertransformer19normalize_kernel_v2I6__halfS1_Li1ELi4ELi1EEEvPT_PKT0_iiii --------------------------
	.section	.nv.constant0._ZN17fastertransformer19normalize_kernel_v2I6__halfS1_Li1ELi4ELi1EEEvPT_PKT0_iiii,"a",@progbits
	.sectionflags	@""
	.align	4
.nv.constant0._ZN17fastertransformer19normalize_kernel_v2I6__halfS1_Li1ELi4ELi1EEEvPT_PKT0_iiii:
	.zero		560


//--------------------- .nv.constant0._ZN17fastertransformer19normalize_kernel_v2I7__half26__halfLi1ELi4ELi2EEEvPT_PKT0_iiii --------------------------
	.section	.nv.constant0._ZN17fastertransformer19normalize_kernel_v2I7__half26__halfLi1ELi4ELi2EEEvPT_PKT0_iiii,"a",@progbits
	.sectionflags	@""
	.align	4
.nv.constant0._ZN17fastertransformer19normalize_kernel_v2I7__half26__halfLi1ELi4ELi2EEEvPT_PKT0_iiii:
	.zero		560


//--------------------- .nv.constant0._ZN17fastertransformer19normalize_kernel_v2INS_5half4E6__halfLi1ELi4ELi4EEEvPT_PKT0_iiii --------------------------
	.section	.nv.constant0._ZN17fastertransformer19normalize_kernel_v2INS_5half4E6__halfLi1ELi4ELi4EEEvPT_PKT0_iiii,"a",@progbits
	.sectionflags	@""
	.align	4
.nv.constant0._ZN17fastertransformer19normalize_kernel_v2INS_5half4E6__halfLi1ELi4ELi4EEEvPT_PKT0_iiii:
	.zero		560


//--------------------- .nv.constant0._ZN17fastertransformer19normalize_kernel_v2I6__halfS1_Li2ELi4ELi1EEEvPT_PKT0_iiii --------------------------
	.section	.nv.constant0._ZN17fastertransformer19normalize_kernel_v2I6__halfS1_Li2ELi4ELi1EEEvPT_PKT0_iiii,"a",@progbits
	.sectionflags	@""
	.align	4
.nv.constant0._ZN17fastertransformer19normalize_kernel_v2I6__halfS1_Li2ELi4ELi1EEEvPT_PKT0_iiii:
	.zero		560


//--------------------- .nv.constant0._ZN17fastertransformer19normalize_kernel_v2I7__half26__halfLi2ELi4ELi2EEEvPT_PKT0_iiii --------------------------
	.section	.nv.constant0._ZN17fastertransformer19normalize_kernel_v2I7__half26__halfLi2ELi4ELi2EEEvPT_PKT0_iiii,"a",@progbits
	.sectionflags	@""
	.align	4
.nv.constant0._ZN17fastertransformer19normalize_kernel_v2I7__half26__halfLi2ELi4ELi2EEEvPT_PKT0_iiii:
	.zero		560


//--------------------- .nv.constant0._ZN17fastertransformer19normalize_kernel_v2INS_5half4E6__halfLi2ELi4ELi4EEEvPT_PKT0_iiii --------------------------
	.section	.nv.constant0._ZN17fastertransformer19normalize_kernel_v2INS_5half4E6__halfLi2ELi4ELi4EEEvPT_PKT0_iiii,"a",@progbits
	.sectionflags	@""
	.align	4
.nv.constant0._ZN17fastertransformer19normalize_kernel_v2INS_5half4E6__halfLi2ELi4ELi4EEEvPT_PKT0_iiii:
	.zero		560


//--------------------- .nv.constant0._ZN17fastertransformer19normalize_kernel_v2I6__halfS1_Li4ELi4ELi1EEEvPT_PKT0_iiii --------------------------
	.section	.nv.constant0._ZN17fastertransformer19normalize_kernel_v2I6__halfS1_Li4ELi4ELi1EEEvPT_PKT0_iiii,"a",@progbits
	.sectionflags	@""
	.align	4
.nv.constant0._ZN17fastertransformer19normalize_kernel_v2I6__halfS1_Li4ELi4ELi1EEEvPT_PKT0_iiii:
	.zero		560


//--------------------- .nv.constant0._ZN17fastertransformer19normalize_kernel_v2I7__half26__halfLi4ELi4ELi2EEEvPT_PKT0_iiii --------------------------
	.section	.nv.constant0._ZN17fastertransformer19normalize_kernel_v2I7__half26__halfLi4ELi4ELi2EEEvPT_PKT0_iiii,"a",@progbits
	.sectionflags	@""
	.align	4
.nv.constant0._ZN17fastertransformer19normalize_kernel_v2I7__half26__halfLi4ELi4ELi2EEEvPT_PKT0_iiii:
	.zero		560


//--------------------- .nv.constant0._ZN17fastertransformer19normalize_kernel_v2INS_5half4E6__halfLi4ELi4ELi4EEEvPT_PKT0_iiii --------------------------
	.section	.nv.constant0._ZN17fastertransformer19normalize_kernel_v2INS_5half4E6__halfLi4ELi4ELi4EEEvPT_PKT0_iiii,"a",@progbits
	.sectionflags	@""
	.align	4
.nv.constant0._ZN17fastertransformer19normalize_kernel_v2INS_5half4E6__halfLi4ELi4ELi4EEEvPT_PKT0_iiii:
	.zero		560


//--------------------- .nv.constant0._ZN17fastertransformer16normalize_kernelIffEEvPT_PKT0_iiii --------------------------
	.section	.nv.constant0._ZN17fastertransformer16normalize_kernelIffEEvPT_PKT0_iiii,"a",@progbits
	.sectionflags	@""
	.align	4
.nv.constant0._ZN17fastertransformer16normalize_kernelIffEEvPT_PKT0_iiii:
	.zero		560


//--------------------- .nv.constant0._ZN17fastertransformer19normalize_kernel_v2IffLi1ELi4ELi1EEEvPT_PKT0_iiii --------------------------
	.section	.nv.constant0._ZN17fastertransformer19normalize_kernel_v2IffLi1ELi4ELi1EEEvPT_PKT0_iiii,"a",@progbits
	.sectionflags	@""
	.align	4
.nv.constant0._ZN17fastertransformer19normalize_kernel_v2IffLi1ELi4ELi1EEEvPT_PKT0_iiii:
	.zero		560


//--------------------- .nv.constant0._ZN17fastertransformer19normalize_kernel_v2I6float2fLi1ELi4ELi2EEEvPT_PKT0_iiii --------------------------
	.section	.nv.constant0._ZN17fastertransformer19normalize_kernel_v2I6float2fLi1ELi4ELi2EEEvPT_PKT0_iiii,"a",@progbits
	.sectionflags	@""
	.align	4
.nv.constant0._ZN17fastertransformer19normalize_kernel_v2I6float2fLi1ELi4ELi2EEEvPT_PKT0_iiii:
	.zero		560


//--------------------- .nv.constant0._ZN17fastertransformer19normalize_kernel_v2I6float4fLi1ELi4ELi4EEEvPT_PKT0_iiii --------------------------
	.section	.nv.constant0._ZN17fastertransformer19normalize_kernel_v2I6float4fLi1ELi4ELi4EEEvPT_PKT0_iiii,"a",@progbits
	.sectionflags	@""
	.align	4
.nv.constant0._ZN17fastertransformer19normalize_kernel_v2I6float4fLi1ELi4ELi4EEEvPT_PKT0_iiii:
	.zero		560


//--------------------- .nv.constant0._ZN17fastertransformer19normalize_kernel_v2IffLi2ELi4ELi1EEEvPT_PKT0_iiii --------------------------
	.section	.nv.constant0._ZN17fastertransformer19normalize_kernel_v2IffLi2ELi4ELi1EEEvPT_PKT0_iiii,"a",@progbits
	.sectionflags	@""
	.align	4
.nv.constant0._ZN17fastertransformer19normalize_kernel_v2IffLi2ELi4ELi1EEEvPT_PKT0_iiii:
	.zero		560


//--------------------- .nv.constant0._ZN17fastertransformer19normalize_kernel_v2I6float2fLi2ELi4ELi2EEEvPT_PKT0_iiii --------------------------
	.section	.nv.constant0._ZN17fastertransformer19normalize_kernel_v2I6float2fLi2ELi4ELi2EEEvPT_PKT0_iiii,"a",@progbits
	.sectionflags	@""
	.align	4
.nv.constant0._ZN17fastertransformer19normalize_kernel_v2I6float2fLi2ELi4ELi2EEEvPT_PKT0_iiii:
	.zero		560


//--------------------- .nv.constant0._ZN17fastertransformer19normalize_kernel_v2I6float4fLi2ELi4ELi4EEEvPT_PKT0_iiii --------------------------
	.section	.nv.constant0._ZN17fastertransformer19normalize_kernel_v2I6float4fLi2ELi4ELi4EEEvPT_PKT0_iiii,"a",@progbits
	.sectionflags	@""
	.align	4
.nv.constant0._ZN17fastertransformer19normalize_kernel_v2I6float4fLi2ELi4ELi4EEEvPT_PKT0_iiii:
	.zero		560


//--------------------- .nv.constant0._ZN17fastertransformer19normalize_kernel_v2IffLi4ELi4ELi1EEEvPT_PKT0_iiii --------------------------
	.section	.nv.constant0._ZN17fastertransformer19normalize_kernel_v2IffLi4ELi4ELi1EEEvPT_PKT0_iiii,"a",@progbits
	.sectionflags	@""
	.align	4
.nv.constant0._ZN17fastertransformer19normalize_kernel_v2IffLi4ELi4ELi1EEEvPT_PKT0_iiii:
	.zero		560


//--------------------- .nv.constant0._ZN17fastertransformer19normalize_kernel_v2I6float2fLi4ELi4ELi2EEEvPT_PKT0_iiii --------------------------
	.section	.nv.constant0._ZN17fastertransformer19normalize_kernel_v2I6float2fLi4ELi4ELi2EEEvPT_PKT0_iiii,"a",@progbits
	.sectionflags	@""
	.align	4
.nv.constant0._ZN17fastertransformer19normalize_kernel_v2I6float2fLi4ELi4ELi2EEEvPT_PKT0_iiii:
	.zero		560


//--------------------- .nv.constant0._ZN17fastertransformer19normalize_kernel_v2I6float4fLi4ELi4ELi4EEEvPT_PKT0_iiii --------------------------
	.section	.nv.constant0._ZN17fastertransformer19normalize_kernel_v2I6float4fLi4ELi4ELi4EEEvPT_PKT0_iiii,"a",@progbits
	.sectionflags	@""
	.align	4
.nv.constant0._ZN17fastertransformer19normalize_kernel_v2I6float4fLi4ELi4ELi4EEEvPT_PKT0_iiii:
	.zero		560


//--------------------- .nv.constant0._ZN17fastertransformer38normalize_for_FMHA_headz32_INT8_kernelILi1ELi1ELi1EEEvP5char2PK6__halfiiiiffff --------------------------
	.section	.nv.constant0._ZN17fastertransformer38normalize_for_FMHA_headz32_INT8_kernelILi1ELi1ELi1EEEvP5char2PK6__halfiiiiffff,"a",@progbits
	.sectionflags	@""
	.align	4
.nv.constant0._ZN17fastertransformer38normalize_for_FMHA_headz32_INT8_kernelILi1ELi1ELi1EEEvP5char2PK6__halfiiiiffff:
	.zero		576


//--------------------- .nv.constant0._ZN17fastertransformer38normalize_for_FMHA_headz32_INT8_kernelILi1ELi2ELi1EEEvP5char2PK6__halfiiiiffff --------------------------
	.section	.nv.constant0._ZN17fastertransformer38normalize_for_FMHA_headz32_INT8_kernelILi1ELi2ELi1EEEvP5char2PK6__halfiiiiffff,"a",@progbits
	.sectionflags	@""
	.align	4
.nv.constant0._ZN17fastertransformer38normalize_for_FMHA_headz32_INT8_kernelILi1ELi2ELi1EEEvP5char2PK6__halfiiiiffff:
	.zero		576


//--------------------- .nv.constant0._ZN17fastertransformer38normalize_for_FMHA_headz32_INT8_kernelILi1ELi2ELi2EEEvP5char2PK6__halfiiiiffff --------------------------
	.section	.nv.constant0._ZN17fastertransformer38normalize_for_FMHA_headz32_INT8_kernelILi1ELi2ELi2EEEvP5char2PK6__halfiiiiffff,"a",@progbits
	.sectionflags	@""
	.align	4
.nv.constant0._ZN17fastertransformer38normalize_for_FMHA_headz32_INT8_kernelILi1ELi2ELi2EEEvP5char2PK6__halfiiiiffff:
	.zero		576


//--------------------- .nv.constant0._ZN17fastertransformer38normalize_for_FMHA_headz32_INT8_kernelILi1ELi4ELi2EEEvP5char2PK6__halfiiiiffff --------------------------
	.section	.nv.constant0._ZN17fastertransformer38normalize_for_FMHA_headz32_INT8_kernelILi1ELi4ELi2EEEvP5char2PK6__halfiiiiffff,"a",@progbits
	.sectionflags	@""
	.align	4
.nv.constant0._ZN17fastertransformer38normalize_for_FMHA_headz32_INT8_kernelILi1ELi4ELi2EEEvP5char2PK6__halfiiiiffff:
	.zero		576


//--------------------- .nv.constant0._ZN17fastertransformer38normalize_for_FMHA_headz32_INT8_kernelILi2ELi4ELi2EEEvP5char2PK6__halfiiiiffff --------------------------
	.section	.nv.constant0._ZN17fastertransformer38normalize_for_FMHA_headz32_INT8_kernelILi2ELi4ELi2EEEvP5char2PK6__halfiiiiffff,"a",@progbits
	.sectionflags	@""
	.align	4
.nv.constant0._ZN17fastertransformer38normalize_for_FMHA_headz32_INT8_kernelILi2ELi4ELi2EEEvP5char2PK6__halfiiiiffff:
	.zero		576


//--------------------- .nv.constant0._ZN17fastertransformer33normalize_for_FMHA_headz32_kernelILi1ELi1ELi1EEEvP7__half2PK6__halfiiiif --------------------------
	.section	.nv.constant0._ZN17fastertransformer33normalize_for_FMHA_headz32_kernelILi1ELi1ELi1EEEvP7__half2PK6__halfiiiif,"a",@progbits
	.sectionflags	@""
	.align	4
.nv.constant0._ZN17fastertransformer33normalize_for_FMHA_headz32_kernelILi1ELi1ELi1EEEvP7__half2PK6__halfiiiif:
	.zero		564


//--------------------- .nv.constant0._ZN17fastertransformer33normalize_for_FMHA_headz32_kernelILi1ELi2ELi1EEEvP7__half2PK6__halfiiiif --------------------------
	.section	.nv.constant0._ZN17fastertransformer33normalize_for_FMHA_headz32_kernelILi1ELi2ELi1EEEvP7__half2PK6__halfiiiif,"a",@progbits
	.sectionflags	@""
	.align	4
.nv.constant0._ZN17fastertransformer33normalize_for_FMHA_headz32_kernelILi1ELi2ELi1EEEvP7__half2PK6__halfiiiif:
	.zero		564


//--------------------- .nv.constant0._ZN17fastertransformer33normalize_for_FMHA_headz32_kernelILi1ELi2ELi2EEEvP7__half2PK6__halfiiiif --------------------------
	.section	.nv.constant0._ZN17fastertransformer33normalize_for_FMHA_headz32_kernelILi1ELi2ELi2EEEvP7__half2PK6__halfiiiif,"a",@progbits
	.sectionflags	@""
	.align	4
.nv.constant0._ZN17fastertransformer33normalize_for_FMHA_headz32_kernelILi1ELi2ELi2EEEvP7__half2PK6__halfiiiif:
	.zero		564


//--------------------- .nv.constant0._ZN17fastertransformer33normalize_for_FMHA_headz32_kernelILi1ELi4ELi2EEEvP7__half2PK6__halfiiiif --------------------------
	.section	.nv.constant0._ZN17fastertransformer33normalize_for_FMHA_headz32_kernelILi1ELi4ELi2EEEvP7__half2PK6__halfiiiif,"a",@progbits
	.sectionflags	@""
	.align	4
.nv.constant0._ZN17fastertransformer33normalize_for_FMHA_headz32_kernelILi1ELi4ELi2EEEvP7__half2PK6__halfiiiif:
	.zero		564


//--------------------- .nv.constant0._ZN17fastertransformer33normalize_for_FMHA_headz32_kernelILi2ELi4ELi2EEEvP7__half2PK6__halfiiiif --------------------------
	.section	.nv.constant0._ZN17fastertransformer33normalize_for_FMHA_headz32_kernelILi2ELi4ELi2EEEvP7__half2PK6__halfiiiif,"a",@progbits
	.sectionflags	@""
	.align	4
.nv.constant0._ZN17fastertransformer33normalize_for_FMHA_headz32_kernelILi2ELi4ELi2EEEvP7__half2PK6__halfiiiif:
	.zero		564


//--------------------- .nv.constant0._ZN17fastertransformer16normalize_kernelI6__halfEEvPaPKT_iiiiff --------------------------
	.section	.nv.constant0._ZN17fastertransformer16normalize_kernelI6__halfEEvPaPKT_iiiiff,"a",@progbits
	.sectionflags	@""
	.align	4
.nv.constant0._ZN17fastertransformer16normalize_kernelI6__halfEEvPaPKT_iiiiff:
	.zero		568


//--------------------- .nv.constant0._ZN17fastertransformer16normalize_kernelI7__half26__halfEEvPT_PKT0_iiii --------------------------
	.section	.nv.constant0._ZN17fastertransformer16normalize_kernelI7__half26__halfEEvPT_PKT0_iiii,"a",@progbits
	.sectionflags	@""
	.align	4
.nv.constant0._ZN17fastertransformer16normalize_kernelI7__half26__halfEEvPT_PKT0_iiii:
	.zero		560


//--------------------- .nv.constant0._ZN17fastertransformer30normalize_for_FMHA_INT8_kernelEP5char2PK6__halfiiiiffff --------------------------
	.section	.nv.constant0._ZN17fastertransformer30normalize_for_FMHA_INT8_kernelEP5char2PK6__halfiiiiffff,"a",@progbits
	.sectionflags	@""
	.align	4
.nv.constant0._ZN17fastertransformer30normalize_for_FMHA_INT8_kernelEP5char2PK6__halfiiiiffff:
	.zero		576


//--------------------- .nv.constant0._ZN17fastertransformer25normalize_for_FMHA_kernelEP7__half2PK6__halfiiiif --------------------------
	.section	.nv.constant0._ZN17fastertransformer25normalize_for_FMHA_kernelEP7__half2PK6__halfiiiif,"a",@progbits
	.sectionflags	@""
	.align	4
.nv.constant0._ZN17fastertransformer25normalize_for_FMHA_kernelEP7__half2PK6__halfiiiif:
	.zero		564


//--------------------- SYMBOLS --------------------------

	.type		.nv.reservedSmem.offset0,@object
	.size		.nv.reservedSmem.offset0,0x4
